//
// Generated by NVIDIA NVVM Compiler
//
// Compiler Build ID: CL-36424714
// Cuda compilation tools, release 13.0, V13.0.88
// Based on NVVM 20.0.0
//

.version 9.0
.target sm_100
.address_size 64

	// .globl	_ZN3cub18CUB_300001_SM_10006detail11EmptyKernelIvEEvv
// _ZZN3cub18CUB_300001_SM_10006detail4scan16DeviceScanKernelINS2_10policy_hubIiiijN4cuda3std3__44plusIvEEE10Policy1000EN6thrust24THRUST_300001_SM_1000_NS6detail15normal_iteratorINSD_10device_ptrIiEEEESI_NS0_13ScanTileStateIiLb1EEES9_NS1_10InputValueIiPiEEjiLb0EiEEvT0_T1_T2_iT3_T4_T5_E12temp_storage has been demoted
// _ZZN3cub18CUB_300001_SM_10006detail4scan16DeviceScanKernelINS2_10policy_hubIiiimN4cuda3std3__44plusIvEEE10Policy1000EN6thrust24THRUST_300001_SM_1000_NS6detail15normal_iteratorINSD_10device_ptrIiEEEESI_NS0_13ScanTileStateIiLb1EEES9_NS1_10InputValueIiPiEEmiLb0EiEEvT0_T1_T2_iT3_T4_T5_E12temp_storage has been demoted
// _ZZN3cub18CUB_300001_SM_10006detail6reduce28DeviceReduceSingleTileKernelINS2_10policy_hubIijN4cuda3std3__44plusIiEEE10Policy1000EN6thrust24THRUST_300001_SM_1000_NS6detail15normal_iteratorINSD_10device_ptrIiEEEEPijS9_iiNS7_10__identityEEEvT0_T1_T2_T3_T4_T6_E12temp_storage has been demoted
// _ZZN3cub18CUB_300001_SM_10006detail6reduce18DeviceReduceKernelINS2_10policy_hubIijN4cuda3std3__44plusIiEEE10Policy1000EN6thrust24THRUST_300001_SM_1000_NS6detail15normal_iteratorINSD_10device_ptrIiEEEEjS9_iNS7_10__identityEEEvT0_PT3_T1_NS0_13GridEvenShareISN_EET2_T4_E12temp_storage has been demoted
// _ZZN3cub18CUB_300001_SM_10006detail6reduce28DeviceReduceSingleTileKernelINS2_10policy_hubIijN4cuda3std3__44plusIiEEE10Policy1000EPiSC_iS9_iiNS7_10__identityEEEvT0_T1_T2_T3_T4_T6_E12temp_storage has been demoted
// _ZZN3cub18CUB_300001_SM_10006detail6reduce28DeviceReduceSingleTileKernelINS2_10policy_hubIiyN4cuda3std3__44plusIiEEE10Policy1000EN6thrust24THRUST_300001_SM_1000_NS6detail15normal_iteratorINSD_10device_ptrIiEEEEPiyS9_iiNS7_10__identityEEEvT0_T1_T2_T3_T4_T6_E12temp_storage has been demoted
// _ZZN3cub18CUB_300001_SM_10006detail6reduce18DeviceReduceKernelINS2_10policy_hubIiyN4cuda3std3__44plusIiEEE10Policy1000EN6thrust24THRUST_300001_SM_1000_NS6detail15normal_iteratorINSD_10device_ptrIiEEEEyS9_iNS7_10__identityEEEvT0_PT3_T1_NS0_13GridEvenShareISN_EET2_T4_E12temp_storage has been demoted
// _ZZN3cub18CUB_300001_SM_10006detail6reduce28DeviceReduceSingleTileKernelINS2_10policy_hubIiyN4cuda3std3__44plusIiEEE10Policy1000EPiSC_iS9_iiNS7_10__identityEEEvT0_T1_T2_T3_T4_T6_E12temp_storage has been demoted
.global .align 1 .b8 _ZN34_INTERNAL_ac7a0af2_4_k_cu_cc2bffc84cuda3std3__45__cpo5beginE[1];
.global .align 1 .b8 _ZN34_INTERNAL_ac7a0af2_4_k_cu_cc2bffc84cuda3std3__45__cpo3endE[1];
.global .align 1 .b8 _ZN34_INTERNAL_ac7a0af2_4_k_cu_cc2bffc84cuda3std3__45__cpo6cbeginE[1];
.global .align 1 .b8 _ZN34_INTERNAL_ac7a0af2_4_k_cu_cc2bffc84cuda3std3__45__cpo4cendE[1];
.global .align 1 .b8 _ZN34_INTERNAL_ac7a0af2_4_k_cu_cc2bffc84cuda3std3__45__cpo6rbeginE[1];
.global .align 1 .b8 _ZN34_INTERNAL_ac7a0af2_4_k_cu_cc2bffc84cuda3std3__45__cpo4rendE[1];
.global .align 1 .b8 _ZN34_INTERNAL_ac7a0af2_4_k_cu_cc2bffc84cuda3std3__45__cpo7crbeginE[1];
.global .align 1 .b8 _ZN34_INTERNAL_ac7a0af2_4_k_cu_cc2bffc84cuda3std3__45__cpo5crendE[1];
.global .align 1 .b8 _ZN34_INTERNAL_ac7a0af2_4_k_cu_cc2bffc84cuda3std3__436_GLOBAL__N__ac7a0af2_4_k_cu_cc2bffc86ignoreE[1];
.global .align 1 .b8 _ZN34_INTERNAL_ac7a0af2_4_k_cu_cc2bffc84cuda3std3__419piecewise_constructE[1];
.global .align 1 .b8 _ZN34_INTERNAL_ac7a0af2_4_k_cu_cc2bffc84cuda3std3__48in_placeE[1];
.global .align 1 .b8 _ZN34_INTERNAL_ac7a0af2_4_k_cu_cc2bffc84cuda3std3__420unreachable_sentinelE[1];
.global .align 1 .b8 _ZN34_INTERNAL_ac7a0af2_4_k_cu_cc2bffc84cuda3std3__47nulloptE[1];
.global .align 1 .b8 _ZN34_INTERNAL_ac7a0af2_4_k_cu_cc2bffc84cuda3std3__48unexpectE[1];
.global .align 1 .b8 _ZN34_INTERNAL_ac7a0af2_4_k_cu_cc2bffc84cuda3std6ranges3__45__cpo4swapE[1];
.global .align 1 .b8 _ZN34_INTERNAL_ac7a0af2_4_k_cu_cc2bffc84cuda3std6ranges3__45__cpo9iter_moveE[1];
.global .align 1 .b8 _ZN34_INTERNAL_ac7a0af2_4_k_cu_cc2bffc84cuda3std6ranges3__45__cpo5beginE[1];
.global .align 1 .b8 _ZN34_INTERNAL_ac7a0af2_4_k_cu_cc2bffc84cuda3std6ranges3__45__cpo3endE[1];
.global .align 1 .b8 _ZN34_INTERNAL_ac7a0af2_4_k_cu_cc2bffc84cuda3std6ranges3__45__cpo6cbeginE[1];
.global .align 1 .b8 _ZN34_INTERNAL_ac7a0af2_4_k_cu_cc2bffc84cuda3std6ranges3__45__cpo4cendE[1];
.global .align 1 .b8 _ZN34_INTERNAL_ac7a0af2_4_k_cu_cc2bffc84cuda3std6ranges3__45__cpo7advanceE[1];
.global .align 1 .b8 _ZN34_INTERNAL_ac7a0af2_4_k_cu_cc2bffc84cuda3std6ranges3__45__cpo9iter_swapE[1];
.global .align 1 .b8 _ZN34_INTERNAL_ac7a0af2_4_k_cu_cc2bffc84cuda3std6ranges3__45__cpo4nextE[1];
.global .align 1 .b8 _ZN34_INTERNAL_ac7a0af2_4_k_cu_cc2bffc84cuda3std6ranges3__45__cpo4prevE[1];
.global .align 1 .b8 _ZN34_INTERNAL_ac7a0af2_4_k_cu_cc2bffc84cuda3std6ranges3__45__cpo4dataE[1];
.global .align 1 .b8 _ZN34_INTERNAL_ac7a0af2_4_k_cu_cc2bffc84cuda3std6ranges3__45__cpo5cdataE[1];
.global .align 1 .b8 _ZN34_INTERNAL_ac7a0af2_4_k_cu_cc2bffc84cuda3std6ranges3__45__cpo4sizeE[1];
.global .align 1 .b8 _ZN34_INTERNAL_ac7a0af2_4_k_cu_cc2bffc84cuda3std6ranges3__45__cpo5ssizeE[1];
.global .align 1 .b8 _ZN34_INTERNAL_ac7a0af2_4_k_cu_cc2bffc84cuda3std6ranges3__45__cpo8distanceE[1];
.global .align 1 .b8 _ZN34_INTERNAL_ac7a0af2_4_k_cu_cc2bffc86thrust24THRUST_300001_SM_1000_NS8cuda_cub3parE[1];
.global .align 1 .b8 _ZN34_INTERNAL_ac7a0af2_4_k_cu_cc2bffc86thrust24THRUST_300001_SM_1000_NS8cuda_cub10par_nosyncE[1];
.global .align 1 .b8 _ZN34_INTERNAL_ac7a0af2_4_k_cu_cc2bffc86thrust24THRUST_300001_SM_1000_NS6system6detail10sequential3seqE[1];
.global .align 1 .b8 _ZN34_INTERNAL_ac7a0af2_4_k_cu_cc2bffc86thrust24THRUST_300001_SM_1000_NS6system3cpp3parE[1];
.global .align 1 .b8 _ZN34_INTERNAL_ac7a0af2_4_k_cu_cc2bffc86thrust24THRUST_300001_SM_1000_NS12placeholders2_1E[1];
.global .align 1 .b8 _ZN34_INTERNAL_ac7a0af2_4_k_cu_cc2bffc86thrust24THRUST_300001_SM_1000_NS12placeholders2_2E[1];
.global .align 1 .b8 _ZN34_INTERNAL_ac7a0af2_4_k_cu_cc2bffc86thrust24THRUST_300001_SM_1000_NS12placeholders2_3E[1];
.global .align 1 .b8 _ZN34_INTERNAL_ac7a0af2_4_k_cu_cc2bffc86thrust24THRUST_300001_SM_1000_NS12placeholders2_4E[1];
.global .align 1 .b8 _ZN34_INTERNAL_ac7a0af2_4_k_cu_cc2bffc86thrust24THRUST_300001_SM_1000_NS12placeholders2_5E[1];
.global .align 1 .b8 _ZN34_INTERNAL_ac7a0af2_4_k_cu_cc2bffc86thrust24THRUST_300001_SM_1000_NS12placeholders2_6E[1];
.global .align 1 .b8 _ZN34_INTERNAL_ac7a0af2_4_k_cu_cc2bffc86thrust24THRUST_300001_SM_1000_NS12placeholders2_7E[1];
.global .align 1 .b8 _ZN34_INTERNAL_ac7a0af2_4_k_cu_cc2bffc86thrust24THRUST_300001_SM_1000_NS12placeholders2_8E[1];
.global .align 1 .b8 _ZN34_INTERNAL_ac7a0af2_4_k_cu_cc2bffc86thrust24THRUST_300001_SM_1000_NS12placeholders2_9E[1];
.global .align 1 .b8 _ZN34_INTERNAL_ac7a0af2_4_k_cu_cc2bffc86thrust24THRUST_300001_SM_1000_NS12placeholders3_10E[1];
.global .align 1 .b8 _ZN34_INTERNAL_ac7a0af2_4_k_cu_cc2bffc86thrust24THRUST_300001_SM_1000_NS3seqE[1];
.global .align 1 .b8 _ZN34_INTERNAL_ac7a0af2_4_k_cu_cc2bffc86thrust24THRUST_300001_SM_1000_NS6deviceE[1];

.visible .entry _ZN3cub18CUB_300001_SM_10006detail11EmptyKernelIvEEvv()
{


	ret;

}
	// .globl	_ZN3cub18CUB_300001_SM_10006detail8for_each13static_kernelINS2_12policy_hub_t12policy_500_tEmN6thrust24THRUST_300001_SM_1000_NS8cuda_cub20__uninitialized_fill7functorINS7_10device_ptrIiEEiEEEEvT0_T1_
.visible .entry _ZN3cub18CUB_300001_SM_10006detail8for_each13static_kernelINS2_12policy_hub_t12policy_500_tEmN6thrust24THRUST_300001_SM_1000_NS8cuda_cub20__uninitialized_fill7functorINS7_10device_ptrIiEEiEEEEvT0_T1_(
	.param .u64 _ZN3cub18CUB_300001_SM_10006detail8for_each13static_kernelINS2_12policy_hub_t12policy_500_tEmN6thrust24THRUST_300001_SM_1000_NS8cuda_cub20__uninitialized_fill7functorINS7_10device_ptrIiEEiEEEEvT0_T1__param_0,
	.param .align 8 .b8 _ZN3cub18CUB_300001_SM_10006detail8for_each13static_kernelINS2_12policy_hub_t12policy_500_tEmN6thrust24THRUST_300001_SM_1000_NS8cuda_cub20__uninitialized_fill7functorINS7_10device_ptrIiEEiEEEEvT0_T1__param_1[16]
)
.maxntid 256
{
	.reg .pred 	%p<4>;
	.reg .b16 	%rs<5>;
	.reg .b32 	%r<12>;
	.reg .b64 	%rd<16>;

	ld.param.u32 	%r3, [_ZN3cub18CUB_300001_SM_10006detail8for_each13static_kernelINS2_12policy_hub_t12policy_500_tEmN6thrust24THRUST_300001_SM_1000_NS8cuda_cub20__uninitialized_fill7functorINS7_10device_ptrIiEEiEEEEvT0_T1__param_1+8];
	ld.param.u64 	%rd4, [_ZN3cub18CUB_300001_SM_10006detail8for_each13static_kernelINS2_12policy_hub_t12policy_500_tEmN6thrust24THRUST_300001_SM_1000_NS8cuda_cub20__uninitialized_fill7functorINS7_10device_ptrIiEEiEEEEvT0_T1__param_1];
	ld.param.u64 	%rd5, [_ZN3cub18CUB_300001_SM_10006detail8for_each13static_kernelINS2_12policy_hub_t12policy_500_tEmN6thrust24THRUST_300001_SM_1000_NS8cuda_cub20__uninitialized_fill7functorINS7_10device_ptrIiEEiEEEEvT0_T1__param_0];
	mov.u32 	%r9, %ctaid.x;
	mul.wide.u32 	%rd1, %r9, 512;
	sub.s64 	%rd2, %rd5, %rd1;
	setp.lt.u64 	%p1, %rd2, 512;
	@%p1 bra 	$L__BB1_2;
	mov.u32 	%r11, %tid.x;
	cvta.to.global.u64 	%rd11, %rd4;
	cvt.u64.u32 	%rd12, %r11;
	add.s64 	%rd13, %rd1, %rd12;
	shl.b64 	%rd14, %rd13, 2;
	add.s64 	%rd15, %rd11, %rd14;
	st.global.u32 	[%rd15], %r3;
	st.global.u32 	[%rd15+1024], %r3;
	bra.uni 	$L__BB1_6;
$L__BB1_2:
	cvta.to.global.u64 	%rd6, %rd4;
	mov.u32 	%r2, %tid.x;
	cvt.u64.u32 	%rd7, %r2;
	setp.le.u64 	%p2, %rd2, %rd7;
	add.s64 	%rd8, %rd1, %rd7;
	shl.b64 	%rd9, %rd8, 2;
	add.s64 	%rd3, %rd6, %rd9;
	@%p2 bra 	$L__BB1_4;
	st.global.u32 	[%rd3], %r3;
$L__BB1_4:
	add.s32 	%r10, %r2, 256;
	cvt.u64.u32 	%rd10, %r10;
	setp.le.u64 	%p3, %rd2, %rd10;
	@%p3 bra 	$L__BB1_6;
	st.global.u32 	[%rd3+1024], %r3;
$L__BB1_6:
	ret;

}
	// .globl	_ZN3cub18CUB_300001_SM_10006detail9transform16transform_kernelINS2_10policy_hubILb1EN4cuda3std3__45tupleIJN6thrust24THRUST_300001_SM_1000_NS6detail15normal_iteratorINSA_10device_ptrIiEEEEEEEE10policy1000Ei8menorQueSF_JPiEEEvT0_iT1_T2_DpNS2_10kernel_argIT3_EE
.visible .entry _ZN3cub18CUB_300001_SM_10006detail9transform16transform_kernelINS2_10policy_hubILb1EN4cuda3std3__45tupleIJN6thrust24THRUST_300001_SM_1000_NS6detail15normal_iteratorINSA_10device_ptrIiEEEEEEEE10policy1000Ei8menorQueSF_JPiEEEvT0_iT1_T2_DpNS2_10kernel_argIT3_EE(
	.param .u32 _ZN3cub18CUB_300001_SM_10006detail9transform16transform_kernelINS2_10policy_hubILb1EN4cuda3std3__45tupleIJN6thrust24THRUST_300001_SM_1000_NS6detail15normal_iteratorINSA_10device_ptrIiEEEEEEEE10policy1000Ei8menorQueSF_JPiEEEvT0_iT1_T2_DpNS2_10kernel_argIT3_EE_param_0,
	.param .u32 _ZN3cub18CUB_300001_SM_10006detail9transform16transform_kernelINS2_10policy_hubILb1EN4cuda3std3__45tupleIJN6thrust24THRUST_300001_SM_1000_NS6detail15normal_iteratorINSA_10device_ptrIiEEEEEEEE10policy1000Ei8menorQueSF_JPiEEEvT0_iT1_T2_DpNS2_10kernel_argIT3_EE_param_1,
	.param .align 4 .b8 _ZN3cub18CUB_300001_SM_10006detail9transform16transform_kernelINS2_10policy_hubILb1EN4cuda3std3__45tupleIJN6thrust24THRUST_300001_SM_1000_NS6detail15normal_iteratorINSA_10device_ptrIiEEEEEEEE10policy1000Ei8menorQueSF_JPiEEEvT0_iT1_T2_DpNS2_10kernel_argIT3_EE_param_2[4],
	.param .align 8 .b8 _ZN3cub18CUB_300001_SM_10006detail9transform16transform_kernelINS2_10policy_hubILb1EN4cuda3std3__45tupleIJN6thrust24THRUST_300001_SM_1000_NS6detail15normal_iteratorINSA_10device_ptrIiEEEEEEEE10policy1000Ei8menorQueSF_JPiEEEvT0_iT1_T2_DpNS2_10kernel_argIT3_EE_param_3[8],
	.param .align 8 .b8 _ZN3cub18CUB_300001_SM_10006detail9transform16transform_kernelINS2_10policy_hubILb1EN4cuda3std3__45tupleIJN6thrust24THRUST_300001_SM_1000_NS6detail15normal_iteratorINSA_10device_ptrIiEEEEEEEE10policy1000Ei8menorQueSF_JPiEEEvT0_iT1_T2_DpNS2_10kernel_argIT3_EE_param_4[16]
)
.maxntid 128
{
	.reg .pred 	%p<81>;
	.reg .b32 	%r<174>;
	.reg .b64 	%rd<65>;

	ld.param.u32 	%r51, [_ZN3cub18CUB_300001_SM_10006detail9transform16transform_kernelINS2_10policy_hubILb1EN4cuda3std3__45tupleIJN6thrust24THRUST_300001_SM_1000_NS6detail15normal_iteratorINSA_10device_ptrIiEEEEEEEE10policy1000Ei8menorQueSF_JPiEEEvT0_iT1_T2_DpNS2_10kernel_argIT3_EE_param_2];
	ld.param.u32 	%r52, [_ZN3cub18CUB_300001_SM_10006detail9transform16transform_kernelINS2_10policy_hubILb1EN4cuda3std3__45tupleIJN6thrust24THRUST_300001_SM_1000_NS6detail15normal_iteratorINSA_10device_ptrIiEEEEEEEE10policy1000Ei8menorQueSF_JPiEEEvT0_iT1_T2_DpNS2_10kernel_argIT3_EE_param_0];
	ld.param.u64 	%rd15, [_ZN3cub18CUB_300001_SM_10006detail9transform16transform_kernelINS2_10policy_hubILb1EN4cuda3std3__45tupleIJN6thrust24THRUST_300001_SM_1000_NS6detail15normal_iteratorINSA_10device_ptrIiEEEEEEEE10policy1000Ei8menorQueSF_JPiEEEvT0_iT1_T2_DpNS2_10kernel_argIT3_EE_param_4];
	ld.param.u64 	%rd16, [_ZN3cub18CUB_300001_SM_10006detail9transform16transform_kernelINS2_10policy_hubILb1EN4cuda3std3__45tupleIJN6thrust24THRUST_300001_SM_1000_NS6detail15normal_iteratorINSA_10device_ptrIiEEEEEEEE10policy1000Ei8menorQueSF_JPiEEEvT0_iT1_T2_DpNS2_10kernel_argIT3_EE_param_3];
	ld.param.u32 	%r50, [_ZN3cub18CUB_300001_SM_10006detail9transform16transform_kernelINS2_10policy_hubILb1EN4cuda3std3__45tupleIJN6thrust24THRUST_300001_SM_1000_NS6detail15normal_iteratorINSA_10device_ptrIiEEEEEEEE10policy1000Ei8menorQueSF_JPiEEEvT0_iT1_T2_DpNS2_10kernel_argIT3_EE_param_1];
	cvta.to.global.u64 	%rd1, %rd16;
	cvta.to.global.u64 	%rd2, %rd15;
	shl.b32 	%r1, %r50, 7;
	mov.u32 	%r53, %ctaid.x;
	mul.lo.s32 	%r2, %r1, %r53;
	sub.s32 	%r3, %r52, %r2;
	min.s32 	%r4, %r1, %r3;
	shl.b32 	%r5, %r4, 2;
	mov.u32 	%r6, %tid.x;
	shl.b32 	%r162, %r6, 7;
	setp.ge.s32 	%p1, %r162, %r5;
	@%p1 bra 	$L__BB2_3;
	mul.wide.u32 	%rd17, %r6, 128;
	add.s64 	%rd18, %rd2, %rd17;
	mul.wide.s32 	%rd19, %r2, 4;
	add.s64 	%rd63, %rd18, %rd19;
$L__BB2_2:
	.pragma "nounroll";
	// begin inline asm
	prefetch.global.L2 [%rd63];
	// end inline asm
	add.s32 	%r162, %r162, 16384;
	add.s64 	%rd63, %rd63, 16384;
	setp.lt.s32 	%p2, %r162, %r5;
	@%p2 bra 	$L__BB2_2;
$L__BB2_3:
	mul.wide.s32 	%rd21, %r2, 4;
	add.s64 	%rd6, %rd2, %rd21;
	add.s64 	%rd7, %rd1, %rd21;
	setp.gt.s32 	%p3, %r1, %r3;
	@%p3 bra 	$L__BB2_17;
	setp.lt.s32 	%p4, %r50, 1;
	@%p4 bra 	$L__BB2_58;
	and.b32  	%r11, %r50, 15;
	setp.lt.u32 	%p5, %r50, 16;
	mov.b32 	%r169, 0;
	@%p5 bra 	$L__BB2_8;
	and.b32  	%r169, %r50, 2147483632;
	neg.s32 	%r164, %r169;
	add.s32 	%r163, %r6, 1152;
	mul.wide.u32 	%rd64, %r6, 4;
$L__BB2_7:
	.pragma "nounroll";
	mul.wide.s32 	%rd22, %r163, 4;
	add.s64 	%rd23, %rd22, 1536;
	add.s64 	%rd24, %rd6, %rd64;
	ld.global.u32 	%r55, [%rd24];
	setp.lt.s32 	%p6, %r55, %r51;
	selp.u32 	%r56, 1, 0, %p6;
	add.s64 	%rd25, %rd7, %rd64;
	st.global.u32 	[%rd25], %r56;
	ld.global.u32 	%r57, [%rd24+512];
	setp.lt.s32 	%p7, %r57, %r51;
	selp.u32 	%r58, 1, 0, %p7;
	st.global.u32 	[%rd25+512], %r58;
	ld.global.u32 	%r59, [%rd24+1024];
	setp.lt.s32 	%p8, %r59, %r51;
	selp.u32 	%r60, 1, 0, %p8;
	st.global.u32 	[%rd25+1024], %r60;
	ld.global.u32 	%r61, [%rd24+1536];
	setp.lt.s32 	%p9, %r61, %r51;
	selp.u32 	%r62, 1, 0, %p9;
	st.global.u32 	[%rd25+1536], %r62;
	ld.global.u32 	%r63, [%rd24+2048];
	setp.lt.s32 	%p10, %r63, %r51;
	selp.u32 	%r64, 1, 0, %p10;
	st.global.u32 	[%rd25+2048], %r64;
	ld.global.u32 	%r65, [%rd24+2560];
	setp.lt.s32 	%p11, %r65, %r51;
	selp.u32 	%r66, 1, 0, %p11;
	st.global.u32 	[%rd25+2560], %r66;
	ld.global.u32 	%r67, [%rd24+3072];
	setp.lt.s32 	%p12, %r67, %r51;
	selp.u32 	%r68, 1, 0, %p12;
	st.global.u32 	[%rd25+3072], %r68;
	ld.global.u32 	%r69, [%rd24+3584];
	setp.lt.s32 	%p13, %r69, %r51;
	selp.u32 	%r70, 1, 0, %p13;
	st.global.u32 	[%rd25+3584], %r70;
	ld.global.u32 	%r71, [%rd24+4096];
	setp.lt.s32 	%p14, %r71, %r51;
	selp.u32 	%r72, 1, 0, %p14;
	st.global.u32 	[%rd25+4096], %r72;
	add.s64 	%rd26, %rd6, %rd23;
	ld.global.u32 	%r73, [%rd26+-1536];
	setp.lt.s32 	%p15, %r73, %r51;
	selp.u32 	%r74, 1, 0, %p15;
	add.s64 	%rd27, %rd7, %rd23;
	st.global.u32 	[%rd27+-1536], %r74;
	ld.global.u32 	%r75, [%rd26+-1024];
	setp.lt.s32 	%p16, %r75, %r51;
	selp.u32 	%r76, 1, 0, %p16;
	st.global.u32 	[%rd27+-1024], %r76;
	ld.global.u32 	%r77, [%rd26+-512];
	setp.lt.s32 	%p17, %r77, %r51;
	selp.u32 	%r78, 1, 0, %p17;
	st.global.u32 	[%rd27+-512], %r78;
	ld.global.u32 	%r79, [%rd26];
	setp.lt.s32 	%p18, %r79, %r51;
	selp.u32 	%r80, 1, 0, %p18;
	st.global.u32 	[%rd27], %r80;
	ld.global.u32 	%r81, [%rd26+512];
	setp.lt.s32 	%p19, %r81, %r51;
	selp.u32 	%r82, 1, 0, %p19;
	st.global.u32 	[%rd27+512], %r82;
	ld.global.u32 	%r83, [%rd26+1024];
	setp.lt.s32 	%p20, %r83, %r51;
	selp.u32 	%r84, 1, 0, %p20;
	st.global.u32 	[%rd27+1024], %r84;
	ld.global.u32 	%r85, [%rd26+1536];
	setp.lt.s32 	%p21, %r85, %r51;
	selp.u32 	%r86, 1, 0, %p21;
	st.global.u32 	[%rd27+1536], %r86;
	add.s32 	%r164, %r164, 16;
	add.s32 	%r163, %r163, 2048;
	add.s64 	%rd64, %rd64, 8192;
	setp.eq.s32 	%p22, %r164, 0;
	@%p22 bra 	$L__BB2_8;
	bra.uni 	$L__BB2_7;
$L__BB2_8:
	setp.eq.s32 	%p23, %r11, 0;
	@%p23 bra 	$L__BB2_58;
	and.b32  	%r38, %r50, 7;
	setp.lt.u32 	%p24, %r11, 8;
	@%p24 bra 	$L__BB2_11;
	shl.b32 	%r87, %r169, 7;
	add.s32 	%r88, %r87, %r6;
	mul.wide.s32 	%rd28, %r88, 4;
	add.s64 	%rd29, %rd6, %rd28;
	ld.global.u32 	%r89, [%rd29];
	setp.lt.s32 	%p25, %r89, %r51;
	selp.u32 	%r90, 1, 0, %p25;
	add.s64 	%rd30, %rd7, %rd28;
	st.global.u32 	[%rd30], %r90;
	ld.global.u32 	%r91, [%rd29+512];
	setp.lt.s32 	%p26, %r91, %r51;
	selp.u32 	%r92, 1, 0, %p26;
	st.global.u32 	[%rd30+512], %r92;
	ld.global.u32 	%r93, [%rd29+1024];
	setp.lt.s32 	%p27, %r93, %r51;
	selp.u32 	%r94, 1, 0, %p27;
	st.global.u32 	[%rd30+1024], %r94;
	ld.global.u32 	%r95, [%rd29+1536];
	setp.lt.s32 	%p28, %r95, %r51;
	selp.u32 	%r96, 1, 0, %p28;
	st.global.u32 	[%rd30+1536], %r96;
	ld.global.u32 	%r97, [%rd29+2048];
	setp.lt.s32 	%p29, %r97, %r51;
	selp.u32 	%r98, 1, 0, %p29;
	st.global.u32 	[%rd30+2048], %r98;
	ld.global.u32 	%r99, [%rd29+2560];
	setp.lt.s32 	%p30, %r99, %r51;
	selp.u32 	%r100, 1, 0, %p30;
	st.global.u32 	[%rd30+2560], %r100;
	ld.global.u32 	%r101, [%rd29+3072];
	setp.lt.s32 	%p31, %r101, %r51;
	selp.u32 	%r102, 1, 0, %p31;
	st.global.u32 	[%rd30+3072], %r102;
	ld.global.u32 	%r103, [%rd29+3584];
	setp.lt.s32 	%p32, %r103, %r51;
	selp.u32 	%r104, 1, 0, %p32;
	st.global.u32 	[%rd30+3584], %r104;
	add.s32 	%r169, %r169, 8;
$L__BB2_11:
	setp.eq.s32 	%p33, %r38, 0;
	@%p33 bra 	$L__BB2_58;
	and.b32  	%r41, %r50, 3;
	setp.lt.u32 	%p34, %r38, 4;
	@%p34 bra 	$L__BB2_14;
	shl.b32 	%r105, %r169, 7;
	add.s32 	%r106, %r105, %r6;
	mul.wide.s32 	%rd31, %r106, 4;
	add.s64 	%rd32, %rd6, %rd31;
	ld.global.u32 	%r107, [%rd32];
	setp.lt.s32 	%p35, %r107, %r51;
	selp.u32 	%r108, 1, 0, %p35;
	add.s64 	%rd33, %rd7, %rd31;
	st.global.u32 	[%rd33], %r108;
	ld.global.u32 	%r109, [%rd32+512];
	setp.lt.s32 	%p36, %r109, %r51;
	selp.u32 	%r110, 1, 0, %p36;
	st.global.u32 	[%rd33+512], %r110;
	ld.global.u32 	%r111, [%rd32+1024];
	setp.lt.s32 	%p37, %r111, %r51;
	selp.u32 	%r112, 1, 0, %p37;
	st.global.u32 	[%rd33+1024], %r112;
	ld.global.u32 	%r113, [%rd32+1536];
	setp.lt.s32 	%p38, %r113, %r51;
	selp.u32 	%r114, 1, 0, %p38;
	st.global.u32 	[%rd33+1536], %r114;
	add.s32 	%r169, %r169, 4;
$L__BB2_14:
	setp.eq.s32 	%p39, %r41, 0;
	@%p39 bra 	$L__BB2_58;
	shl.b32 	%r115, %r169, 7;
	add.s32 	%r173, %r6, %r115;
	neg.s32 	%r172, %r41;
$L__BB2_16:
	.pragma "nounroll";
	mul.wide.s32 	%rd35, %r173, 4;
	add.s64 	%rd36, %rd7, %rd35;
	add.s64 	%rd37, %rd6, %rd35;
	ld.global.u32 	%r116, [%rd37];
	setp.lt.s32 	%p40, %r116, %r51;
	selp.u32 	%r117, 1, 0, %p40;
	st.global.u32 	[%rd36], %r117;
	add.s32 	%r173, %r173, 128;
	add.s32 	%r172, %r172, 1;
	setp.ne.s32 	%p41, %r172, 0;
	@%p41 bra 	$L__BB2_16;
	bra.uni 	$L__BB2_58;
$L__BB2_17:
	setp.lt.s32 	%p42, %r50, 1;
	@%p42 bra 	$L__BB2_58;
	and.b32  	%r15, %r50, 7;
	setp.lt.u32 	%p43, %r50, 8;
	mov.b32 	%r166, 0;
	@%p43 bra 	$L__BB2_37;
	and.b32  	%r166, %r50, 2147483640;
	mov.b32 	%r165, 0;
$L__BB2_20:
	.pragma "nounroll";
	shl.b32 	%r120, %r165, 7;
	add.s32 	%r22, %r120, %r6;
	setp.ge.s32 	%p44, %r22, %r4;
	@%p44 bra 	$L__BB2_22;
	mul.wide.u32 	%rd38, %r22, 4;
	add.s64 	%rd39, %rd6, %rd38;
	ld.global.u32 	%r121, [%rd39];
	setp.lt.s32 	%p45, %r121, %r51;
	selp.u32 	%r122, 1, 0, %p45;
	add.s64 	%rd40, %rd7, %rd38;
	st.global.u32 	[%rd40], %r122;
$L__BB2_22:
	add.s32 	%r123, %r22, 128;
	setp.ge.s32 	%p46, %r123, %r4;
	mul.wide.s32 	%rd41, %r123, 4;
	add.s64 	%rd11, %rd6, %rd41;
	add.s64 	%rd12, %rd7, %rd41;
	@%p46 bra 	$L__BB2_24;
	ld.global.u32 	%r124, [%rd11];
	setp.lt.s32 	%p47, %r124, %r51;
	selp.u32 	%r125, 1, 0, %p47;
	st.global.u32 	[%rd12], %r125;
$L__BB2_24:
	add.s32 	%r126, %r22, 256;
	setp.ge.s32 	%p48, %r126, %r4;
	@%p48 bra 	$L__BB2_26;
	ld.global.u32 	%r127, [%rd11+512];
	setp.lt.s32 	%p49, %r127, %r51;
	selp.u32 	%r128, 1, 0, %p49;
	st.global.u32 	[%rd12+512], %r128;
$L__BB2_26:
	add.s32 	%r129, %r22, 384;
	setp.ge.s32 	%p50, %r129, %r4;
	@%p50 bra 	$L__BB2_28;
	ld.global.u32 	%r130, [%rd11+1024];
	setp.lt.s32 	%p51, %r130, %r51;
	selp.u32 	%r131, 1, 0, %p51;
	st.global.u32 	[%rd12+1024], %r131;
$L__BB2_28:
	add.s32 	%r132, %r22, 512;
	setp.ge.s32 	%p52, %r132, %r4;
	@%p52 bra 	$L__BB2_30;
	ld.global.u32 	%r133, [%rd11+1536];
	setp.lt.s32 	%p53, %r133, %r51;
	selp.u32 	%r134, 1, 0, %p53;
	st.global.u32 	[%rd12+1536], %r134;
$L__BB2_30:
	add.s32 	%r135, %r22, 640;
	setp.ge.s32 	%p54, %r135, %r4;
	@%p54 bra 	$L__BB2_32;
	ld.global.u32 	%r136, [%rd11+2048];
	setp.lt.s32 	%p55, %r136, %r51;
	selp.u32 	%r137, 1, 0, %p55;
	st.global.u32 	[%rd12+2048], %r137;
$L__BB2_32:
	add.s32 	%r138, %r22, 768;
	setp.ge.s32 	%p56, %r138, %r4;
	@%p56 bra 	$L__BB2_34;
	ld.global.u32 	%r139, [%rd11+2560];
	setp.lt.s32 	%p57, %r139, %r51;
	selp.u32 	%r140, 1, 0, %p57;
	st.global.u32 	[%rd12+2560], %r140;
$L__BB2_34:
	add.s32 	%r141, %r22, 896;
	setp.ge.s32 	%p58, %r141, %r4;
	@%p58 bra 	$L__BB2_36;
	ld.global.u32 	%r142, [%rd11+3072];
	setp.lt.s32 	%p59, %r142, %r51;
	selp.u32 	%r143, 1, 0, %p59;
	st.global.u32 	[%rd12+3072], %r143;
$L__BB2_36:
	add.s32 	%r165, %r165, 8;
	setp.ne.s32 	%p60, %r165, %r166;
	@%p60 bra 	$L__BB2_20;
$L__BB2_37:
	setp.eq.s32 	%p61, %r15, 0;
	@%p61 bra 	$L__BB2_58;
	and.b32  	%r25, %r50, 3;
	setp.lt.u32 	%p62, %r15, 4;
	@%p62 bra 	$L__BB2_48;
	shl.b32 	%r144, %r166, 7;
	add.s32 	%r26, %r144, %r6;
	setp.ge.s32 	%p63, %r26, %r4;
	@%p63 bra 	$L__BB2_41;
	mul.wide.s32 	%rd42, %r26, 4;
	add.s64 	%rd43, %rd6, %rd42;
	ld.global.u32 	%r145, [%rd43];
	setp.lt.s32 	%p64, %r145, %r51;
	selp.u32 	%r146, 1, 0, %p64;
	add.s64 	%rd44, %rd7, %rd42;
	st.global.u32 	[%rd44], %r146;
$L__BB2_41:
	add.s32 	%r27, %r26, 128;
	setp.ge.s32 	%p65, %r27, %r4;
	@%p65 bra 	$L__BB2_43;
	mul.wide.s32 	%rd45, %r27, 4;
	add.s64 	%rd46, %rd6, %rd45;
	ld.global.u32 	%r147, [%rd46];
	setp.lt.s32 	%p66, %r147, %r51;
	selp.u32 	%r148, 1, 0, %p66;
	add.s64 	%rd47, %rd7, %rd45;
	st.global.u32 	[%rd47], %r148;
$L__BB2_43:
	add.s32 	%r28, %r26, 256;
	setp.ge.s32 	%p67, %r28, %r4;
	@%p67 bra 	$L__BB2_45;
	mul.wide.s32 	%rd48, %r28, 4;
	add.s64 	%rd49, %rd6, %rd48;
	ld.global.u32 	%r149, [%rd49];
	setp.lt.s32 	%p68, %r149, %r51;
	selp.u32 	%r150, 1, 0, %p68;
	add.s64 	%rd50, %rd7, %rd48;
	st.global.u32 	[%rd50], %r150;
$L__BB2_45:
	add.s32 	%r29, %r26, 384;
	setp.ge.s32 	%p69, %r29, %r4;
	@%p69 bra 	$L__BB2_47;
	mul.wide.s32 	%rd51, %r29, 4;
	add.s64 	%rd52, %rd6, %rd51;
	ld.global.u32 	%r151, [%rd52];
	setp.lt.s32 	%p70, %r151, %r51;
	selp.u32 	%r152, 1, 0, %p70;
	add.s64 	%rd53, %rd7, %rd51;
	st.global.u32 	[%rd53], %r152;
$L__BB2_47:
	add.s32 	%r166, %r166, 4;
$L__BB2_48:
	setp.eq.s32 	%p71, %r25, 0;
	@%p71 bra 	$L__BB2_58;
	setp.eq.s32 	%p72, %r25, 1;
	@%p72 bra 	$L__BB2_55;
	shl.b32 	%r153, %r166, 7;
	add.s32 	%r32, %r153, %r6;
	setp.ge.s32 	%p73, %r32, %r4;
	@%p73 bra 	$L__BB2_52;
	mul.wide.s32 	%rd54, %r32, 4;
	add.s64 	%rd55, %rd6, %rd54;
	ld.global.u32 	%r154, [%rd55];
	setp.lt.s32 	%p74, %r154, %r51;
	selp.u32 	%r155, 1, 0, %p74;
	add.s64 	%rd56, %rd7, %rd54;
	st.global.u32 	[%rd56], %r155;
$L__BB2_52:
	add.s32 	%r33, %r32, 128;
	setp.ge.s32 	%p75, %r33, %r4;
	@%p75 bra 	$L__BB2_54;
	mul.wide.s32 	%rd57, %r33, 4;
	add.s64 	%rd58, %rd6, %rd57;
	ld.global.u32 	%r156, [%rd58];
	setp.lt.s32 	%p76, %r156, %r51;
	selp.u32 	%r157, 1, 0, %p76;
	add.s64 	%rd59, %rd7, %rd57;
	st.global.u32 	[%rd59], %r157;
$L__BB2_54:
	add.s32 	%r166, %r166, 2;
$L__BB2_55:
	and.b32  	%r158, %r50, 1;
	setp.eq.b32 	%p77, %r158, 1;
	not.pred 	%p78, %p77;
	@%p78 bra 	$L__BB2_58;
	shl.b32 	%r159, %r166, 7;
	add.s32 	%r36, %r159, %r6;
	setp.ge.s32 	%p79, %r36, %r4;
	@%p79 bra 	$L__BB2_58;
	mul.wide.s32 	%rd60, %r36, 4;
	add.s64 	%rd61, %rd6, %rd60;
	ld.global.u32 	%r160, [%rd61];
	setp.lt.s32 	%p80, %r160, %r51;
	selp.u32 	%r161, 1, 0, %p80;
	add.s64 	%rd62, %rd7, %rd60;
	st.global.u32 	[%rd62], %r161;
$L__BB2_58:
	ret;

}
	// .globl	_ZN3cub18CUB_300001_SM_10006detail9transform16transform_kernelINS2_10policy_hubILb1EN4cuda3std3__45tupleIJN6thrust24THRUST_300001_SM_1000_NS6detail15normal_iteratorINSA_10device_ptrIiEEEEEEEE10policy1000El8menorQueSF_JPiEEEvT0_iT1_T2_DpNS2_10kernel_argIT3_EE
.visible .entry _ZN3cub18CUB_300001_SM_10006detail9transform16transform_kernelINS2_10policy_hubILb1EN4cuda3std3__45tupleIJN6thrust24THRUST_300001_SM_1000_NS6detail15normal_iteratorINSA_10device_ptrIiEEEEEEEE10policy1000El8menorQueSF_JPiEEEvT0_iT1_T2_DpNS2_10kernel_argIT3_EE(
	.param .u64 _ZN3cub18CUB_300001_SM_10006detail9transform16transform_kernelINS2_10policy_hubILb1EN4cuda3std3__45tupleIJN6thrust24THRUST_300001_SM_1000_NS6detail15normal_iteratorINSA_10device_ptrIiEEEEEEEE10policy1000El8menorQueSF_JPiEEEvT0_iT1_T2_DpNS2_10kernel_argIT3_EE_param_0,
	.param .u32 _ZN3cub18CUB_300001_SM_10006detail9transform16transform_kernelINS2_10policy_hubILb1EN4cuda3std3__45tupleIJN6thrust24THRUST_300001_SM_1000_NS6detail15normal_iteratorINSA_10device_ptrIiEEEEEEEE10policy1000El8menorQueSF_JPiEEEvT0_iT1_T2_DpNS2_10kernel_argIT3_EE_param_1,
	.param .align 4 .b8 _ZN3cub18CUB_300001_SM_10006detail9transform16transform_kernelINS2_10policy_hubILb1EN4cuda3std3__45tupleIJN6thrust24THRUST_300001_SM_1000_NS6detail15normal_iteratorINSA_10device_ptrIiEEEEEEEE10policy1000El8menorQueSF_JPiEEEvT0_iT1_T2_DpNS2_10kernel_argIT3_EE_param_2[4],
	.param .align 8 .b8 _ZN3cub18CUB_300001_SM_10006detail9transform16transform_kernelINS2_10policy_hubILb1EN4cuda3std3__45tupleIJN6thrust24THRUST_300001_SM_1000_NS6detail15normal_iteratorINSA_10device_ptrIiEEEEEEEE10policy1000El8menorQueSF_JPiEEEvT0_iT1_T2_DpNS2_10kernel_argIT3_EE_param_3[8],
	.param .align 8 .b8 _ZN3cub18CUB_300001_SM_10006detail9transform16transform_kernelINS2_10policy_hubILb1EN4cuda3std3__45tupleIJN6thrust24THRUST_300001_SM_1000_NS6detail15normal_iteratorINSA_10device_ptrIiEEEEEEEE10policy1000El8menorQueSF_JPiEEEvT0_iT1_T2_DpNS2_10kernel_argIT3_EE_param_4[16]
)
.maxntid 128
{
	.reg .pred 	%p<81>;
	.reg .b32 	%r<171>;
	.reg .b64 	%rd<71>;

	ld.param.u32 	%r49, [_ZN3cub18CUB_300001_SM_10006detail9transform16transform_kernelINS2_10policy_hubILb1EN4cuda3std3__45tupleIJN6thrust24THRUST_300001_SM_1000_NS6detail15normal_iteratorINSA_10device_ptrIiEEEEEEEE10policy1000El8menorQueSF_JPiEEEvT0_iT1_T2_DpNS2_10kernel_argIT3_EE_param_2];
	ld.param.u64 	%rd16, [_ZN3cub18CUB_300001_SM_10006detail9transform16transform_kernelINS2_10policy_hubILb1EN4cuda3std3__45tupleIJN6thrust24THRUST_300001_SM_1000_NS6detail15normal_iteratorINSA_10device_ptrIiEEEEEEEE10policy1000El8menorQueSF_JPiEEEvT0_iT1_T2_DpNS2_10kernel_argIT3_EE_param_0];
	ld.param.u64 	%rd17, [_ZN3cub18CUB_300001_SM_10006detail9transform16transform_kernelINS2_10policy_hubILb1EN4cuda3std3__45tupleIJN6thrust24THRUST_300001_SM_1000_NS6detail15normal_iteratorINSA_10device_ptrIiEEEEEEEE10policy1000El8menorQueSF_JPiEEEvT0_iT1_T2_DpNS2_10kernel_argIT3_EE_param_4];
	ld.param.u64 	%rd18, [_ZN3cub18CUB_300001_SM_10006detail9transform16transform_kernelINS2_10policy_hubILb1EN4cuda3std3__45tupleIJN6thrust24THRUST_300001_SM_1000_NS6detail15normal_iteratorINSA_10device_ptrIiEEEEEEEE10policy1000El8menorQueSF_JPiEEEvT0_iT1_T2_DpNS2_10kernel_argIT3_EE_param_3];
	ld.param.u32 	%r48, [_ZN3cub18CUB_300001_SM_10006detail9transform16transform_kernelINS2_10policy_hubILb1EN4cuda3std3__45tupleIJN6thrust24THRUST_300001_SM_1000_NS6detail15normal_iteratorINSA_10device_ptrIiEEEEEEEE10policy1000El8menorQueSF_JPiEEEvT0_iT1_T2_DpNS2_10kernel_argIT3_EE_param_1];
	cvta.to.global.u64 	%rd1, %rd18;
	cvta.to.global.u64 	%rd2, %rd17;
	shl.b32 	%r1, %r48, 7;
	mov.u32 	%r50, %ctaid.x;
	cvt.u64.u32 	%rd19, %r50;
	cvt.s64.s32 	%rd20, %r1;
	mul.lo.s64 	%rd3, %rd20, %rd19;
	sub.s64 	%rd21, %rd16, %rd3;
	min.s64 	%rd22, %rd21, %rd20;
	cvt.u32.u64 	%r2, %rd22;
	shl.b32 	%r3, %r2, 2;
	mov.u32 	%r4, %tid.x;
	shl.b32 	%r159, %r4, 7;
	setp.ge.s32 	%p1, %r159, %r3;
	@%p1 bra 	$L__BB3_3;
	shl.b64 	%rd23, %rd3, 2;
	add.s64 	%rd24, %rd2, %rd23;
	mul.wide.u32 	%rd25, %r4, 128;
	add.s64 	%rd69, %rd24, %rd25;
$L__BB3_2:
	.pragma "nounroll";
	// begin inline asm
	prefetch.global.L2 [%rd69];
	// end inline asm
	add.s32 	%r159, %r159, 16384;
	add.s64 	%rd69, %rd69, 16384;
	setp.lt.s32 	%p2, %r159, %r3;
	@%p2 bra 	$L__BB3_2;
$L__BB3_3:
	shl.b64 	%rd27, %rd3, 2;
	add.s64 	%rd7, %rd2, %rd27;
	add.s64 	%rd8, %rd1, %rd27;
	setp.eq.s32 	%p3, %r1, %r2;
	@%p3 bra 	$L__BB3_45;
	setp.lt.s32 	%p4, %r48, 1;
	@%p4 bra 	$L__BB3_58;
	and.b32  	%r9, %r48, 7;
	setp.lt.u32 	%p5, %r48, 8;
	mov.b32 	%r168, 0;
	@%p5 bra 	$L__BB3_24;
	and.b32  	%r168, %r48, 2147483640;
	mov.b32 	%r162, 0;
$L__BB3_7:
	.pragma "nounroll";
	shl.b32 	%r53, %r162, 7;
	add.s32 	%r20, %r53, %r4;
	setp.ge.s32 	%p6, %r20, %r2;
	@%p6 bra 	$L__BB3_9;
	mul.wide.u32 	%rd28, %r20, 4;
	add.s64 	%rd29, %rd7, %rd28;
	ld.global.u32 	%r54, [%rd29];
	setp.lt.s32 	%p7, %r54, %r49;
	selp.u32 	%r55, 1, 0, %p7;
	add.s64 	%rd30, %rd8, %rd28;
	st.global.u32 	[%rd30], %r55;
$L__BB3_9:
	add.s32 	%r56, %r20, 128;
	setp.ge.s32 	%p8, %r56, %r2;
	mul.wide.s32 	%rd31, %r56, 4;
	add.s64 	%rd12, %rd7, %rd31;
	add.s64 	%rd13, %rd8, %rd31;
	@%p8 bra 	$L__BB3_11;
	ld.global.u32 	%r57, [%rd12];
	setp.lt.s32 	%p9, %r57, %r49;
	selp.u32 	%r58, 1, 0, %p9;
	st.global.u32 	[%rd13], %r58;
$L__BB3_11:
	add.s32 	%r59, %r20, 256;
	setp.ge.s32 	%p10, %r59, %r2;
	@%p10 bra 	$L__BB3_13;
	ld.global.u32 	%r60, [%rd12+512];
	setp.lt.s32 	%p11, %r60, %r49;
	selp.u32 	%r61, 1, 0, %p11;
	st.global.u32 	[%rd13+512], %r61;
$L__BB3_13:
	add.s32 	%r62, %r20, 384;
	setp.ge.s32 	%p12, %r62, %r2;
	@%p12 bra 	$L__BB3_15;
	ld.global.u32 	%r63, [%rd12+1024];
	setp.lt.s32 	%p13, %r63, %r49;
	selp.u32 	%r64, 1, 0, %p13;
	st.global.u32 	[%rd13+1024], %r64;
$L__BB3_15:
	add.s32 	%r65, %r20, 512;
	setp.ge.s32 	%p14, %r65, %r2;
	@%p14 bra 	$L__BB3_17;
	ld.global.u32 	%r66, [%rd12+1536];
	setp.lt.s32 	%p15, %r66, %r49;
	selp.u32 	%r67, 1, 0, %p15;
	st.global.u32 	[%rd13+1536], %r67;
$L__BB3_17:
	add.s32 	%r68, %r20, 640;
	setp.ge.s32 	%p16, %r68, %r2;
	@%p16 bra 	$L__BB3_19;
	ld.global.u32 	%r69, [%rd12+2048];
	setp.lt.s32 	%p17, %r69, %r49;
	selp.u32 	%r70, 1, 0, %p17;
	st.global.u32 	[%rd13+2048], %r70;
$L__BB3_19:
	add.s32 	%r71, %r20, 768;
	setp.ge.s32 	%p18, %r71, %r2;
	@%p18 bra 	$L__BB3_21;
	ld.global.u32 	%r72, [%rd12+2560];
	setp.lt.s32 	%p19, %r72, %r49;
	selp.u32 	%r73, 1, 0, %p19;
	st.global.u32 	[%rd13+2560], %r73;
$L__BB3_21:
	add.s32 	%r74, %r20, 896;
	setp.ge.s32 	%p20, %r74, %r2;
	@%p20 bra 	$L__BB3_23;
	ld.global.u32 	%r75, [%rd12+3072];
	setp.lt.s32 	%p21, %r75, %r49;
	selp.u32 	%r76, 1, 0, %p21;
	st.global.u32 	[%rd13+3072], %r76;
$L__BB3_23:
	add.s32 	%r162, %r162, 8;
	setp.eq.s32 	%p22, %r162, %r168;
	@%p22 bra 	$L__BB3_24;
	bra.uni 	$L__BB3_7;
$L__BB3_24:
	setp.eq.s32 	%p23, %r9, 0;
	@%p23 bra 	$L__BB3_58;
	and.b32  	%r36, %r48, 3;
	setp.lt.u32 	%p24, %r9, 4;
	@%p24 bra 	$L__BB3_35;
	shl.b32 	%r77, %r168, 7;
	add.s32 	%r37, %r77, %r4;
	setp.ge.s32 	%p25, %r37, %r2;
	@%p25 bra 	$L__BB3_28;
	mul.wide.s32 	%rd32, %r37, 4;
	add.s64 	%rd33, %rd7, %rd32;
	ld.global.u32 	%r78, [%rd33];
	setp.lt.s32 	%p26, %r78, %r49;
	selp.u32 	%r79, 1, 0, %p26;
	add.s64 	%rd34, %rd8, %rd32;
	st.global.u32 	[%rd34], %r79;
$L__BB3_28:
	add.s32 	%r38, %r37, 128;
	setp.ge.s32 	%p27, %r38, %r2;
	@%p27 bra 	$L__BB3_30;
	mul.wide.s32 	%rd35, %r38, 4;
	add.s64 	%rd36, %rd7, %rd35;
	ld.global.u32 	%r80, [%rd36];
	setp.lt.s32 	%p28, %r80, %r49;
	selp.u32 	%r81, 1, 0, %p28;
	add.s64 	%rd37, %rd8, %rd35;
	st.global.u32 	[%rd37], %r81;
$L__BB3_30:
	add.s32 	%r39, %r37, 256;
	setp.ge.s32 	%p29, %r39, %r2;
	@%p29 bra 	$L__BB3_32;
	mul.wide.s32 	%rd38, %r39, 4;
	add.s64 	%rd39, %rd7, %rd38;
	ld.global.u32 	%r82, [%rd39];
	setp.lt.s32 	%p30, %r82, %r49;
	selp.u32 	%r83, 1, 0, %p30;
	add.s64 	%rd40, %rd8, %rd38;
	st.global.u32 	[%rd40], %r83;
$L__BB3_32:
	add.s32 	%r40, %r37, 384;
	setp.ge.s32 	%p31, %r40, %r2;
	@%p31 bra 	$L__BB3_34;
	mul.wide.s32 	%rd41, %r40, 4;
	add.s64 	%rd42, %rd7, %rd41;
	ld.global.u32 	%r84, [%rd42];
	setp.lt.s32 	%p32, %r84, %r49;
	selp.u32 	%r85, 1, 0, %p32;
	add.s64 	%rd43, %rd8, %rd41;
	st.global.u32 	[%rd43], %r85;
$L__BB3_34:
	add.s32 	%r168, %r168, 4;
$L__BB3_35:
	setp.eq.s32 	%p33, %r36, 0;
	@%p33 bra 	$L__BB3_58;
	setp.eq.s32 	%p34, %r36, 1;
	@%p34 bra 	$L__BB3_42;
	shl.b32 	%r86, %r168, 7;
	add.s32 	%r43, %r86, %r4;
	setp.ge.s32 	%p35, %r43, %r2;
	@%p35 bra 	$L__BB3_39;
	mul.wide.s32 	%rd44, %r43, 4;
	add.s64 	%rd45, %rd7, %rd44;
	ld.global.u32 	%r87, [%rd45];
	setp.lt.s32 	%p36, %r87, %r49;
	selp.u32 	%r88, 1, 0, %p36;
	add.s64 	%rd46, %rd8, %rd44;
	st.global.u32 	[%rd46], %r88;
$L__BB3_39:
	add.s32 	%r44, %r43, 128;
	setp.ge.s32 	%p37, %r44, %r2;
	@%p37 bra 	$L__BB3_41;
	mul.wide.s32 	%rd47, %r44, 4;
	add.s64 	%rd48, %rd7, %rd47;
	ld.global.u32 	%r89, [%rd48];
	setp.lt.s32 	%p38, %r89, %r49;
	selp.u32 	%r90, 1, 0, %p38;
	add.s64 	%rd49, %rd8, %rd47;
	st.global.u32 	[%rd49], %r90;
$L__BB3_41:
	add.s32 	%r168, %r168, 2;
$L__BB3_42:
	and.b32  	%r91, %r48, 1;
	setp.eq.b32 	%p39, %r91, 1;
	not.pred 	%p40, %p39;
	@%p40 bra 	$L__BB3_58;
	shl.b32 	%r92, %r168, 7;
	add.s32 	%r47, %r92, %r4;
	setp.ge.s32 	%p41, %r47, %r2;
	@%p41 bra 	$L__BB3_58;
	mul.wide.s32 	%rd50, %r47, 4;
	add.s64 	%rd51, %rd7, %rd50;
	ld.global.u32 	%r93, [%rd51];
	setp.lt.s32 	%p42, %r93, %r49;
	selp.u32 	%r94, 1, 0, %p42;
	add.s64 	%rd52, %rd8, %rd50;
	st.global.u32 	[%rd52], %r94;
	bra.uni 	$L__BB3_58;
$L__BB3_45:
	setp.lt.s32 	%p43, %r48, 1;
	@%p43 bra 	$L__BB3_58;
	and.b32  	%r11, %r48, 15;
	setp.lt.u32 	%p44, %r48, 16;
	mov.b32 	%r164, 0;
	@%p44 bra 	$L__BB3_49;
	and.b32  	%r164, %r48, 2147483632;
	neg.s32 	%r161, %r164;
	add.s32 	%r160, %r4, 1152;
	mul.wide.u32 	%rd70, %r4, 4;
$L__BB3_48:
	.pragma "nounroll";
	mul.wide.s32 	%rd53, %r160, 4;
	add.s64 	%rd54, %rd53, 1536;
	add.s64 	%rd55, %rd7, %rd70;
	ld.global.u32 	%r96, [%rd55];
	setp.lt.s32 	%p45, %r96, %r49;
	selp.u32 	%r97, 1, 0, %p45;
	add.s64 	%rd56, %rd8, %rd70;
	st.global.u32 	[%rd56], %r97;
	ld.global.u32 	%r98, [%rd55+512];
	setp.lt.s32 	%p46, %r98, %r49;
	selp.u32 	%r99, 1, 0, %p46;
	st.global.u32 	[%rd56+512], %r99;
	ld.global.u32 	%r100, [%rd55+1024];
	setp.lt.s32 	%p47, %r100, %r49;
	selp.u32 	%r101, 1, 0, %p47;
	st.global.u32 	[%rd56+1024], %r101;
	ld.global.u32 	%r102, [%rd55+1536];
	setp.lt.s32 	%p48, %r102, %r49;
	selp.u32 	%r103, 1, 0, %p48;
	st.global.u32 	[%rd56+1536], %r103;
	ld.global.u32 	%r104, [%rd55+2048];
	setp.lt.s32 	%p49, %r104, %r49;
	selp.u32 	%r105, 1, 0, %p49;
	st.global.u32 	[%rd56+2048], %r105;
	ld.global.u32 	%r106, [%rd55+2560];
	setp.lt.s32 	%p50, %r106, %r49;
	selp.u32 	%r107, 1, 0, %p50;
	st.global.u32 	[%rd56+2560], %r107;
	ld.global.u32 	%r108, [%rd55+3072];
	setp.lt.s32 	%p51, %r108, %r49;
	selp.u32 	%r109, 1, 0, %p51;
	st.global.u32 	[%rd56+3072], %r109;
	ld.global.u32 	%r110, [%rd55+3584];
	setp.lt.s32 	%p52, %r110, %r49;
	selp.u32 	%r111, 1, 0, %p52;
	st.global.u32 	[%rd56+3584], %r111;
	ld.global.u32 	%r112, [%rd55+4096];
	setp.lt.s32 	%p53, %r112, %r49;
	selp.u32 	%r113, 1, 0, %p53;
	st.global.u32 	[%rd56+4096], %r113;
	add.s64 	%rd57, %rd7, %rd54;
	ld.global.u32 	%r114, [%rd57+-1536];
	setp.lt.s32 	%p54, %r114, %r49;
	selp.u32 	%r115, 1, 0, %p54;
	add.s64 	%rd58, %rd8, %rd54;
	st.global.u32 	[%rd58+-1536], %r115;
	ld.global.u32 	%r116, [%rd57+-1024];
	setp.lt.s32 	%p55, %r116, %r49;
	selp.u32 	%r117, 1, 0, %p55;
	st.global.u32 	[%rd58+-1024], %r117;
	ld.global.u32 	%r118, [%rd57+-512];
	setp.lt.s32 	%p56, %r118, %r49;
	selp.u32 	%r119, 1, 0, %p56;
	st.global.u32 	[%rd58+-512], %r119;
	ld.global.u32 	%r120, [%rd57];
	setp.lt.s32 	%p57, %r120, %r49;
	selp.u32 	%r121, 1, 0, %p57;
	st.global.u32 	[%rd58], %r121;
	ld.global.u32 	%r122, [%rd57+512];
	setp.lt.s32 	%p58, %r122, %r49;
	selp.u32 	%r123, 1, 0, %p58;
	st.global.u32 	[%rd58+512], %r123;
	ld.global.u32 	%r124, [%rd57+1024];
	setp.lt.s32 	%p59, %r124, %r49;
	selp.u32 	%r125, 1, 0, %p59;
	st.global.u32 	[%rd58+1024], %r125;
	ld.global.u32 	%r126, [%rd57+1536];
	setp.lt.s32 	%p60, %r126, %r49;
	selp.u32 	%r127, 1, 0, %p60;
	st.global.u32 	[%rd58+1536], %r127;
	add.s32 	%r161, %r161, 16;
	add.s32 	%r160, %r160, 2048;
	add.s64 	%rd70, %rd70, 8192;
	setp.eq.s32 	%p61, %r161, 0;
	@%p61 bra 	$L__BB3_49;
	bra.uni 	$L__BB3_48;
$L__BB3_49:
	setp.eq.s32 	%p62, %r11, 0;
	@%p62 bra 	$L__BB3_58;
	and.b32  	%r23, %r48, 7;
	setp.lt.u32 	%p63, %r11, 8;
	@%p63 bra 	$L__BB3_52;
	shl.b32 	%r128, %r164, 7;
	add.s32 	%r129, %r128, %r4;
	mul.wide.s32 	%rd59, %r129, 4;
	add.s64 	%rd60, %rd7, %rd59;
	ld.global.u32 	%r130, [%rd60];
	setp.lt.s32 	%p64, %r130, %r49;
	selp.u32 	%r131, 1, 0, %p64;
	add.s64 	%rd61, %rd8, %rd59;
	st.global.u32 	[%rd61], %r131;
	ld.global.u32 	%r132, [%rd60+512];
	setp.lt.s32 	%p65, %r132, %r49;
	selp.u32 	%r133, 1, 0, %p65;
	st.global.u32 	[%rd61+512], %r133;
	ld.global.u32 	%r134, [%rd60+1024];
	setp.lt.s32 	%p66, %r134, %r49;
	selp.u32 	%r135, 1, 0, %p66;
	st.global.u32 	[%rd61+1024], %r135;
	ld.global.u32 	%r136, [%rd60+1536];
	setp.lt.s32 	%p67, %r136, %r49;
	selp.u32 	%r137, 1, 0, %p67;
	st.global.u32 	[%rd61+1536], %r137;
	ld.global.u32 	%r138, [%rd60+2048];
	setp.lt.s32 	%p68, %r138, %r49;
	selp.u32 	%r139, 1, 0, %p68;
	st.global.u32 	[%rd61+2048], %r139;
	ld.global.u32 	%r140, [%rd60+2560];
	setp.lt.s32 	%p69, %r140, %r49;
	selp.u32 	%r141, 1, 0, %p69;
	st.global.u32 	[%rd61+2560], %r141;
	ld.global.u32 	%r142, [%rd60+3072];
	setp.lt.s32 	%p70, %r142, %r49;
	selp.u32 	%r143, 1, 0, %p70;
	st.global.u32 	[%rd61+3072], %r143;
	ld.global.u32 	%r144, [%rd60+3584];
	setp.lt.s32 	%p71, %r144, %r49;
	selp.u32 	%r145, 1, 0, %p71;
	st.global.u32 	[%rd61+3584], %r145;
	add.s32 	%r164, %r164, 8;
$L__BB3_52:
	setp.eq.s32 	%p72, %r23, 0;
	@%p72 bra 	$L__BB3_58;
	and.b32  	%r26, %r48, 3;
	setp.lt.u32 	%p73, %r23, 4;
	@%p73 bra 	$L__BB3_55;
	shl.b32 	%r146, %r164, 7;
	add.s32 	%r147, %r146, %r4;
	mul.wide.s32 	%rd62, %r147, 4;
	add.s64 	%rd63, %rd7, %rd62;
	ld.global.u32 	%r148, [%rd63];
	setp.lt.s32 	%p74, %r148, %r49;
	selp.u32 	%r149, 1, 0, %p74;
	add.s64 	%rd64, %rd8, %rd62;
	st.global.u32 	[%rd64], %r149;
	ld.global.u32 	%r150, [%rd63+512];
	setp.lt.s32 	%p75, %r150, %r49;
	selp.u32 	%r151, 1, 0, %p75;
	st.global.u32 	[%rd64+512], %r151;
	ld.global.u32 	%r152, [%rd63+1024];
	setp.lt.s32 	%p76, %r152, %r49;
	selp.u32 	%r153, 1, 0, %p76;
	st.global.u32 	[%rd64+1024], %r153;
	ld.global.u32 	%r154, [%rd63+1536];
	setp.lt.s32 	%p77, %r154, %r49;
	selp.u32 	%r155, 1, 0, %p77;
	st.global.u32 	[%rd64+1536], %r155;
	add.s32 	%r164, %r164, 4;
$L__BB3_55:
	setp.eq.s32 	%p78, %r26, 0;
	@%p78 bra 	$L__BB3_58;
	shl.b32 	%r156, %r164, 7;
	add.s32 	%r167, %r4, %r156;
	neg.s32 	%r166, %r26;
$L__BB3_57:
	.pragma "nounroll";
	mul.wide.s32 	%rd66, %r167, 4;
	add.s64 	%rd67, %rd8, %rd66;
	add.s64 	%rd68, %rd7, %rd66;
	ld.global.u32 	%r157, [%rd68];
	setp.lt.s32 	%p79, %r157, %r49;
	selp.u32 	%r158, 1, 0, %p79;
	st.global.u32 	[%rd67], %r158;
	add.s32 	%r167, %r167, 128;
	add.s32 	%r166, %r166, 1;
	setp.eq.s32 	%p80, %r166, 0;
	@%p80 bra 	$L__BB3_58;
	bra.uni 	$L__BB3_57;
$L__BB3_58:
	ret;

}
	// .globl	_ZN3cub18CUB_300001_SM_10006detail9transform16transform_kernelINS2_10policy_hubILb1EN4cuda3std3__45tupleIJN6thrust24THRUST_300001_SM_1000_NS6detail15normal_iteratorINSA_10device_ptrIiEEEEEEEE10policy1000Ei6igualASF_JPiEEEvT0_iT1_T2_DpNS2_10kernel_argIT3_EE
.visible .entry _ZN3cub18CUB_300001_SM_10006detail9transform16transform_kernelINS2_10policy_hubILb1EN4cuda3std3__45tupleIJN6thrust24THRUST_300001_SM_1000_NS6detail15normal_iteratorINSA_10device_ptrIiEEEEEEEE10policy1000Ei6igualASF_JPiEEEvT0_iT1_T2_DpNS2_10kernel_argIT3_EE(
	.param .u32 _ZN3cub18CUB_300001_SM_10006detail9transform16transform_kernelINS2_10policy_hubILb1EN4cuda3std3__45tupleIJN6thrust24THRUST_300001_SM_1000_NS6detail15normal_iteratorINSA_10device_ptrIiEEEEEEEE10policy1000Ei6igualASF_JPiEEEvT0_iT1_T2_DpNS2_10kernel_argIT3_EE_param_0,
	.param .u32 _ZN3cub18CUB_300001_SM_10006detail9transform16transform_kernelINS2_10policy_hubILb1EN4cuda3std3__45tupleIJN6thrust24THRUST_300001_SM_1000_NS6detail15normal_iteratorINSA_10device_ptrIiEEEEEEEE10policy1000Ei6igualASF_JPiEEEvT0_iT1_T2_DpNS2_10kernel_argIT3_EE_param_1,
	.param .align 4 .b8 _ZN3cub18CUB_300001_SM_10006detail9transform16transform_kernelINS2_10policy_hubILb1EN4cuda3std3__45tupleIJN6thrust24THRUST_300001_SM_1000_NS6detail15normal_iteratorINSA_10device_ptrIiEEEEEEEE10policy1000Ei6igualASF_JPiEEEvT0_iT1_T2_DpNS2_10kernel_argIT3_EE_param_2[4],
	.param .align 8 .b8 _ZN3cub18CUB_300001_SM_10006detail9transform16transform_kernelINS2_10policy_hubILb1EN4cuda3std3__45tupleIJN6thrust24THRUST_300001_SM_1000_NS6detail15normal_iteratorINSA_10device_ptrIiEEEEEEEE10policy1000Ei6igualASF_JPiEEEvT0_iT1_T2_DpNS2_10kernel_argIT3_EE_param_3[8],
	.param .align 8 .b8 _ZN3cub18CUB_300001_SM_10006detail9transform16transform_kernelINS2_10policy_hubILb1EN4cuda3std3__45tupleIJN6thrust24THRUST_300001_SM_1000_NS6detail15normal_iteratorINSA_10device_ptrIiEEEEEEEE10policy1000Ei6igualASF_JPiEEEvT0_iT1_T2_DpNS2_10kernel_argIT3_EE_param_4[16]
)
.maxntid 128
{
	.reg .pred 	%p<81>;
	.reg .b32 	%r<174>;
	.reg .b64 	%rd<65>;

	ld.param.u32 	%r51, [_ZN3cub18CUB_300001_SM_10006detail9transform16transform_kernelINS2_10policy_hubILb1EN4cuda3std3__45tupleIJN6thrust24THRUST_300001_SM_1000_NS6detail15normal_iteratorINSA_10device_ptrIiEEEEEEEE10policy1000Ei6igualASF_JPiEEEvT0_iT1_T2_DpNS2_10kernel_argIT3_EE_param_2];
	ld.param.u32 	%r52, [_ZN3cub18CUB_300001_SM_10006detail9transform16transform_kernelINS2_10policy_hubILb1EN4cuda3std3__45tupleIJN6thrust24THRUST_300001_SM_1000_NS6detail15normal_iteratorINSA_10device_ptrIiEEEEEEEE10policy1000Ei6igualASF_JPiEEEvT0_iT1_T2_DpNS2_10kernel_argIT3_EE_param_0];
	ld.param.u64 	%rd15, [_ZN3cub18CUB_300001_SM_10006detail9transform16transform_kernelINS2_10policy_hubILb1EN4cuda3std3__45tupleIJN6thrust24THRUST_300001_SM_1000_NS6detail15normal_iteratorINSA_10device_ptrIiEEEEEEEE10policy1000Ei6igualASF_JPiEEEvT0_iT1_T2_DpNS2_10kernel_argIT3_EE_param_4];
	ld.param.u64 	%rd16, [_ZN3cub18CUB_300001_SM_10006detail9transform16transform_kernelINS2_10policy_hubILb1EN4cuda3std3__45tupleIJN6thrust24THRUST_300001_SM_1000_NS6detail15normal_iteratorINSA_10device_ptrIiEEEEEEEE10policy1000Ei6igualASF_JPiEEEvT0_iT1_T2_DpNS2_10kernel_argIT3_EE_param_3];
	ld.param.u32 	%r50, [_ZN3cub18CUB_300001_SM_10006detail9transform16transform_kernelINS2_10policy_hubILb1EN4cuda3std3__45tupleIJN6thrust24THRUST_300001_SM_1000_NS6detail15normal_iteratorINSA_10device_ptrIiEEEEEEEE10policy1000Ei6igualASF_JPiEEEvT0_iT1_T2_DpNS2_10kernel_argIT3_EE_param_1];
	cvta.to.global.u64 	%rd1, %rd16;
	cvta.to.global.u64 	%rd2, %rd15;
	shl.b32 	%r1, %r50, 7;
	mov.u32 	%r53, %ctaid.x;
	mul.lo.s32 	%r2, %r1, %r53;
	sub.s32 	%r3, %r52, %r2;
	min.s32 	%r4, %r1, %r3;
	shl.b32 	%r5, %r4, 2;
	mov.u32 	%r6, %tid.x;
	shl.b32 	%r162, %r6, 7;
	setp.ge.s32 	%p1, %r162, %r5;
	@%p1 bra 	$L__BB4_3;
	mul.wide.u32 	%rd17, %r6, 128;
	add.s64 	%rd18, %rd2, %rd17;
	mul.wide.s32 	%rd19, %r2, 4;
	add.s64 	%rd63, %rd18, %rd19;
$L__BB4_2:
	.pragma "nounroll";
	// begin inline asm
	prefetch.global.L2 [%rd63];
	// end inline asm
	add.s32 	%r162, %r162, 16384;
	add.s64 	%rd63, %rd63, 16384;
	setp.lt.s32 	%p2, %r162, %r5;
	@%p2 bra 	$L__BB4_2;
$L__BB4_3:
	mul.wide.s32 	%rd21, %r2, 4;
	add.s64 	%rd6, %rd2, %rd21;
	add.s64 	%rd7, %rd1, %rd21;
	setp.gt.s32 	%p3, %r1, %r3;
	@%p3 bra 	$L__BB4_17;
	setp.lt.s32 	%p4, %r50, 1;
	@%p4 bra 	$L__BB4_58;
	and.b32  	%r11, %r50, 15;
	setp.lt.u32 	%p5, %r50, 16;
	mov.b32 	%r169, 0;
	@%p5 bra 	$L__BB4_8;
	and.b32  	%r169, %r50, 2147483632;
	neg.s32 	%r164, %r169;
	add.s32 	%r163, %r6, 1152;
	mul.wide.u32 	%rd64, %r6, 4;
$L__BB4_7:
	.pragma "nounroll";
	mul.wide.s32 	%rd22, %r163, 4;
	add.s64 	%rd23, %rd22, 1536;
	add.s64 	%rd24, %rd6, %rd64;
	ld.global.u32 	%r55, [%rd24];
	setp.eq.s32 	%p6, %r55, %r51;
	selp.u32 	%r56, 1, 0, %p6;
	add.s64 	%rd25, %rd7, %rd64;
	st.global.u32 	[%rd25], %r56;
	ld.global.u32 	%r57, [%rd24+512];
	setp.eq.s32 	%p7, %r57, %r51;
	selp.u32 	%r58, 1, 0, %p7;
	st.global.u32 	[%rd25+512], %r58;
	ld.global.u32 	%r59, [%rd24+1024];
	setp.eq.s32 	%p8, %r59, %r51;
	selp.u32 	%r60, 1, 0, %p8;
	st.global.u32 	[%rd25+1024], %r60;
	ld.global.u32 	%r61, [%rd24+1536];
	setp.eq.s32 	%p9, %r61, %r51;
	selp.u32 	%r62, 1, 0, %p9;
	st.global.u32 	[%rd25+1536], %r62;
	ld.global.u32 	%r63, [%rd24+2048];
	setp.eq.s32 	%p10, %r63, %r51;
	selp.u32 	%r64, 1, 0, %p10;
	st.global.u32 	[%rd25+2048], %r64;
	ld.global.u32 	%r65, [%rd24+2560];
	setp.eq.s32 	%p11, %r65, %r51;
	selp.u32 	%r66, 1, 0, %p11;
	st.global.u32 	[%rd25+2560], %r66;
	ld.global.u32 	%r67, [%rd24+3072];
	setp.eq.s32 	%p12, %r67, %r51;
	selp.u32 	%r68, 1, 0, %p12;
	st.global.u32 	[%rd25+3072], %r68;
	ld.global.u32 	%r69, [%rd24+3584];
	setp.eq.s32 	%p13, %r69, %r51;
	selp.u32 	%r70, 1, 0, %p13;
	st.global.u32 	[%rd25+3584], %r70;
	ld.global.u32 	%r71, [%rd24+4096];
	setp.eq.s32 	%p14, %r71, %r51;
	selp.u32 	%r72, 1, 0, %p14;
	st.global.u32 	[%rd25+4096], %r72;
	add.s64 	%rd26, %rd6, %rd23;
	ld.global.u32 	%r73, [%rd26+-1536];
	setp.eq.s32 	%p15, %r73, %r51;
	selp.u32 	%r74, 1, 0, %p15;
	add.s64 	%rd27, %rd7, %rd23;
	st.global.u32 	[%rd27+-1536], %r74;
	ld.global.u32 	%r75, [%rd26+-1024];
	setp.eq.s32 	%p16, %r75, %r51;
	selp.u32 	%r76, 1, 0, %p16;
	st.global.u32 	[%rd27+-1024], %r76;
	ld.global.u32 	%r77, [%rd26+-512];
	setp.eq.s32 	%p17, %r77, %r51;
	selp.u32 	%r78, 1, 0, %p17;
	st.global.u32 	[%rd27+-512], %r78;
	ld.global.u32 	%r79, [%rd26];
	setp.eq.s32 	%p18, %r79, %r51;
	selp.u32 	%r80, 1, 0, %p18;
	st.global.u32 	[%rd27], %r80;
	ld.global.u32 	%r81, [%rd26+512];
	setp.eq.s32 	%p19, %r81, %r51;
	selp.u32 	%r82, 1, 0, %p19;
	st.global.u32 	[%rd27+512], %r82;
	ld.global.u32 	%r83, [%rd26+1024];
	setp.eq.s32 	%p20, %r83, %r51;
	selp.u32 	%r84, 1, 0, %p20;
	st.global.u32 	[%rd27+1024], %r84;
	ld.global.u32 	%r85, [%rd26+1536];
	setp.eq.s32 	%p21, %r85, %r51;
	selp.u32 	%r86, 1, 0, %p21;
	st.global.u32 	[%rd27+1536], %r86;
	add.s32 	%r164, %r164, 16;
	add.s32 	%r163, %r163, 2048;
	add.s64 	%rd64, %rd64, 8192;
	setp.eq.s32 	%p22, %r164, 0;
	@%p22 bra 	$L__BB4_8;
	bra.uni 	$L__BB4_7;
$L__BB4_8:
	setp.eq.s32 	%p23, %r11, 0;
	@%p23 bra 	$L__BB4_58;
	and.b32  	%r38, %r50, 7;
	setp.lt.u32 	%p24, %r11, 8;
	@%p24 bra 	$L__BB4_11;
	shl.b32 	%r87, %r169, 7;
	add.s32 	%r88, %r87, %r6;
	mul.wide.s32 	%rd28, %r88, 4;
	add.s64 	%rd29, %rd6, %rd28;
	ld.global.u32 	%r89, [%rd29];
	setp.eq.s32 	%p25, %r89, %r51;
	selp.u32 	%r90, 1, 0, %p25;
	add.s64 	%rd30, %rd7, %rd28;
	st.global.u32 	[%rd30], %r90;
	ld.global.u32 	%r91, [%rd29+512];
	setp.eq.s32 	%p26, %r91, %r51;
	selp.u32 	%r92, 1, 0, %p26;
	st.global.u32 	[%rd30+512], %r92;
	ld.global.u32 	%r93, [%rd29+1024];
	setp.eq.s32 	%p27, %r93, %r51;
	selp.u32 	%r94, 1, 0, %p27;
	st.global.u32 	[%rd30+1024], %r94;
	ld.global.u32 	%r95, [%rd29+1536];
	setp.eq.s32 	%p28, %r95, %r51;
	selp.u32 	%r96, 1, 0, %p28;
	st.global.u32 	[%rd30+1536], %r96;
	ld.global.u32 	%r97, [%rd29+2048];
	setp.eq.s32 	%p29, %r97, %r51;
	selp.u32 	%r98, 1, 0, %p29;
	st.global.u32 	[%rd30+2048], %r98;
	ld.global.u32 	%r99, [%rd29+2560];
	setp.eq.s32 	%p30, %r99, %r51;
	selp.u32 	%r100, 1, 0, %p30;
	st.global.u32 	[%rd30+2560], %r100;
	ld.global.u32 	%r101, [%rd29+3072];
	setp.eq.s32 	%p31, %r101, %r51;
	selp.u32 	%r102, 1, 0, %p31;
	st.global.u32 	[%rd30+3072], %r102;
	ld.global.u32 	%r103, [%rd29+3584];
	setp.eq.s32 	%p32, %r103, %r51;
	selp.u32 	%r104, 1, 0, %p32;
	st.global.u32 	[%rd30+3584], %r104;
	add.s32 	%r169, %r169, 8;
$L__BB4_11:
	setp.eq.s32 	%p33, %r38, 0;
	@%p33 bra 	$L__BB4_58;
	and.b32  	%r41, %r50, 3;
	setp.lt.u32 	%p34, %r38, 4;
	@%p34 bra 	$L__BB4_14;
	shl.b32 	%r105, %r169, 7;
	add.s32 	%r106, %r105, %r6;
	mul.wide.s32 	%rd31, %r106, 4;
	add.s64 	%rd32, %rd6, %rd31;
	ld.global.u32 	%r107, [%rd32];
	setp.eq.s32 	%p35, %r107, %r51;
	selp.u32 	%r108, 1, 0, %p35;
	add.s64 	%rd33, %rd7, %rd31;
	st.global.u32 	[%rd33], %r108;
	ld.global.u32 	%r109, [%rd32+512];
	setp.eq.s32 	%p36, %r109, %r51;
	selp.u32 	%r110, 1, 0, %p36;
	st.global.u32 	[%rd33+512], %r110;
	ld.global.u32 	%r111, [%rd32+1024];
	setp.eq.s32 	%p37, %r111, %r51;
	selp.u32 	%r112, 1, 0, %p37;
	st.global.u32 	[%rd33+1024], %r112;
	ld.global.u32 	%r113, [%rd32+1536];
	setp.eq.s32 	%p38, %r113, %r51;
	selp.u32 	%r114, 1, 0, %p38;
	st.global.u32 	[%rd33+1536], %r114;
	add.s32 	%r169, %r169, 4;
$L__BB4_14:
	setp.eq.s32 	%p39, %r41, 0;
	@%p39 bra 	$L__BB4_58;
	shl.b32 	%r115, %r169, 7;
	add.s32 	%r173, %r6, %r115;
	neg.s32 	%r172, %r41;
$L__BB4_16:
	.pragma "nounroll";
	mul.wide.s32 	%rd35, %r173, 4;
	add.s64 	%rd36, %rd7, %rd35;
	add.s64 	%rd37, %rd6, %rd35;
	ld.global.u32 	%r116, [%rd37];
	setp.eq.s32 	%p40, %r116, %r51;
	selp.u32 	%r117, 1, 0, %p40;
	st.global.u32 	[%rd36], %r117;
	add.s32 	%r173, %r173, 128;
	add.s32 	%r172, %r172, 1;
	setp.ne.s32 	%p41, %r172, 0;
	@%p41 bra 	$L__BB4_16;
	bra.uni 	$L__BB4_58;
$L__BB4_17:
	setp.lt.s32 	%p42, %r50, 1;
	@%p42 bra 	$L__BB4_58;
	and.b32  	%r15, %r50, 7;
	setp.lt.u32 	%p43, %r50, 8;
	mov.b32 	%r166, 0;
	@%p43 bra 	$L__BB4_37;
	and.b32  	%r166, %r50, 2147483640;
	mov.b32 	%r165, 0;
$L__BB4_20:
	.pragma "nounroll";
	shl.b32 	%r120, %r165, 7;
	add.s32 	%r22, %r120, %r6;
	setp.ge.s32 	%p44, %r22, %r4;
	@%p44 bra 	$L__BB4_22;
	mul.wide.u32 	%rd38, %r22, 4;
	add.s64 	%rd39, %rd6, %rd38;
	ld.global.u32 	%r121, [%rd39];
	setp.eq.s32 	%p45, %r121, %r51;
	selp.u32 	%r122, 1, 0, %p45;
	add.s64 	%rd40, %rd7, %rd38;
	st.global.u32 	[%rd40], %r122;
$L__BB4_22:
	add.s32 	%r123, %r22, 128;
	setp.ge.s32 	%p46, %r123, %r4;
	mul.wide.s32 	%rd41, %r123, 4;
	add.s64 	%rd11, %rd6, %rd41;
	add.s64 	%rd12, %rd7, %rd41;
	@%p46 bra 	$L__BB4_24;
	ld.global.u32 	%r124, [%rd11];
	setp.eq.s32 	%p47, %r124, %r51;
	selp.u32 	%r125, 1, 0, %p47;
	st.global.u32 	[%rd12], %r125;
$L__BB4_24:
	add.s32 	%r126, %r22, 256;
	setp.ge.s32 	%p48, %r126, %r4;
	@%p48 bra 	$L__BB4_26;
	ld.global.u32 	%r127, [%rd11+512];
	setp.eq.s32 	%p49, %r127, %r51;
	selp.u32 	%r128, 1, 0, %p49;
	st.global.u32 	[%rd12+512], %r128;
$L__BB4_26:
	add.s32 	%r129, %r22, 384;
	setp.ge.s32 	%p50, %r129, %r4;
	@%p50 bra 	$L__BB4_28;
	ld.global.u32 	%r130, [%rd11+1024];
	setp.eq.s32 	%p51, %r130, %r51;
	selp.u32 	%r131, 1, 0, %p51;
	st.global.u32 	[%rd12+1024], %r131;
$L__BB4_28:
	add.s32 	%r132, %r22, 512;
	setp.ge.s32 	%p52, %r132, %r4;
	@%p52 bra 	$L__BB4_30;
	ld.global.u32 	%r133, [%rd11+1536];
	setp.eq.s32 	%p53, %r133, %r51;
	selp.u32 	%r134, 1, 0, %p53;
	st.global.u32 	[%rd12+1536], %r134;
$L__BB4_30:
	add.s32 	%r135, %r22, 640;
	setp.ge.s32 	%p54, %r135, %r4;
	@%p54 bra 	$L__BB4_32;
	ld.global.u32 	%r136, [%rd11+2048];
	setp.eq.s32 	%p55, %r136, %r51;
	selp.u32 	%r137, 1, 0, %p55;
	st.global.u32 	[%rd12+2048], %r137;
$L__BB4_32:
	add.s32 	%r138, %r22, 768;
	setp.ge.s32 	%p56, %r138, %r4;
	@%p56 bra 	$L__BB4_34;
	ld.global.u32 	%r139, [%rd11+2560];
	setp.eq.s32 	%p57, %r139, %r51;
	selp.u32 	%r140, 1, 0, %p57;
	st.global.u32 	[%rd12+2560], %r140;
$L__BB4_34:
	add.s32 	%r141, %r22, 896;
	setp.ge.s32 	%p58, %r141, %r4;
	@%p58 bra 	$L__BB4_36;
	ld.global.u32 	%r142, [%rd11+3072];
	setp.eq.s32 	%p59, %r142, %r51;
	selp.u32 	%r143, 1, 0, %p59;
	st.global.u32 	[%rd12+3072], %r143;
$L__BB4_36:
	add.s32 	%r165, %r165, 8;
	setp.ne.s32 	%p60, %r165, %r166;
	@%p60 bra 	$L__BB4_20;
$L__BB4_37:
	setp.eq.s32 	%p61, %r15, 0;
	@%p61 bra 	$L__BB4_58;
	and.b32  	%r25, %r50, 3;
	setp.lt.u32 	%p62, %r15, 4;
	@%p62 bra 	$L__BB4_48;
	shl.b32 	%r144, %r166, 7;
	add.s32 	%r26, %r144, %r6;
	setp.ge.s32 	%p63, %r26, %r4;
	@%p63 bra 	$L__BB4_41;
	mul.wide.s32 	%rd42, %r26, 4;
	add.s64 	%rd43, %rd6, %rd42;
	ld.global.u32 	%r145, [%rd43];
	setp.eq.s32 	%p64, %r145, %r51;
	selp.u32 	%r146, 1, 0, %p64;
	add.s64 	%rd44, %rd7, %rd42;
	st.global.u32 	[%rd44], %r146;
$L__BB4_41:
	add.s32 	%r27, %r26, 128;
	setp.ge.s32 	%p65, %r27, %r4;
	@%p65 bra 	$L__BB4_43;
	mul.wide.s32 	%rd45, %r27, 4;
	add.s64 	%rd46, %rd6, %rd45;
	ld.global.u32 	%r147, [%rd46];
	setp.eq.s32 	%p66, %r147, %r51;
	selp.u32 	%r148, 1, 0, %p66;
	add.s64 	%rd47, %rd7, %rd45;
	st.global.u32 	[%rd47], %r148;
$L__BB4_43:
	add.s32 	%r28, %r26, 256;
	setp.ge.s32 	%p67, %r28, %r4;
	@%p67 bra 	$L__BB4_45;
	mul.wide.s32 	%rd48, %r28, 4;
	add.s64 	%rd49, %rd6, %rd48;
	ld.global.u32 	%r149, [%rd49];
	setp.eq.s32 	%p68, %r149, %r51;
	selp.u32 	%r150, 1, 0, %p68;
	add.s64 	%rd50, %rd7, %rd48;
	st.global.u32 	[%rd50], %r150;
$L__BB4_45:
	add.s32 	%r29, %r26, 384;
	setp.ge.s32 	%p69, %r29, %r4;
	@%p69 bra 	$L__BB4_47;
	mul.wide.s32 	%rd51, %r29, 4;
	add.s64 	%rd52, %rd6, %rd51;
	ld.global.u32 	%r151, [%rd52];
	setp.eq.s32 	%p70, %r151, %r51;
	selp.u32 	%r152, 1, 0, %p70;
	add.s64 	%rd53, %rd7, %rd51;
	st.global.u32 	[%rd53], %r152;
$L__BB4_47:
	add.s32 	%r166, %r166, 4;
$L__BB4_48:
	setp.eq.s32 	%p71, %r25, 0;
	@%p71 bra 	$L__BB4_58;
	setp.eq.s32 	%p72, %r25, 1;
	@%p72 bra 	$L__BB4_55;
	shl.b32 	%r153, %r166, 7;
	add.s32 	%r32, %r153, %r6;
	setp.ge.s32 	%p73, %r32, %r4;
	@%p73 bra 	$L__BB4_52;
	mul.wide.s32 	%rd54, %r32, 4;
	add.s64 	%rd55, %rd6, %rd54;
	ld.global.u32 	%r154, [%rd55];
	setp.eq.s32 	%p74, %r154, %r51;
	selp.u32 	%r155, 1, 0, %p74;
	add.s64 	%rd56, %rd7, %rd54;
	st.global.u32 	[%rd56], %r155;
$L__BB4_52:
	add.s32 	%r33, %r32, 128;
	setp.ge.s32 	%p75, %r33, %r4;
	@%p75 bra 	$L__BB4_54;
	mul.wide.s32 	%rd57, %r33, 4;
	add.s64 	%rd58, %rd6, %rd57;
	ld.global.u32 	%r156, [%rd58];
	setp.eq.s32 	%p76, %r156, %r51;
	selp.u32 	%r157, 1, 0, %p76;
	add.s64 	%rd59, %rd7, %rd57;
	st.global.u32 	[%rd59], %r157;
$L__BB4_54:
	add.s32 	%r166, %r166, 2;
$L__BB4_55:
	and.b32  	%r158, %r50, 1;
	setp.eq.b32 	%p77, %r158, 1;
	not.pred 	%p78, %p77;
	@%p78 bra 	$L__BB4_58;
	shl.b32 	%r159, %r166, 7;
	add.s32 	%r36, %r159, %r6;
	setp.ge.s32 	%p79, %r36, %r4;
	@%p79 bra 	$L__BB4_58;
	mul.wide.s32 	%rd60, %r36, 4;
	add.s64 	%rd61, %rd6, %rd60;
	ld.global.u32 	%r160, [%rd61];
	setp.eq.s32 	%p80, %r160, %r51;
	selp.u32 	%r161, 1, 0, %p80;
	add.s64 	%rd62, %rd7, %rd60;
	st.global.u32 	[%rd62], %r161;
$L__BB4_58:
	ret;

}
	// .globl	_ZN3cub18CUB_300001_SM_10006detail9transform16transform_kernelINS2_10policy_hubILb1EN4cuda3std3__45tupleIJN6thrust24THRUST_300001_SM_1000_NS6detail15normal_iteratorINSA_10device_ptrIiEEEEEEEE10policy1000El6igualASF_JPiEEEvT0_iT1_T2_DpNS2_10kernel_argIT3_EE
.visible .entry _ZN3cub18CUB_300001_SM_10006detail9transform16transform_kernelINS2_10policy_hubILb1EN4cuda3std3__45tupleIJN6thrust24THRUST_300001_SM_1000_NS6detail15normal_iteratorINSA_10device_ptrIiEEEEEEEE10policy1000El6igualASF_JPiEEEvT0_iT1_T2_DpNS2_10kernel_argIT3_EE(
	.param .u64 _ZN3cub18CUB_300001_SM_10006detail9transform16transform_kernelINS2_10policy_hubILb1EN4cuda3std3__45tupleIJN6thrust24THRUST_300001_SM_1000_NS6detail15normal_iteratorINSA_10device_ptrIiEEEEEEEE10policy1000El6igualASF_JPiEEEvT0_iT1_T2_DpNS2_10kernel_argIT3_EE_param_0,
	.param .u32 _ZN3cub18CUB_300001_SM_10006detail9transform16transform_kernelINS2_10policy_hubILb1EN4cuda3std3__45tupleIJN6thrust24THRUST_300001_SM_1000_NS6detail15normal_iteratorINSA_10device_ptrIiEEEEEEEE10policy1000El6igualASF_JPiEEEvT0_iT1_T2_DpNS2_10kernel_argIT3_EE_param_1,
	.param .align 4 .b8 _ZN3cub18CUB_300001_SM_10006detail9transform16transform_kernelINS2_10policy_hubILb1EN4cuda3std3__45tupleIJN6thrust24THRUST_300001_SM_1000_NS6detail15normal_iteratorINSA_10device_ptrIiEEEEEEEE10policy1000El6igualASF_JPiEEEvT0_iT1_T2_DpNS2_10kernel_argIT3_EE_param_2[4],
	.param .align 8 .b8 _ZN3cub18CUB_300001_SM_10006detail9transform16transform_kernelINS2_10policy_hubILb1EN4cuda3std3__45tupleIJN6thrust24THRUST_300001_SM_1000_NS6detail15normal_iteratorINSA_10device_ptrIiEEEEEEEE10policy1000El6igualASF_JPiEEEvT0_iT1_T2_DpNS2_10kernel_argIT3_EE_param_3[8],
	.param .align 8 .b8 _ZN3cub18CUB_300001_SM_10006detail9transform16transform_kernelINS2_10policy_hubILb1EN4cuda3std3__45tupleIJN6thrust24THRUST_300001_SM_1000_NS6detail15normal_iteratorINSA_10device_ptrIiEEEEEEEE10policy1000El6igualASF_JPiEEEvT0_iT1_T2_DpNS2_10kernel_argIT3_EE_param_4[16]
)
.maxntid 128
{
	.reg .pred 	%p<81>;
	.reg .b32 	%r<171>;
	.reg .b64 	%rd<71>;

	ld.param.u32 	%r49, [_ZN3cub18CUB_300001_SM_10006detail9transform16transform_kernelINS2_10policy_hubILb1EN4cuda3std3__45tupleIJN6thrust24THRUST_300001_SM_1000_NS6detail15normal_iteratorINSA_10device_ptrIiEEEEEEEE10policy1000El6igualASF_JPiEEEvT0_iT1_T2_DpNS2_10kernel_argIT3_EE_param_2];
	ld.param.u64 	%rd16, [_ZN3cub18CUB_300001_SM_10006detail9transform16transform_kernelINS2_10policy_hubILb1EN4cuda3std3__45tupleIJN6thrust24THRUST_300001_SM_1000_NS6detail15normal_iteratorINSA_10device_ptrIiEEEEEEEE10policy1000El6igualASF_JPiEEEvT0_iT1_T2_DpNS2_10kernel_argIT3_EE_param_0];
	ld.param.u64 	%rd17, [_ZN3cub18CUB_300001_SM_10006detail9transform16transform_kernelINS2_10policy_hubILb1EN4cuda3std3__45tupleIJN6thrust24THRUST_300001_SM_1000_NS6detail15normal_iteratorINSA_10device_ptrIiEEEEEEEE10policy1000El6igualASF_JPiEEEvT0_iT1_T2_DpNS2_10kernel_argIT3_EE_param_4];
	ld.param.u64 	%rd18, [_ZN3cub18CUB_300001_SM_10006detail9transform16transform_kernelINS2_10policy_hubILb1EN4cuda3std3__45tupleIJN6thrust24THRUST_300001_SM_1000_NS6detail15normal_iteratorINSA_10device_ptrIiEEEEEEEE10policy1000El6igualASF_JPiEEEvT0_iT1_T2_DpNS2_10kernel_argIT3_EE_param_3];
	ld.param.u32 	%r48, [_ZN3cub18CUB_300001_SM_10006detail9transform16transform_kernelINS2_10policy_hubILb1EN4cuda3std3__45tupleIJN6thrust24THRUST_300001_SM_1000_NS6detail15normal_iteratorINSA_10device_ptrIiEEEEEEEE10policy1000El6igualASF_JPiEEEvT0_iT1_T2_DpNS2_10kernel_argIT3_EE_param_1];
	cvta.to.global.u64 	%rd1, %rd18;
	cvta.to.global.u64 	%rd2, %rd17;
	shl.b32 	%r1, %r48, 7;
	mov.u32 	%r50, %ctaid.x;
	cvt.u64.u32 	%rd19, %r50;
	cvt.s64.s32 	%rd20, %r1;
	mul.lo.s64 	%rd3, %rd20, %rd19;
	sub.s64 	%rd21, %rd16, %rd3;
	min.s64 	%rd22, %rd21, %rd20;
	cvt.u32.u64 	%r2, %rd22;
	shl.b32 	%r3, %r2, 2;
	mov.u32 	%r4, %tid.x;
	shl.b32 	%r159, %r4, 7;
	setp.ge.s32 	%p1, %r159, %r3;
	@%p1 bra 	$L__BB5_3;
	shl.b64 	%rd23, %rd3, 2;
	add.s64 	%rd24, %rd2, %rd23;
	mul.wide.u32 	%rd25, %r4, 128;
	add.s64 	%rd69, %rd24, %rd25;
$L__BB5_2:
	.pragma "nounroll";
	// begin inline asm
	prefetch.global.L2 [%rd69];
	// end inline asm
	add.s32 	%r159, %r159, 16384;
	add.s64 	%rd69, %rd69, 16384;
	setp.lt.s32 	%p2, %r159, %r3;
	@%p2 bra 	$L__BB5_2;
$L__BB5_3:
	shl.b64 	%rd27, %rd3, 2;
	add.s64 	%rd7, %rd2, %rd27;
	add.s64 	%rd8, %rd1, %rd27;
	setp.eq.s32 	%p3, %r1, %r2;
	@%p3 bra 	$L__BB5_45;
	setp.lt.s32 	%p4, %r48, 1;
	@%p4 bra 	$L__BB5_58;
	and.b32  	%r9, %r48, 7;
	setp.lt.u32 	%p5, %r48, 8;
	mov.b32 	%r168, 0;
	@%p5 bra 	$L__BB5_24;
	and.b32  	%r168, %r48, 2147483640;
	mov.b32 	%r162, 0;
$L__BB5_7:
	.pragma "nounroll";
	shl.b32 	%r53, %r162, 7;
	add.s32 	%r20, %r53, %r4;
	setp.ge.s32 	%p6, %r20, %r2;
	@%p6 bra 	$L__BB5_9;
	mul.wide.u32 	%rd28, %r20, 4;
	add.s64 	%rd29, %rd7, %rd28;
	ld.global.u32 	%r54, [%rd29];
	setp.eq.s32 	%p7, %r54, %r49;
	selp.u32 	%r55, 1, 0, %p7;
	add.s64 	%rd30, %rd8, %rd28;
	st.global.u32 	[%rd30], %r55;
$L__BB5_9:
	add.s32 	%r56, %r20, 128;
	setp.ge.s32 	%p8, %r56, %r2;
	mul.wide.s32 	%rd31, %r56, 4;
	add.s64 	%rd12, %rd7, %rd31;
	add.s64 	%rd13, %rd8, %rd31;
	@%p8 bra 	$L__BB5_11;
	ld.global.u32 	%r57, [%rd12];
	setp.eq.s32 	%p9, %r57, %r49;
	selp.u32 	%r58, 1, 0, %p9;
	st.global.u32 	[%rd13], %r58;
$L__BB5_11:
	add.s32 	%r59, %r20, 256;
	setp.ge.s32 	%p10, %r59, %r2;
	@%p10 bra 	$L__BB5_13;
	ld.global.u32 	%r60, [%rd12+512];
	setp.eq.s32 	%p11, %r60, %r49;
	selp.u32 	%r61, 1, 0, %p11;
	st.global.u32 	[%rd13+512], %r61;
$L__BB5_13:
	add.s32 	%r62, %r20, 384;
	setp.ge.s32 	%p12, %r62, %r2;
	@%p12 bra 	$L__BB5_15;
	ld.global.u32 	%r63, [%rd12+1024];
	setp.eq.s32 	%p13, %r63, %r49;
	selp.u32 	%r64, 1, 0, %p13;
	st.global.u32 	[%rd13+1024], %r64;
$L__BB5_15:
	add.s32 	%r65, %r20, 512;
	setp.ge.s32 	%p14, %r65, %r2;
	@%p14 bra 	$L__BB5_17;
	ld.global.u32 	%r66, [%rd12+1536];
	setp.eq.s32 	%p15, %r66, %r49;
	selp.u32 	%r67, 1, 0, %p15;
	st.global.u32 	[%rd13+1536], %r67;
$L__BB5_17:
	add.s32 	%r68, %r20, 640;
	setp.ge.s32 	%p16, %r68, %r2;
	@%p16 bra 	$L__BB5_19;
	ld.global.u32 	%r69, [%rd12+2048];
	setp.eq.s32 	%p17, %r69, %r49;
	selp.u32 	%r70, 1, 0, %p17;
	st.global.u32 	[%rd13+2048], %r70;
$L__BB5_19:
	add.s32 	%r71, %r20, 768;
	setp.ge.s32 	%p18, %r71, %r2;
	@%p18 bra 	$L__BB5_21;
	ld.global.u32 	%r72, [%rd12+2560];
	setp.eq.s32 	%p19, %r72, %r49;
	selp.u32 	%r73, 1, 0, %p19;
	st.global.u32 	[%rd13+2560], %r73;
$L__BB5_21:
	add.s32 	%r74, %r20, 896;
	setp.ge.s32 	%p20, %r74, %r2;
	@%p20 bra 	$L__BB5_23;
	ld.global.u32 	%r75, [%rd12+3072];
	setp.eq.s32 	%p21, %r75, %r49;
	selp.u32 	%r76, 1, 0, %p21;
	st.global.u32 	[%rd13+3072], %r76;
$L__BB5_23:
	add.s32 	%r162, %r162, 8;
	setp.eq.s32 	%p22, %r162, %r168;
	@%p22 bra 	$L__BB5_24;
	bra.uni 	$L__BB5_7;
$L__BB5_24:
	setp.eq.s32 	%p23, %r9, 0;
	@%p23 bra 	$L__BB5_58;
	and.b32  	%r36, %r48, 3;
	setp.lt.u32 	%p24, %r9, 4;
	@%p24 bra 	$L__BB5_35;
	shl.b32 	%r77, %r168, 7;
	add.s32 	%r37, %r77, %r4;
	setp.ge.s32 	%p25, %r37, %r2;
	@%p25 bra 	$L__BB5_28;
	mul.wide.s32 	%rd32, %r37, 4;
	add.s64 	%rd33, %rd7, %rd32;
	ld.global.u32 	%r78, [%rd33];
	setp.eq.s32 	%p26, %r78, %r49;
	selp.u32 	%r79, 1, 0, %p26;
	add.s64 	%rd34, %rd8, %rd32;
	st.global.u32 	[%rd34], %r79;
$L__BB5_28:
	add.s32 	%r38, %r37, 128;
	setp.ge.s32 	%p27, %r38, %r2;
	@%p27 bra 	$L__BB5_30;
	mul.wide.s32 	%rd35, %r38, 4;
	add.s64 	%rd36, %rd7, %rd35;
	ld.global.u32 	%r80, [%rd36];
	setp.eq.s32 	%p28, %r80, %r49;
	selp.u32 	%r81, 1, 0, %p28;
	add.s64 	%rd37, %rd8, %rd35;
	st.global.u32 	[%rd37], %r81;
$L__BB5_30:
	add.s32 	%r39, %r37, 256;
	setp.ge.s32 	%p29, %r39, %r2;
	@%p29 bra 	$L__BB5_32;
	mul.wide.s32 	%rd38, %r39, 4;
	add.s64 	%rd39, %rd7, %rd38;
	ld.global.u32 	%r82, [%rd39];
	setp.eq.s32 	%p30, %r82, %r49;
	selp.u32 	%r83, 1, 0, %p30;
	add.s64 	%rd40, %rd8, %rd38;
	st.global.u32 	[%rd40], %r83;
$L__BB5_32:
	add.s32 	%r40, %r37, 384;
	setp.ge.s32 	%p31, %r40, %r2;
	@%p31 bra 	$L__BB5_34;
	mul.wide.s32 	%rd41, %r40, 4;
	add.s64 	%rd42, %rd7, %rd41;
	ld.global.u32 	%r84, [%rd42];
	setp.eq.s32 	%p32, %r84, %r49;
	selp.u32 	%r85, 1, 0, %p32;
	add.s64 	%rd43, %rd8, %rd41;
	st.global.u32 	[%rd43], %r85;
$L__BB5_34:
	add.s32 	%r168, %r168, 4;
$L__BB5_35:
	setp.eq.s32 	%p33, %r36, 0;
	@%p33 bra 	$L__BB5_58;
	setp.eq.s32 	%p34, %r36, 1;
	@%p34 bra 	$L__BB5_42;
	shl.b32 	%r86, %r168, 7;
	add.s32 	%r43, %r86, %r4;
	setp.ge.s32 	%p35, %r43, %r2;
	@%p35 bra 	$L__BB5_39;
	mul.wide.s32 	%rd44, %r43, 4;
	add.s64 	%rd45, %rd7, %rd44;
	ld.global.u32 	%r87, [%rd45];
	setp.eq.s32 	%p36, %r87, %r49;
	selp.u32 	%r88, 1, 0, %p36;
	add.s64 	%rd46, %rd8, %rd44;
	st.global.u32 	[%rd46], %r88;
$L__BB5_39:
	add.s32 	%r44, %r43, 128;
	setp.ge.s32 	%p37, %r44, %r2;
	@%p37 bra 	$L__BB5_41;
	mul.wide.s32 	%rd47, %r44, 4;
	add.s64 	%rd48, %rd7, %rd47;
	ld.global.u32 	%r89, [%rd48];
	setp.eq.s32 	%p38, %r89, %r49;
	selp.u32 	%r90, 1, 0, %p38;
	add.s64 	%rd49, %rd8, %rd47;
	st.global.u32 	[%rd49], %r90;
$L__BB5_41:
	add.s32 	%r168, %r168, 2;
$L__BB5_42:
	and.b32  	%r91, %r48, 1;
	setp.eq.b32 	%p39, %r91, 1;
	not.pred 	%p40, %p39;
	@%p40 bra 	$L__BB5_58;
	shl.b32 	%r92, %r168, 7;
	add.s32 	%r47, %r92, %r4;
	setp.ge.s32 	%p41, %r47, %r2;
	@%p41 bra 	$L__BB5_58;
	mul.wide.s32 	%rd50, %r47, 4;
	add.s64 	%rd51, %rd7, %rd50;
	ld.global.u32 	%r93, [%rd51];
	setp.eq.s32 	%p42, %r93, %r49;
	selp.u32 	%r94, 1, 0, %p42;
	add.s64 	%rd52, %rd8, %rd50;
	st.global.u32 	[%rd52], %r94;
	bra.uni 	$L__BB5_58;
$L__BB5_45:
	setp.lt.s32 	%p43, %r48, 1;
	@%p43 bra 	$L__BB5_58;
	and.b32  	%r11, %r48, 15;
	setp.lt.u32 	%p44, %r48, 16;
	mov.b32 	%r164, 0;
	@%p44 bra 	$L__BB5_49;
	and.b32  	%r164, %r48, 2147483632;
	neg.s32 	%r161, %r164;
	add.s32 	%r160, %r4, 1152;
	mul.wide.u32 	%rd70, %r4, 4;
$L__BB5_48:
	.pragma "nounroll";
	mul.wide.s32 	%rd53, %r160, 4;
	add.s64 	%rd54, %rd53, 1536;
	add.s64 	%rd55, %rd7, %rd70;
	ld.global.u32 	%r96, [%rd55];
	setp.eq.s32 	%p45, %r96, %r49;
	selp.u32 	%r97, 1, 0, %p45;
	add.s64 	%rd56, %rd8, %rd70;
	st.global.u32 	[%rd56], %r97;
	ld.global.u32 	%r98, [%rd55+512];
	setp.eq.s32 	%p46, %r98, %r49;
	selp.u32 	%r99, 1, 0, %p46;
	st.global.u32 	[%rd56+512], %r99;
	ld.global.u32 	%r100, [%rd55+1024];
	setp.eq.s32 	%p47, %r100, %r49;
	selp.u32 	%r101, 1, 0, %p47;
	st.global.u32 	[%rd56+1024], %r101;
	ld.global.u32 	%r102, [%rd55+1536];
	setp.eq.s32 	%p48, %r102, %r49;
	selp.u32 	%r103, 1, 0, %p48;
	st.global.u32 	[%rd56+1536], %r103;
	ld.global.u32 	%r104, [%rd55+2048];
	setp.eq.s32 	%p49, %r104, %r49;
	selp.u32 	%r105, 1, 0, %p49;
	st.global.u32 	[%rd56+2048], %r105;
	ld.global.u32 	%r106, [%rd55+2560];
	setp.eq.s32 	%p50, %r106, %r49;
	selp.u32 	%r107, 1, 0, %p50;
	st.global.u32 	[%rd56+2560], %r107;
	ld.global.u32 	%r108, [%rd55+3072];
	setp.eq.s32 	%p51, %r108, %r49;
	selp.u32 	%r109, 1, 0, %p51;
	st.global.u32 	[%rd56+3072], %r109;
	ld.global.u32 	%r110, [%rd55+3584];
	setp.eq.s32 	%p52, %r110, %r49;
	selp.u32 	%r111, 1, 0, %p52;
	st.global.u32 	[%rd56+3584], %r111;
	ld.global.u32 	%r112, [%rd55+4096];
	setp.eq.s32 	%p53, %r112, %r49;
	selp.u32 	%r113, 1, 0, %p53;
	st.global.u32 	[%rd56+4096], %r113;
	add.s64 	%rd57, %rd7, %rd54;
	ld.global.u32 	%r114, [%rd57+-1536];
	setp.eq.s32 	%p54, %r114, %r49;
	selp.u32 	%r115, 1, 0, %p54;
	add.s64 	%rd58, %rd8, %rd54;
	st.global.u32 	[%rd58+-1536], %r115;
	ld.global.u32 	%r116, [%rd57+-1024];
	setp.eq.s32 	%p55, %r116, %r49;
	selp.u32 	%r117, 1, 0, %p55;
	st.global.u32 	[%rd58+-1024], %r117;
	ld.global.u32 	%r118, [%rd57+-512];
	setp.eq.s32 	%p56, %r118, %r49;
	selp.u32 	%r119, 1, 0, %p56;
	st.global.u32 	[%rd58+-512], %r119;
	ld.global.u32 	%r120, [%rd57];
	setp.eq.s32 	%p57, %r120, %r49;
	selp.u32 	%r121, 1, 0, %p57;
	st.global.u32 	[%rd58], %r121;
	ld.global.u32 	%r122, [%rd57+512];
	setp.eq.s32 	%p58, %r122, %r49;
	selp.u32 	%r123, 1, 0, %p58;
	st.global.u32 	[%rd58+512], %r123;
	ld.global.u32 	%r124, [%rd57+1024];
	setp.eq.s32 	%p59, %r124, %r49;
	selp.u32 	%r125, 1, 0, %p59;
	st.global.u32 	[%rd58+1024], %r125;
	ld.global.u32 	%r126, [%rd57+1536];
	setp.eq.s32 	%p60, %r126, %r49;
	selp.u32 	%r127, 1, 0, %p60;
	st.global.u32 	[%rd58+1536], %r127;
	add.s32 	%r161, %r161, 16;
	add.s32 	%r160, %r160, 2048;
	add.s64 	%rd70, %rd70, 8192;
	setp.eq.s32 	%p61, %r161, 0;
	@%p61 bra 	$L__BB5_49;
	bra.uni 	$L__BB5_48;
$L__BB5_49:
	setp.eq.s32 	%p62, %r11, 0;
	@%p62 bra 	$L__BB5_58;
	and.b32  	%r23, %r48, 7;
	setp.lt.u32 	%p63, %r11, 8;
	@%p63 bra 	$L__BB5_52;
	shl.b32 	%r128, %r164, 7;
	add.s32 	%r129, %r128, %r4;
	mul.wide.s32 	%rd59, %r129, 4;
	add.s64 	%rd60, %rd7, %rd59;
	ld.global.u32 	%r130, [%rd60];
	setp.eq.s32 	%p64, %r130, %r49;
	selp.u32 	%r131, 1, 0, %p64;
	add.s64 	%rd61, %rd8, %rd59;
	st.global.u32 	[%rd61], %r131;
	ld.global.u32 	%r132, [%rd60+512];
	setp.eq.s32 	%p65, %r132, %r49;
	selp.u32 	%r133, 1, 0, %p65;
	st.global.u32 	[%rd61+512], %r133;
	ld.global.u32 	%r134, [%rd60+1024];
	setp.eq.s32 	%p66, %r134, %r49;
	selp.u32 	%r135, 1, 0, %p66;
	st.global.u32 	[%rd61+1024], %r135;
	ld.global.u32 	%r136, [%rd60+1536];
	setp.eq.s32 	%p67, %r136, %r49;
	selp.u32 	%r137, 1, 0, %p67;
	st.global.u32 	[%rd61+1536], %r137;
	ld.global.u32 	%r138, [%rd60+2048];
	setp.eq.s32 	%p68, %r138, %r49;
	selp.u32 	%r139, 1, 0, %p68;
	st.global.u32 	[%rd61+2048], %r139;
	ld.global.u32 	%r140, [%rd60+2560];
	setp.eq.s32 	%p69, %r140, %r49;
	selp.u32 	%r141, 1, 0, %p69;
	st.global.u32 	[%rd61+2560], %r141;
	ld.global.u32 	%r142, [%rd60+3072];
	setp.eq.s32 	%p70, %r142, %r49;
	selp.u32 	%r143, 1, 0, %p70;
	st.global.u32 	[%rd61+3072], %r143;
	ld.global.u32 	%r144, [%rd60+3584];
	setp.eq.s32 	%p71, %r144, %r49;
	selp.u32 	%r145, 1, 0, %p71;
	st.global.u32 	[%rd61+3584], %r145;
	add.s32 	%r164, %r164, 8;
$L__BB5_52:
	setp.eq.s32 	%p72, %r23, 0;
	@%p72 bra 	$L__BB5_58;
	and.b32  	%r26, %r48, 3;
	setp.lt.u32 	%p73, %r23, 4;
	@%p73 bra 	$L__BB5_55;
	shl.b32 	%r146, %r164, 7;
	add.s32 	%r147, %r146, %r4;
	mul.wide.s32 	%rd62, %r147, 4;
	add.s64 	%rd63, %rd7, %rd62;
	ld.global.u32 	%r148, [%rd63];
	setp.eq.s32 	%p74, %r148, %r49;
	selp.u32 	%r149, 1, 0, %p74;
	add.s64 	%rd64, %rd8, %rd62;
	st.global.u32 	[%rd64], %r149;
	ld.global.u32 	%r150, [%rd63+512];
	setp.eq.s32 	%p75, %r150, %r49;
	selp.u32 	%r151, 1, 0, %p75;
	st.global.u32 	[%rd64+512], %r151;
	ld.global.u32 	%r152, [%rd63+1024];
	setp.eq.s32 	%p76, %r152, %r49;
	selp.u32 	%r153, 1, 0, %p76;
	st.global.u32 	[%rd64+1024], %r153;
	ld.global.u32 	%r154, [%rd63+1536];
	setp.eq.s32 	%p77, %r154, %r49;
	selp.u32 	%r155, 1, 0, %p77;
	st.global.u32 	[%rd64+1536], %r155;
	add.s32 	%r164, %r164, 4;
$L__BB5_55:
	setp.eq.s32 	%p78, %r26, 0;
	@%p78 bra 	$L__BB5_58;
	shl.b32 	%r156, %r164, 7;
	add.s32 	%r167, %r4, %r156;
	neg.s32 	%r166, %r26;
$L__BB5_57:
	.pragma "nounroll";
	mul.wide.s32 	%rd66, %r167, 4;
	add.s64 	%rd67, %rd8, %rd66;
	add.s64 	%rd68, %rd7, %rd66;
	ld.global.u32 	%r157, [%rd68];
	setp.eq.s32 	%p79, %r157, %r49;
	selp.u32 	%r158, 1, 0, %p79;
	st.global.u32 	[%rd67], %r158;
	add.s32 	%r167, %r167, 128;
	add.s32 	%r166, %r166, 1;
	setp.eq.s32 	%p80, %r166, 0;
	@%p80 bra 	$L__BB5_58;
	bra.uni 	$L__BB5_57;
$L__BB5_58:
	ret;

}
	// .globl	_ZN3cub18CUB_300001_SM_10006detail9transform16transform_kernelINS2_10policy_hubILb1EN4cuda3std3__45tupleIJN6thrust24THRUST_300001_SM_1000_NS6detail15normal_iteratorINSA_10device_ptrIiEEEESF_EEEE10policy1000Ei8mayorQueSF_JPiSK_EEEvT0_iT1_T2_DpNS2_10kernel_argIT3_EE
.visible .entry _ZN3cub18CUB_300001_SM_10006detail9transform16transform_kernelINS2_10policy_hubILb1EN4cuda3std3__45tupleIJN6thrust24THRUST_300001_SM_1000_NS6detail15normal_iteratorINSA_10device_ptrIiEEEESF_EEEE10policy1000Ei8mayorQueSF_JPiSK_EEEvT0_iT1_T2_DpNS2_10kernel_argIT3_EE(
	.param .u32 _ZN3cub18CUB_300001_SM_10006detail9transform16transform_kernelINS2_10policy_hubILb1EN4cuda3std3__45tupleIJN6thrust24THRUST_300001_SM_1000_NS6detail15normal_iteratorINSA_10device_ptrIiEEEESF_EEEE10policy1000Ei8mayorQueSF_JPiSK_EEEvT0_iT1_T2_DpNS2_10kernel_argIT3_EE_param_0,
	.param .u32 _ZN3cub18CUB_300001_SM_10006detail9transform16transform_kernelINS2_10policy_hubILb1EN4cuda3std3__45tupleIJN6thrust24THRUST_300001_SM_1000_NS6detail15normal_iteratorINSA_10device_ptrIiEEEESF_EEEE10policy1000Ei8mayorQueSF_JPiSK_EEEvT0_iT1_T2_DpNS2_10kernel_argIT3_EE_param_1,
	.param .align 1 .b8 _ZN3cub18CUB_300001_SM_10006detail9transform16transform_kernelINS2_10policy_hubILb1EN4cuda3std3__45tupleIJN6thrust24THRUST_300001_SM_1000_NS6detail15normal_iteratorINSA_10device_ptrIiEEEESF_EEEE10policy1000Ei8mayorQueSF_JPiSK_EEEvT0_iT1_T2_DpNS2_10kernel_argIT3_EE_param_2[1],
	.param .align 8 .b8 _ZN3cub18CUB_300001_SM_10006detail9transform16transform_kernelINS2_10policy_hubILb1EN4cuda3std3__45tupleIJN6thrust24THRUST_300001_SM_1000_NS6detail15normal_iteratorINSA_10device_ptrIiEEEESF_EEEE10policy1000Ei8mayorQueSF_JPiSK_EEEvT0_iT1_T2_DpNS2_10kernel_argIT3_EE_param_3[8],
	.param .align 8 .b8 _ZN3cub18CUB_300001_SM_10006detail9transform16transform_kernelINS2_10policy_hubILb1EN4cuda3std3__45tupleIJN6thrust24THRUST_300001_SM_1000_NS6detail15normal_iteratorINSA_10device_ptrIiEEEESF_EEEE10policy1000Ei8mayorQueSF_JPiSK_EEEvT0_iT1_T2_DpNS2_10kernel_argIT3_EE_param_4[16],
	.param .align 8 .b8 _ZN3cub18CUB_300001_SM_10006detail9transform16transform_kernelINS2_10policy_hubILb1EN4cuda3std3__45tupleIJN6thrust24THRUST_300001_SM_1000_NS6detail15normal_iteratorINSA_10device_ptrIiEEEESF_EEEE10policy1000Ei8mayorQueSF_JPiSK_EEEvT0_iT1_T2_DpNS2_10kernel_argIT3_EE_param_5[16]
)
.maxntid 128
{
	.reg .pred 	%p<68>;
	.reg .b32 	%r<230>;
	.reg .b64 	%rd<97>;

	ld.param.u32 	%r45, [_ZN3cub18CUB_300001_SM_10006detail9transform16transform_kernelINS2_10policy_hubILb1EN4cuda3std3__45tupleIJN6thrust24THRUST_300001_SM_1000_NS6detail15normal_iteratorINSA_10device_ptrIiEEEESF_EEEE10policy1000Ei8mayorQueSF_JPiSK_EEEvT0_iT1_T2_DpNS2_10kernel_argIT3_EE_param_0];
	ld.param.u64 	%rd27, [_ZN3cub18CUB_300001_SM_10006detail9transform16transform_kernelINS2_10policy_hubILb1EN4cuda3std3__45tupleIJN6thrust24THRUST_300001_SM_1000_NS6detail15normal_iteratorINSA_10device_ptrIiEEEESF_EEEE10policy1000Ei8mayorQueSF_JPiSK_EEEvT0_iT1_T2_DpNS2_10kernel_argIT3_EE_param_5];
	ld.param.u64 	%rd25, [_ZN3cub18CUB_300001_SM_10006detail9transform16transform_kernelINS2_10policy_hubILb1EN4cuda3std3__45tupleIJN6thrust24THRUST_300001_SM_1000_NS6detail15normal_iteratorINSA_10device_ptrIiEEEESF_EEEE10policy1000Ei8mayorQueSF_JPiSK_EEEvT0_iT1_T2_DpNS2_10kernel_argIT3_EE_param_4];
	ld.param.u64 	%rd29, [_ZN3cub18CUB_300001_SM_10006detail9transform16transform_kernelINS2_10policy_hubILb1EN4cuda3std3__45tupleIJN6thrust24THRUST_300001_SM_1000_NS6detail15normal_iteratorINSA_10device_ptrIiEEEESF_EEEE10policy1000Ei8mayorQueSF_JPiSK_EEEvT0_iT1_T2_DpNS2_10kernel_argIT3_EE_param_3];
	ld.param.u32 	%r44, [_ZN3cub18CUB_300001_SM_10006detail9transform16transform_kernelINS2_10policy_hubILb1EN4cuda3std3__45tupleIJN6thrust24THRUST_300001_SM_1000_NS6detail15normal_iteratorINSA_10device_ptrIiEEEESF_EEEE10policy1000Ei8mayorQueSF_JPiSK_EEEvT0_iT1_T2_DpNS2_10kernel_argIT3_EE_param_1];
	cvta.to.global.u64 	%rd1, %rd29;
	cvta.to.global.u64 	%rd2, %rd25;
	cvta.to.global.u64 	%rd3, %rd27;
	shl.b32 	%r1, %r44, 7;
	mov.u32 	%r46, %ctaid.x;
	mul.lo.s32 	%r2, %r1, %r46;
	sub.s32 	%r3, %r45, %r2;
	min.s32 	%r4, %r1, %r3;
	shl.b32 	%r5, %r4, 2;
	mov.u32 	%r6, %tid.x;
	shl.b32 	%r220, %r6, 7;
	setp.ge.s32 	%p1, %r220, %r5;
	@%p1 bra 	$L__BB6_5;
	mul.wide.u32 	%rd4, %r6, 128;
	add.s64 	%rd30, %rd2, %rd4;
	mul.wide.s32 	%rd5, %r2, 4;
	add.s64 	%rd94, %rd30, %rd5;
	mov.u32 	%r219, %r220;
$L__BB6_2:
	.pragma "nounroll";
	// begin inline asm
	prefetch.global.L2 [%rd94];
	// end inline asm
	add.s32 	%r219, %r219, 16384;
	add.s64 	%rd94, %rd94, 16384;
	setp.lt.s32 	%p2, %r219, %r5;
	@%p2 bra 	$L__BB6_2;
	add.s64 	%rd32, %rd3, %rd4;
	add.s64 	%rd95, %rd32, %rd5;
$L__BB6_4:
	.pragma "nounroll";
	// begin inline asm
	prefetch.global.L2 [%rd95];
	// end inline asm
	add.s32 	%r220, %r220, 16384;
	add.s64 	%rd95, %rd95, 16384;
	setp.lt.s32 	%p3, %r220, %r5;
	@%p3 bra 	$L__BB6_4;
$L__BB6_5:
	mul.wide.s32 	%rd96, %r2, 4;
	add.s64 	%rd12, %rd2, %rd96;
	add.s64 	%rd13, %rd3, %rd96;
	add.s64 	%rd14, %rd1, %rd96;
	setp.gt.s32 	%p4, %r1, %r3;
	@%p4 bra 	$L__BB6_18;
	setp.lt.s32 	%p5, %r44, 1;
	@%p5 bra 	$L__BB6_59;
	and.b32  	%r12, %r44, 7;
	setp.lt.u32 	%p6, %r44, 8;
	mov.b32 	%r227, 0;
	@%p6 bra 	$L__BB6_10;
	and.b32  	%r227, %r44, 2147483640;
	neg.s32 	%r222, %r227;
	mul.wide.u32 	%rd35, %r6, 4;
	add.s64 	%rd15, %rd1, %rd35;
	add.s64 	%rd36, %rd96, 1536;
	add.s64 	%rd17, %rd2, %rd36;
	add.s32 	%r221, %r6, 128;
	add.s64 	%rd18, %rd3, %rd36;
	add.s64 	%rd19, %rd1, %rd36;
$L__BB6_9:
	.pragma "nounroll";
	mul.wide.s32 	%rd37, %r221, 4;
	add.s64 	%rd38, %rd17, %rd37;
	add.s64 	%rd39, %rd18, %rd37;
	add.s64 	%rd40, %rd19, %rd37;
	cvta.to.global.u64 	%rd41, %rd25;
	mul.wide.u32 	%rd42, %r6, 4;
	add.s64 	%rd43, %rd41, %rd42;
	add.s64 	%rd44, %rd43, %rd96;
	ld.global.u32 	%r48, [%rd44];
	cvta.to.global.u64 	%rd45, %rd27;
	add.s64 	%rd46, %rd45, %rd42;
	add.s64 	%rd47, %rd46, %rd96;
	ld.global.u32 	%r49, [%rd47];
	or.b32  	%r51, %r48, %r49;
	setp.eq.s32 	%p7, %r51, 0;
	selp.u32 	%r52, 1, 0, %p7;
	add.s64 	%rd48, %rd15, %rd96;
	st.global.u32 	[%rd48], %r52;
	ld.global.u32 	%r53, [%rd38+-1536];
	ld.global.u32 	%r54, [%rd39+-1536];
	or.b32  	%r56, %r53, %r54;
	setp.eq.s32 	%p8, %r56, 0;
	selp.u32 	%r57, 1, 0, %p8;
	st.global.u32 	[%rd40+-1536], %r57;
	ld.global.u32 	%r58, [%rd38+-1024];
	ld.global.u32 	%r59, [%rd39+-1024];
	or.b32  	%r61, %r58, %r59;
	setp.eq.s32 	%p9, %r61, 0;
	selp.u32 	%r62, 1, 0, %p9;
	st.global.u32 	[%rd40+-1024], %r62;
	ld.global.u32 	%r63, [%rd38+-512];
	ld.global.u32 	%r64, [%rd39+-512];
	or.b32  	%r66, %r63, %r64;
	setp.eq.s32 	%p10, %r66, 0;
	selp.u32 	%r67, 1, 0, %p10;
	st.global.u32 	[%rd40+-512], %r67;
	ld.global.u32 	%r68, [%rd38];
	ld.global.u32 	%r69, [%rd39];
	or.b32  	%r71, %r68, %r69;
	setp.eq.s32 	%p11, %r71, 0;
	selp.u32 	%r72, 1, 0, %p11;
	st.global.u32 	[%rd40], %r72;
	ld.global.u32 	%r73, [%rd38+512];
	ld.global.u32 	%r74, [%rd39+512];
	or.b32  	%r76, %r73, %r74;
	setp.eq.s32 	%p12, %r76, 0;
	selp.u32 	%r77, 1, 0, %p12;
	st.global.u32 	[%rd40+512], %r77;
	ld.global.u32 	%r78, [%rd38+1024];
	ld.global.u32 	%r79, [%rd39+1024];
	or.b32  	%r81, %r78, %r79;
	setp.eq.s32 	%p13, %r81, 0;
	selp.u32 	%r82, 1, 0, %p13;
	st.global.u32 	[%rd40+1024], %r82;
	ld.global.u32 	%r83, [%rd38+1536];
	ld.global.u32 	%r84, [%rd39+1536];
	or.b32  	%r86, %r83, %r84;
	setp.eq.s32 	%p14, %r86, 0;
	selp.u32 	%r87, 1, 0, %p14;
	st.global.u32 	[%rd40+1536], %r87;
	add.s32 	%r222, %r222, 8;
	add.s64 	%rd96, %rd96, 4096;
	add.s32 	%r221, %r221, 1024;
	setp.eq.s32 	%p15, %r222, 0;
	@%p15 bra 	$L__BB6_10;
	bra.uni 	$L__BB6_9;
$L__BB6_10:
	setp.eq.s32 	%p16, %r12, 0;
	@%p16 bra 	$L__BB6_59;
	and.b32  	%r39, %r44, 3;
	setp.lt.u32 	%p17, %r12, 4;
	@%p17 bra 	$L__BB6_13;
	shl.b32 	%r88, %r227, 7;
	add.s32 	%r89, %r88, %r6;
	mul.wide.s32 	%rd49, %r89, 4;
	add.s64 	%rd50, %rd12, %rd49;
	ld.global.u32 	%r90, [%rd50];
	add.s64 	%rd51, %rd13, %rd49;
	ld.global.u32 	%r91, [%rd51];
	or.b32  	%r93, %r90, %r91;
	setp.eq.s32 	%p18, %r93, 0;
	selp.u32 	%r94, 1, 0, %p18;
	add.s64 	%rd52, %rd14, %rd49;
	st.global.u32 	[%rd52], %r94;
	ld.global.u32 	%r95, [%rd50+512];
	ld.global.u32 	%r96, [%rd51+512];
	or.b32  	%r98, %r95, %r96;
	setp.eq.s32 	%p19, %r98, 0;
	selp.u32 	%r99, 1, 0, %p19;
	st.global.u32 	[%rd52+512], %r99;
	ld.global.u32 	%r100, [%rd50+1024];
	ld.global.u32 	%r101, [%rd51+1024];
	or.b32  	%r103, %r100, %r101;
	setp.eq.s32 	%p20, %r103, 0;
	selp.u32 	%r104, 1, 0, %p20;
	st.global.u32 	[%rd52+1024], %r104;
	ld.global.u32 	%r105, [%rd50+1536];
	ld.global.u32 	%r106, [%rd51+1536];
	or.b32  	%r108, %r105, %r106;
	setp.eq.s32 	%p21, %r108, 0;
	selp.u32 	%r109, 1, 0, %p21;
	st.global.u32 	[%rd52+1536], %r109;
	add.s32 	%r227, %r227, 4;
$L__BB6_13:
	setp.eq.s32 	%p22, %r39, 0;
	@%p22 bra 	$L__BB6_59;
	setp.eq.s32 	%p23, %r39, 1;
	@%p23 bra 	$L__BB6_16;
	shl.b32 	%r110, %r227, 7;
	add.s32 	%r111, %r110, %r6;
	mul.wide.s32 	%rd53, %r111, 4;
	add.s64 	%rd54, %rd12, %rd53;
	ld.global.u32 	%r112, [%rd54];
	add.s64 	%rd55, %rd13, %rd53;
	ld.global.u32 	%r113, [%rd55];
	or.b32  	%r115, %r112, %r113;
	setp.eq.s32 	%p24, %r115, 0;
	selp.u32 	%r116, 1, 0, %p24;
	add.s64 	%rd56, %rd14, %rd53;
	st.global.u32 	[%rd56], %r116;
	ld.global.u32 	%r117, [%rd54+512];
	ld.global.u32 	%r118, [%rd55+512];
	or.b32  	%r120, %r117, %r118;
	setp.eq.s32 	%p25, %r120, 0;
	selp.u32 	%r121, 1, 0, %p25;
	st.global.u32 	[%rd56+512], %r121;
	add.s32 	%r227, %r227, 2;
$L__BB6_16:
	and.b32  	%r122, %r44, 1;
	setp.eq.b32 	%p26, %r122, 1;
	not.pred 	%p27, %p26;
	@%p27 bra 	$L__BB6_59;
	shl.b32 	%r123, %r227, 7;
	add.s32 	%r124, %r123, %r6;
	mul.wide.s32 	%rd57, %r124, 4;
	add.s64 	%rd58, %rd12, %rd57;
	ld.global.u32 	%r125, [%rd58];
	add.s64 	%rd59, %rd13, %rd57;
	ld.global.u32 	%r126, [%rd59];
	or.b32  	%r128, %r125, %r126;
	setp.eq.s32 	%p28, %r128, 0;
	selp.u32 	%r129, 1, 0, %p28;
	add.s64 	%rd60, %rd14, %rd57;
	st.global.u32 	[%rd60], %r129;
	bra.uni 	$L__BB6_59;
$L__BB6_18:
	setp.lt.s32 	%p29, %r44, 1;
	@%p29 bra 	$L__BB6_59;
	and.b32  	%r16, %r44, 7;
	setp.lt.u32 	%p30, %r44, 8;
	mov.b32 	%r224, 0;
	@%p30 bra 	$L__BB6_38;
	and.b32  	%r224, %r44, 2147483640;
	mov.b32 	%r223, 0;
$L__BB6_21:
	.pragma "nounroll";
	shl.b32 	%r132, %r223, 7;
	add.s32 	%r23, %r132, %r6;
	setp.ge.s32 	%p31, %r23, %r4;
	@%p31 bra 	$L__BB6_23;
	mul.wide.u32 	%rd61, %r23, 4;
	add.s64 	%rd62, %rd12, %rd61;
	ld.global.u32 	%r133, [%rd62];
	add.s64 	%rd63, %rd13, %rd61;
	ld.global.u32 	%r134, [%rd63];
	or.b32  	%r136, %r133, %r134;
	setp.eq.s32 	%p32, %r136, 0;
	selp.u32 	%r137, 1, 0, %p32;
	add.s64 	%rd64, %rd14, %rd61;
	st.global.u32 	[%rd64], %r137;
$L__BB6_23:
	add.s32 	%r138, %r23, 128;
	setp.ge.s32 	%p33, %r138, %r4;
	mul.wide.s32 	%rd65, %r138, 4;
	add.s64 	%rd22, %rd12, %rd65;
	add.s64 	%rd23, %rd13, %rd65;
	add.s64 	%rd24, %rd14, %rd65;
	@%p33 bra 	$L__BB6_25;
	ld.global.u32 	%r139, [%rd22];
	ld.global.u32 	%r140, [%rd23];
	or.b32  	%r142, %r139, %r140;
	setp.eq.s32 	%p34, %r142, 0;
	selp.u32 	%r143, 1, 0, %p34;
	st.global.u32 	[%rd24], %r143;
$L__BB6_25:
	add.s32 	%r144, %r23, 256;
	setp.ge.s32 	%p35, %r144, %r4;
	@%p35 bra 	$L__BB6_27;
	ld.global.u32 	%r145, [%rd22+512];
	ld.global.u32 	%r146, [%rd23+512];
	or.b32  	%r148, %r145, %r146;
	setp.eq.s32 	%p36, %r148, 0;
	selp.u32 	%r149, 1, 0, %p36;
	st.global.u32 	[%rd24+512], %r149;
$L__BB6_27:
	add.s32 	%r150, %r23, 384;
	setp.ge.s32 	%p37, %r150, %r4;
	@%p37 bra 	$L__BB6_29;
	ld.global.u32 	%r151, [%rd22+1024];
	ld.global.u32 	%r152, [%rd23+1024];
	or.b32  	%r154, %r151, %r152;
	setp.eq.s32 	%p38, %r154, 0;
	selp.u32 	%r155, 1, 0, %p38;
	st.global.u32 	[%rd24+1024], %r155;
$L__BB6_29:
	add.s32 	%r156, %r23, 512;
	setp.ge.s32 	%p39, %r156, %r4;
	@%p39 bra 	$L__BB6_31;
	ld.global.u32 	%r157, [%rd22+1536];
	ld.global.u32 	%r158, [%rd23+1536];
	or.b32  	%r160, %r157, %r158;
	setp.eq.s32 	%p40, %r160, 0;
	selp.u32 	%r161, 1, 0, %p40;
	st.global.u32 	[%rd24+1536], %r161;
$L__BB6_31:
	add.s32 	%r162, %r23, 640;
	setp.ge.s32 	%p41, %r162, %r4;
	@%p41 bra 	$L__BB6_33;
	ld.global.u32 	%r163, [%rd22+2048];
	ld.global.u32 	%r164, [%rd23+2048];
	or.b32  	%r166, %r163, %r164;
	setp.eq.s32 	%p42, %r166, 0;
	selp.u32 	%r167, 1, 0, %p42;
	st.global.u32 	[%rd24+2048], %r167;
$L__BB6_33:
	add.s32 	%r168, %r23, 768;
	setp.ge.s32 	%p43, %r168, %r4;
	@%p43 bra 	$L__BB6_35;
	ld.global.u32 	%r169, [%rd22+2560];
	ld.global.u32 	%r170, [%rd23+2560];
	or.b32  	%r172, %r169, %r170;
	setp.eq.s32 	%p44, %r172, 0;
	selp.u32 	%r173, 1, 0, %p44;
	st.global.u32 	[%rd24+2560], %r173;
$L__BB6_35:
	add.s32 	%r174, %r23, 896;
	setp.ge.s32 	%p45, %r174, %r4;
	@%p45 bra 	$L__BB6_37;
	ld.global.u32 	%r175, [%rd22+3072];
	ld.global.u32 	%r176, [%rd23+3072];
	or.b32  	%r178, %r175, %r176;
	setp.eq.s32 	%p46, %r178, 0;
	selp.u32 	%r179, 1, 0, %p46;
	st.global.u32 	[%rd24+3072], %r179;
$L__BB6_37:
	add.s32 	%r223, %r223, 8;
	setp.ne.s32 	%p47, %r223, %r224;
	@%p47 bra 	$L__BB6_21;
$L__BB6_38:
	setp.eq.s32 	%p48, %r16, 0;
	@%p48 bra 	$L__BB6_59;
	and.b32  	%r26, %r44, 3;
	setp.lt.u32 	%p49, %r16, 4;
	@%p49 bra 	$L__BB6_49;
	shl.b32 	%r180, %r224, 7;
	add.s32 	%r27, %r180, %r6;
	setp.ge.s32 	%p50, %r27, %r4;
	@%p50 bra 	$L__BB6_42;
	mul.wide.s32 	%rd66, %r27, 4;
	add.s64 	%rd67, %rd12, %rd66;
	ld.global.u32 	%r181, [%rd67];
	add.s64 	%rd68, %rd13, %rd66;
	ld.global.u32 	%r182, [%rd68];
	or.b32  	%r184, %r181, %r182;
	setp.eq.s32 	%p51, %r184, 0;
	selp.u32 	%r185, 1, 0, %p51;
	add.s64 	%rd69, %rd14, %rd66;
	st.global.u32 	[%rd69], %r185;
$L__BB6_42:
	add.s32 	%r28, %r27, 128;
	setp.ge.s32 	%p52, %r28, %r4;
	@%p52 bra 	$L__BB6_44;
	mul.wide.s32 	%rd70, %r28, 4;
	add.s64 	%rd71, %rd12, %rd70;
	ld.global.u32 	%r186, [%rd71];
	add.s64 	%rd72, %rd13, %rd70;
	ld.global.u32 	%r187, [%rd72];
	or.b32  	%r189, %r186, %r187;
	setp.eq.s32 	%p53, %r189, 0;
	selp.u32 	%r190, 1, 0, %p53;
	add.s64 	%rd73, %rd14, %rd70;
	st.global.u32 	[%rd73], %r190;
$L__BB6_44:
	add.s32 	%r29, %r27, 256;
	setp.ge.s32 	%p54, %r29, %r4;
	@%p54 bra 	$L__BB6_46;
	mul.wide.s32 	%rd74, %r29, 4;
	add.s64 	%rd75, %rd12, %rd74;
	ld.global.u32 	%r191, [%rd75];
	add.s64 	%rd76, %rd13, %rd74;
	ld.global.u32 	%r192, [%rd76];
	or.b32  	%r194, %r191, %r192;
	setp.eq.s32 	%p55, %r194, 0;
	selp.u32 	%r195, 1, 0, %p55;
	add.s64 	%rd77, %rd14, %rd74;
	st.global.u32 	[%rd77], %r195;
$L__BB6_46:
	add.s32 	%r30, %r27, 384;
	setp.ge.s32 	%p56, %r30, %r4;
	@%p56 bra 	$L__BB6_48;
	mul.wide.s32 	%rd78, %r30, 4;
	add.s64 	%rd79, %rd12, %rd78;
	ld.global.u32 	%r196, [%rd79];
	add.s64 	%rd80, %rd13, %rd78;
	ld.global.u32 	%r197, [%rd80];
	or.b32  	%r199, %r196, %r197;
	setp.eq.s32 	%p57, %r199, 0;
	selp.u32 	%r200, 1, 0, %p57;
	add.s64 	%rd81, %rd14, %rd78;
	st.global.u32 	[%rd81], %r200;
$L__BB6_48:
	add.s32 	%r224, %r224, 4;
$L__BB6_49:
	setp.eq.s32 	%p58, %r26, 0;
	@%p58 bra 	$L__BB6_59;
	setp.eq.s32 	%p59, %r26, 1;
	@%p59 bra 	$L__BB6_56;
	shl.b32 	%r201, %r224, 7;
	add.s32 	%r33, %r201, %r6;
	setp.ge.s32 	%p60, %r33, %r4;
	@%p60 bra 	$L__BB6_53;
	mul.wide.s32 	%rd82, %r33, 4;
	add.s64 	%rd83, %rd12, %rd82;
	ld.global.u32 	%r202, [%rd83];
	add.s64 	%rd84, %rd13, %rd82;
	ld.global.u32 	%r203, [%rd84];
	or.b32  	%r205, %r202, %r203;
	setp.eq.s32 	%p61, %r205, 0;
	selp.u32 	%r206, 1, 0, %p61;
	add.s64 	%rd85, %rd14, %rd82;
	st.global.u32 	[%rd85], %r206;
$L__BB6_53:
	add.s32 	%r34, %r33, 128;
	setp.ge.s32 	%p62, %r34, %r4;
	@%p62 bra 	$L__BB6_55;
	mul.wide.s32 	%rd86, %r34, 4;
	add.s64 	%rd87, %rd12, %rd86;
	ld.global.u32 	%r207, [%rd87];
	add.s64 	%rd88, %rd13, %rd86;
	ld.global.u32 	%r208, [%rd88];
	or.b32  	%r210, %r207, %r208;
	setp.eq.s32 	%p63, %r210, 0;
	selp.u32 	%r211, 1, 0, %p63;
	add.s64 	%rd89, %rd14, %rd86;
	st.global.u32 	[%rd89], %r211;
$L__BB6_55:
	add.s32 	%r224, %r224, 2;
$L__BB6_56:
	and.b32  	%r212, %r44, 1;
	setp.eq.b32 	%p64, %r212, 1;
	not.pred 	%p65, %p64;
	@%p65 bra 	$L__BB6_59;
	shl.b32 	%r213, %r224, 7;
	add.s32 	%r37, %r213, %r6;
	setp.ge.s32 	%p66, %r37, %r4;
	@%p66 bra 	$L__BB6_59;
	mul.wide.s32 	%rd90, %r37, 4;
	add.s64 	%rd91, %rd12, %rd90;
	ld.global.u32 	%r214, [%rd91];
	add.s64 	%rd92, %rd13, %rd90;
	ld.global.u32 	%r215, [%rd92];
	or.b32  	%r217, %r214, %r215;
	setp.eq.s32 	%p67, %r217, 0;
	selp.u32 	%r218, 1, 0, %p67;
	add.s64 	%rd93, %rd14, %rd90;
	st.global.u32 	[%rd93], %r218;
$L__BB6_59:
	ret;

}
	// .globl	_ZN3cub18CUB_300001_SM_10006detail9transform16transform_kernelINS2_10policy_hubILb1EN4cuda3std3__45tupleIJN6thrust24THRUST_300001_SM_1000_NS6detail15normal_iteratorINSA_10device_ptrIiEEEESF_EEEE10policy1000El8mayorQueSF_JPiSK_EEEvT0_iT1_T2_DpNS2_10kernel_argIT3_EE
.visible .entry _ZN3cub18CUB_300001_SM_10006detail9transform16transform_kernelINS2_10policy_hubILb1EN4cuda3std3__45tupleIJN6thrust24THRUST_300001_SM_1000_NS6detail15normal_iteratorINSA_10device_ptrIiEEEESF_EEEE10policy1000El8mayorQueSF_JPiSK_EEEvT0_iT1_T2_DpNS2_10kernel_argIT3_EE(
	.param .u64 _ZN3cub18CUB_300001_SM_10006detail9transform16transform_kernelINS2_10policy_hubILb1EN4cuda3std3__45tupleIJN6thrust24THRUST_300001_SM_1000_NS6detail15normal_iteratorINSA_10device_ptrIiEEEESF_EEEE10policy1000El8mayorQueSF_JPiSK_EEEvT0_iT1_T2_DpNS2_10kernel_argIT3_EE_param_0,
	.param .u32 _ZN3cub18CUB_300001_SM_10006detail9transform16transform_kernelINS2_10policy_hubILb1EN4cuda3std3__45tupleIJN6thrust24THRUST_300001_SM_1000_NS6detail15normal_iteratorINSA_10device_ptrIiEEEESF_EEEE10policy1000El8mayorQueSF_JPiSK_EEEvT0_iT1_T2_DpNS2_10kernel_argIT3_EE_param_1,
	.param .align 1 .b8 _ZN3cub18CUB_300001_SM_10006detail9transform16transform_kernelINS2_10policy_hubILb1EN4cuda3std3__45tupleIJN6thrust24THRUST_300001_SM_1000_NS6detail15normal_iteratorINSA_10device_ptrIiEEEESF_EEEE10policy1000El8mayorQueSF_JPiSK_EEEvT0_iT1_T2_DpNS2_10kernel_argIT3_EE_param_2[1],
	.param .align 8 .b8 _ZN3cub18CUB_300001_SM_10006detail9transform16transform_kernelINS2_10policy_hubILb1EN4cuda3std3__45tupleIJN6thrust24THRUST_300001_SM_1000_NS6detail15normal_iteratorINSA_10device_ptrIiEEEESF_EEEE10policy1000El8mayorQueSF_JPiSK_EEEvT0_iT1_T2_DpNS2_10kernel_argIT3_EE_param_3[8],
	.param .align 8 .b8 _ZN3cub18CUB_300001_SM_10006detail9transform16transform_kernelINS2_10policy_hubILb1EN4cuda3std3__45tupleIJN6thrust24THRUST_300001_SM_1000_NS6detail15normal_iteratorINSA_10device_ptrIiEEEESF_EEEE10policy1000El8mayorQueSF_JPiSK_EEEvT0_iT1_T2_DpNS2_10kernel_argIT3_EE_param_4[16],
	.param .align 8 .b8 _ZN3cub18CUB_300001_SM_10006detail9transform16transform_kernelINS2_10policy_hubILb1EN4cuda3std3__45tupleIJN6thrust24THRUST_300001_SM_1000_NS6detail15normal_iteratorINSA_10device_ptrIiEEEESF_EEEE10policy1000El8mayorQueSF_JPiSK_EEEvT0_iT1_T2_DpNS2_10kernel_argIT3_EE_param_5[16]
)
.maxntid 128
{
	.reg .pred 	%p<68>;
	.reg .b32 	%r<227>;
	.reg .b64 	%rd<103>;

	ld.param.u64 	%rd30, [_ZN3cub18CUB_300001_SM_10006detail9transform16transform_kernelINS2_10policy_hubILb1EN4cuda3std3__45tupleIJN6thrust24THRUST_300001_SM_1000_NS6detail15normal_iteratorINSA_10device_ptrIiEEEESF_EEEE10policy1000El8mayorQueSF_JPiSK_EEEvT0_iT1_T2_DpNS2_10kernel_argIT3_EE_param_0];
	ld.param.u64 	%rd28, [_ZN3cub18CUB_300001_SM_10006detail9transform16transform_kernelINS2_10policy_hubILb1EN4cuda3std3__45tupleIJN6thrust24THRUST_300001_SM_1000_NS6detail15normal_iteratorINSA_10device_ptrIiEEEESF_EEEE10policy1000El8mayorQueSF_JPiSK_EEEvT0_iT1_T2_DpNS2_10kernel_argIT3_EE_param_5];
	ld.param.u64 	%rd26, [_ZN3cub18CUB_300001_SM_10006detail9transform16transform_kernelINS2_10policy_hubILb1EN4cuda3std3__45tupleIJN6thrust24THRUST_300001_SM_1000_NS6detail15normal_iteratorINSA_10device_ptrIiEEEESF_EEEE10policy1000El8mayorQueSF_JPiSK_EEEvT0_iT1_T2_DpNS2_10kernel_argIT3_EE_param_4];
	ld.param.u64 	%rd31, [_ZN3cub18CUB_300001_SM_10006detail9transform16transform_kernelINS2_10policy_hubILb1EN4cuda3std3__45tupleIJN6thrust24THRUST_300001_SM_1000_NS6detail15normal_iteratorINSA_10device_ptrIiEEEESF_EEEE10policy1000El8mayorQueSF_JPiSK_EEEvT0_iT1_T2_DpNS2_10kernel_argIT3_EE_param_3];
	ld.param.u32 	%r42, [_ZN3cub18CUB_300001_SM_10006detail9transform16transform_kernelINS2_10policy_hubILb1EN4cuda3std3__45tupleIJN6thrust24THRUST_300001_SM_1000_NS6detail15normal_iteratorINSA_10device_ptrIiEEEESF_EEEE10policy1000El8mayorQueSF_JPiSK_EEEvT0_iT1_T2_DpNS2_10kernel_argIT3_EE_param_1];
	cvta.to.global.u64 	%rd1, %rd31;
	cvta.to.global.u64 	%rd2, %rd26;
	cvta.to.global.u64 	%rd3, %rd28;
	shl.b32 	%r1, %r42, 7;
	mov.u32 	%r43, %ctaid.x;
	cvt.u64.u32 	%rd32, %r43;
	cvt.s64.s32 	%rd33, %r1;
	mul.lo.s64 	%rd4, %rd33, %rd32;
	sub.s64 	%rd34, %rd30, %rd4;
	min.s64 	%rd35, %rd34, %rd33;
	cvt.u32.u64 	%r2, %rd35;
	shl.b32 	%r3, %r2, 2;
	mov.u32 	%r4, %tid.x;
	shl.b32 	%r217, %r4, 7;
	setp.ge.s32 	%p1, %r217, %r3;
	@%p1 bra 	$L__BB7_5;
	shl.b64 	%rd5, %rd4, 2;
	add.s64 	%rd36, %rd2, %rd5;
	mul.wide.u32 	%rd6, %r4, 128;
	add.s64 	%rd100, %rd36, %rd6;
	mov.u32 	%r216, %r217;
$L__BB7_2:
	.pragma "nounroll";
	// begin inline asm
	prefetch.global.L2 [%rd100];
	// end inline asm
	add.s32 	%r216, %r216, 16384;
	add.s64 	%rd100, %rd100, 16384;
	setp.lt.s32 	%p2, %r216, %r3;
	@%p2 bra 	$L__BB7_2;
	add.s64 	%rd38, %rd3, %rd5;
	add.s64 	%rd101, %rd38, %rd6;
$L__BB7_4:
	.pragma "nounroll";
	// begin inline asm
	prefetch.global.L2 [%rd101];
	// end inline asm
	add.s32 	%r217, %r217, 16384;
	add.s64 	%rd101, %rd101, 16384;
	setp.lt.s32 	%p3, %r217, %r3;
	@%p3 bra 	$L__BB7_4;
$L__BB7_5:
	shl.b64 	%rd102, %rd4, 2;
	add.s64 	%rd13, %rd2, %rd102;
	add.s64 	%rd14, %rd3, %rd102;
	add.s64 	%rd15, %rd1, %rd102;
	setp.eq.s32 	%p4, %r1, %r2;
	@%p4 bra 	$L__BB7_47;
	setp.lt.s32 	%p5, %r42, 1;
	@%p5 bra 	$L__BB7_59;
	and.b32  	%r10, %r42, 7;
	setp.lt.u32 	%p6, %r42, 8;
	mov.b32 	%r224, 0;
	@%p6 bra 	$L__BB7_26;
	and.b32  	%r224, %r42, 2147483640;
	mov.b32 	%r220, 0;
$L__BB7_9:
	.pragma "nounroll";
	shl.b32 	%r46, %r220, 7;
	add.s32 	%r21, %r46, %r4;
	setp.ge.s32 	%p7, %r21, %r2;
	@%p7 bra 	$L__BB7_11;
	mul.wide.u32 	%rd41, %r21, 4;
	add.s64 	%rd42, %rd13, %rd41;
	ld.global.u32 	%r47, [%rd42];
	add.s64 	%rd43, %rd14, %rd41;
	ld.global.u32 	%r48, [%rd43];
	or.b32  	%r50, %r47, %r48;
	setp.eq.s32 	%p8, %r50, 0;
	selp.u32 	%r51, 1, 0, %p8;
	add.s64 	%rd44, %rd15, %rd41;
	st.global.u32 	[%rd44], %r51;
$L__BB7_11:
	add.s32 	%r52, %r21, 128;
	setp.ge.s32 	%p9, %r52, %r2;
	mul.wide.s32 	%rd45, %r52, 4;
	add.s64 	%rd23, %rd13, %rd45;
	add.s64 	%rd24, %rd14, %rd45;
	add.s64 	%rd25, %rd15, %rd45;
	@%p9 bra 	$L__BB7_13;
	ld.global.u32 	%r53, [%rd23];
	ld.global.u32 	%r54, [%rd24];
	or.b32  	%r56, %r53, %r54;
	setp.eq.s32 	%p10, %r56, 0;
	selp.u32 	%r57, 1, 0, %p10;
	st.global.u32 	[%rd25], %r57;
$L__BB7_13:
	add.s32 	%r58, %r21, 256;
	setp.ge.s32 	%p11, %r58, %r2;
	@%p11 bra 	$L__BB7_15;
	ld.global.u32 	%r59, [%rd23+512];
	ld.global.u32 	%r60, [%rd24+512];
	or.b32  	%r62, %r59, %r60;
	setp.eq.s32 	%p12, %r62, 0;
	selp.u32 	%r63, 1, 0, %p12;
	st.global.u32 	[%rd25+512], %r63;
$L__BB7_15:
	add.s32 	%r64, %r21, 384;
	setp.ge.s32 	%p13, %r64, %r2;
	@%p13 bra 	$L__BB7_17;
	ld.global.u32 	%r65, [%rd23+1024];
	ld.global.u32 	%r66, [%rd24+1024];
	or.b32  	%r68, %r65, %r66;
	setp.eq.s32 	%p14, %r68, 0;
	selp.u32 	%r69, 1, 0, %p14;
	st.global.u32 	[%rd25+1024], %r69;
$L__BB7_17:
	add.s32 	%r70, %r21, 512;
	setp.ge.s32 	%p15, %r70, %r2;
	@%p15 bra 	$L__BB7_19;
	ld.global.u32 	%r71, [%rd23+1536];
	ld.global.u32 	%r72, [%rd24+1536];
	or.b32  	%r74, %r71, %r72;
	setp.eq.s32 	%p16, %r74, 0;
	selp.u32 	%r75, 1, 0, %p16;
	st.global.u32 	[%rd25+1536], %r75;
$L__BB7_19:
	add.s32 	%r76, %r21, 640;
	setp.ge.s32 	%p17, %r76, %r2;
	@%p17 bra 	$L__BB7_21;
	ld.global.u32 	%r77, [%rd23+2048];
	ld.global.u32 	%r78, [%rd24+2048];
	or.b32  	%r80, %r77, %r78;
	setp.eq.s32 	%p18, %r80, 0;
	selp.u32 	%r81, 1, 0, %p18;
	st.global.u32 	[%rd25+2048], %r81;
$L__BB7_21:
	add.s32 	%r82, %r21, 768;
	setp.ge.s32 	%p19, %r82, %r2;
	@%p19 bra 	$L__BB7_23;
	ld.global.u32 	%r83, [%rd23+2560];
	ld.global.u32 	%r84, [%rd24+2560];
	or.b32  	%r86, %r83, %r84;
	setp.eq.s32 	%p20, %r86, 0;
	selp.u32 	%r87, 1, 0, %p20;
	st.global.u32 	[%rd25+2560], %r87;
$L__BB7_23:
	add.s32 	%r88, %r21, 896;
	setp.ge.s32 	%p21, %r88, %r2;
	@%p21 bra 	$L__BB7_25;
	ld.global.u32 	%r89, [%rd23+3072];
	ld.global.u32 	%r90, [%rd24+3072];
	or.b32  	%r92, %r89, %r90;
	setp.eq.s32 	%p22, %r92, 0;
	selp.u32 	%r93, 1, 0, %p22;
	st.global.u32 	[%rd25+3072], %r93;
$L__BB7_25:
	add.s32 	%r220, %r220, 8;
	setp.eq.s32 	%p23, %r220, %r224;
	@%p23 bra 	$L__BB7_26;
	bra.uni 	$L__BB7_9;
$L__BB7_26:
	setp.eq.s32 	%p24, %r10, 0;
	@%p24 bra 	$L__BB7_59;
	and.b32  	%r30, %r42, 3;
	setp.lt.u32 	%p25, %r10, 4;
	@%p25 bra 	$L__BB7_37;
	shl.b32 	%r94, %r224, 7;
	add.s32 	%r31, %r94, %r4;
	setp.ge.s32 	%p26, %r31, %r2;
	@%p26 bra 	$L__BB7_30;
	mul.wide.s32 	%rd46, %r31, 4;
	add.s64 	%rd47, %rd13, %rd46;
	ld.global.u32 	%r95, [%rd47];
	add.s64 	%rd48, %rd14, %rd46;
	ld.global.u32 	%r96, [%rd48];
	or.b32  	%r98, %r95, %r96;
	setp.eq.s32 	%p27, %r98, 0;
	selp.u32 	%r99, 1, 0, %p27;
	add.s64 	%rd49, %rd15, %rd46;
	st.global.u32 	[%rd49], %r99;
$L__BB7_30:
	add.s32 	%r32, %r31, 128;
	setp.ge.s32 	%p28, %r32, %r2;
	@%p28 bra 	$L__BB7_32;
	mul.wide.s32 	%rd50, %r32, 4;
	add.s64 	%rd51, %rd13, %rd50;
	ld.global.u32 	%r100, [%rd51];
	add.s64 	%rd52, %rd14, %rd50;
	ld.global.u32 	%r101, [%rd52];
	or.b32  	%r103, %r100, %r101;
	setp.eq.s32 	%p29, %r103, 0;
	selp.u32 	%r104, 1, 0, %p29;
	add.s64 	%rd53, %rd15, %rd50;
	st.global.u32 	[%rd53], %r104;
$L__BB7_32:
	add.s32 	%r33, %r31, 256;
	setp.ge.s32 	%p30, %r33, %r2;
	@%p30 bra 	$L__BB7_34;
	mul.wide.s32 	%rd54, %r33, 4;
	add.s64 	%rd55, %rd13, %rd54;
	ld.global.u32 	%r105, [%rd55];
	add.s64 	%rd56, %rd14, %rd54;
	ld.global.u32 	%r106, [%rd56];
	or.b32  	%r108, %r105, %r106;
	setp.eq.s32 	%p31, %r108, 0;
	selp.u32 	%r109, 1, 0, %p31;
	add.s64 	%rd57, %rd15, %rd54;
	st.global.u32 	[%rd57], %r109;
$L__BB7_34:
	add.s32 	%r34, %r31, 384;
	setp.ge.s32 	%p32, %r34, %r2;
	@%p32 bra 	$L__BB7_36;
	mul.wide.s32 	%rd58, %r34, 4;
	add.s64 	%rd59, %rd13, %rd58;
	ld.global.u32 	%r110, [%rd59];
	add.s64 	%rd60, %rd14, %rd58;
	ld.global.u32 	%r111, [%rd60];
	or.b32  	%r113, %r110, %r111;
	setp.eq.s32 	%p33, %r113, 0;
	selp.u32 	%r114, 1, 0, %p33;
	add.s64 	%rd61, %rd15, %rd58;
	st.global.u32 	[%rd61], %r114;
$L__BB7_36:
	add.s32 	%r224, %r224, 4;
$L__BB7_37:
	setp.eq.s32 	%p34, %r30, 0;
	@%p34 bra 	$L__BB7_59;
	setp.eq.s32 	%p35, %r30, 1;
	@%p35 bra 	$L__BB7_44;
	shl.b32 	%r115, %r224, 7;
	add.s32 	%r37, %r115, %r4;
	setp.ge.s32 	%p36, %r37, %r2;
	@%p36 bra 	$L__BB7_41;
	mul.wide.s32 	%rd62, %r37, 4;
	add.s64 	%rd63, %rd13, %rd62;
	ld.global.u32 	%r116, [%rd63];
	add.s64 	%rd64, %rd14, %rd62;
	ld.global.u32 	%r117, [%rd64];
	or.b32  	%r119, %r116, %r117;
	setp.eq.s32 	%p37, %r119, 0;
	selp.u32 	%r120, 1, 0, %p37;
	add.s64 	%rd65, %rd15, %rd62;
	st.global.u32 	[%rd65], %r120;
$L__BB7_41:
	add.s32 	%r38, %r37, 128;
	setp.ge.s32 	%p38, %r38, %r2;
	@%p38 bra 	$L__BB7_43;
	mul.wide.s32 	%rd66, %r38, 4;
	add.s64 	%rd67, %rd13, %rd66;
	ld.global.u32 	%r121, [%rd67];
	add.s64 	%rd68, %rd14, %rd66;
	ld.global.u32 	%r122, [%rd68];
	or.b32  	%r124, %r121, %r122;
	setp.eq.s32 	%p39, %r124, 0;
	selp.u32 	%r125, 1, 0, %p39;
	add.s64 	%rd69, %rd15, %rd66;
	st.global.u32 	[%rd69], %r125;
$L__BB7_43:
	add.s32 	%r224, %r224, 2;
$L__BB7_44:
	and.b32  	%r126, %r42, 1;
	setp.eq.b32 	%p40, %r126, 1;
	not.pred 	%p41, %p40;
	@%p41 bra 	$L__BB7_59;
	shl.b32 	%r127, %r224, 7;
	add.s32 	%r41, %r127, %r4;
	setp.ge.s32 	%p42, %r41, %r2;
	@%p42 bra 	$L__BB7_59;
	mul.wide.s32 	%rd70, %r41, 4;
	add.s64 	%rd71, %rd13, %rd70;
	ld.global.u32 	%r128, [%rd71];
	add.s64 	%rd72, %rd14, %rd70;
	ld.global.u32 	%r129, [%rd72];
	or.b32  	%r131, %r128, %r129;
	setp.eq.s32 	%p43, %r131, 0;
	selp.u32 	%r132, 1, 0, %p43;
	add.s64 	%rd73, %rd15, %rd70;
	st.global.u32 	[%rd73], %r132;
	bra.uni 	$L__BB7_59;
$L__BB7_47:
	setp.lt.s32 	%p44, %r42, 1;
	@%p44 bra 	$L__BB7_59;
	and.b32  	%r12, %r42, 7;
	setp.lt.u32 	%p45, %r42, 8;
	mov.b32 	%r222, 0;
	@%p45 bra 	$L__BB7_51;
	and.b32  	%r222, %r42, 2147483640;
	neg.s32 	%r219, %r222;
	mul.wide.u32 	%rd74, %r4, 4;
	add.s64 	%rd16, %rd1, %rd74;
	add.s64 	%rd75, %rd102, 1536;
	add.s64 	%rd18, %rd2, %rd75;
	add.s32 	%r218, %r4, 128;
	add.s64 	%rd19, %rd3, %rd75;
	add.s64 	%rd20, %rd1, %rd75;
$L__BB7_50:
	.pragma "nounroll";
	mul.wide.s32 	%rd76, %r218, 4;
	add.s64 	%rd77, %rd18, %rd76;
	add.s64 	%rd78, %rd19, %rd76;
	add.s64 	%rd79, %rd20, %rd76;
	cvta.to.global.u64 	%rd80, %rd26;
	mul.wide.u32 	%rd81, %r4, 4;
	add.s64 	%rd82, %rd80, %rd81;
	add.s64 	%rd83, %rd82, %rd102;
	ld.global.u32 	%r134, [%rd83];
	cvta.to.global.u64 	%rd84, %rd28;
	add.s64 	%rd85, %rd84, %rd81;
	add.s64 	%rd86, %rd85, %rd102;
	ld.global.u32 	%r135, [%rd86];
	or.b32  	%r137, %r134, %r135;
	setp.eq.s32 	%p46, %r137, 0;
	selp.u32 	%r138, 1, 0, %p46;
	add.s64 	%rd87, %rd16, %rd102;
	st.global.u32 	[%rd87], %r138;
	ld.global.u32 	%r139, [%rd77+-1536];
	ld.global.u32 	%r140, [%rd78+-1536];
	or.b32  	%r142, %r139, %r140;
	setp.eq.s32 	%p47, %r142, 0;
	selp.u32 	%r143, 1, 0, %p47;
	st.global.u32 	[%rd79+-1536], %r143;
	ld.global.u32 	%r144, [%rd77+-1024];
	ld.global.u32 	%r145, [%rd78+-1024];
	or.b32  	%r147, %r144, %r145;
	setp.eq.s32 	%p48, %r147, 0;
	selp.u32 	%r148, 1, 0, %p48;
	st.global.u32 	[%rd79+-1024], %r148;
	ld.global.u32 	%r149, [%rd77+-512];
	ld.global.u32 	%r150, [%rd78+-512];
	or.b32  	%r152, %r149, %r150;
	setp.eq.s32 	%p49, %r152, 0;
	selp.u32 	%r153, 1, 0, %p49;
	st.global.u32 	[%rd79+-512], %r153;
	ld.global.u32 	%r154, [%rd77];
	ld.global.u32 	%r155, [%rd78];
	or.b32  	%r157, %r154, %r155;
	setp.eq.s32 	%p50, %r157, 0;
	selp.u32 	%r158, 1, 0, %p50;
	st.global.u32 	[%rd79], %r158;
	ld.global.u32 	%r159, [%rd77+512];
	ld.global.u32 	%r160, [%rd78+512];
	or.b32  	%r162, %r159, %r160;
	setp.eq.s32 	%p51, %r162, 0;
	selp.u32 	%r163, 1, 0, %p51;
	st.global.u32 	[%rd79+512], %r163;
	ld.global.u32 	%r164, [%rd77+1024];
	ld.global.u32 	%r165, [%rd78+1024];
	or.b32  	%r167, %r164, %r165;
	setp.eq.s32 	%p52, %r167, 0;
	selp.u32 	%r168, 1, 0, %p52;
	st.global.u32 	[%rd79+1024], %r168;
	ld.global.u32 	%r169, [%rd77+1536];
	ld.global.u32 	%r170, [%rd78+1536];
	or.b32  	%r172, %r169, %r170;
	setp.eq.s32 	%p53, %r172, 0;
	selp.u32 	%r173, 1, 0, %p53;
	st.global.u32 	[%rd79+1536], %r173;
	add.s32 	%r219, %r219, 8;
	add.s64 	%rd102, %rd102, 4096;
	add.s32 	%r218, %r218, 1024;
	setp.eq.s32 	%p54, %r219, 0;
	@%p54 bra 	$L__BB7_51;
	bra.uni 	$L__BB7_50;
$L__BB7_51:
	setp.eq.s32 	%p55, %r12, 0;
	@%p55 bra 	$L__BB7_59;
	and.b32  	%r24, %r42, 3;
	setp.lt.u32 	%p56, %r12, 4;
	@%p56 bra 	$L__BB7_54;
	shl.b32 	%r174, %r222, 7;
	add.s32 	%r175, %r174, %r4;
	mul.wide.s32 	%rd88, %r175, 4;
	add.s64 	%rd89, %rd13, %rd88;
	ld.global.u32 	%r176, [%rd89];
	add.s64 	%rd90, %rd14, %rd88;
	ld.global.u32 	%r177, [%rd90];
	or.b32  	%r179, %r176, %r177;
	setp.eq.s32 	%p57, %r179, 0;
	selp.u32 	%r180, 1, 0, %p57;
	add.s64 	%rd91, %rd15, %rd88;
	st.global.u32 	[%rd91], %r180;
	ld.global.u32 	%r181, [%rd89+512];
	ld.global.u32 	%r182, [%rd90+512];
	or.b32  	%r184, %r181, %r182;
	setp.eq.s32 	%p58, %r184, 0;
	selp.u32 	%r185, 1, 0, %p58;
	st.global.u32 	[%rd91+512], %r185;
	ld.global.u32 	%r186, [%rd89+1024];
	ld.global.u32 	%r187, [%rd90+1024];
	or.b32  	%r189, %r186, %r187;
	setp.eq.s32 	%p59, %r189, 0;
	selp.u32 	%r190, 1, 0, %p59;
	st.global.u32 	[%rd91+1024], %r190;
	ld.global.u32 	%r191, [%rd89+1536];
	ld.global.u32 	%r192, [%rd90+1536];
	or.b32  	%r194, %r191, %r192;
	setp.eq.s32 	%p60, %r194, 0;
	selp.u32 	%r195, 1, 0, %p60;
	st.global.u32 	[%rd91+1536], %r195;
	add.s32 	%r222, %r222, 4;
$L__BB7_54:
	setp.eq.s32 	%p61, %r24, 0;
	@%p61 bra 	$L__BB7_59;
	setp.eq.s32 	%p62, %r24, 1;
	@%p62 bra 	$L__BB7_57;
	shl.b32 	%r196, %r222, 7;
	add.s32 	%r197, %r196, %r4;
	mul.wide.s32 	%rd92, %r197, 4;
	add.s64 	%rd93, %rd13, %rd92;
	ld.global.u32 	%r198, [%rd93];
	add.s64 	%rd94, %rd14, %rd92;
	ld.global.u32 	%r199, [%rd94];
	or.b32  	%r201, %r198, %r199;
	setp.eq.s32 	%p63, %r201, 0;
	selp.u32 	%r202, 1, 0, %p63;
	add.s64 	%rd95, %rd15, %rd92;
	st.global.u32 	[%rd95], %r202;
	ld.global.u32 	%r203, [%rd93+512];
	ld.global.u32 	%r204, [%rd94+512];
	or.b32  	%r206, %r203, %r204;
	setp.eq.s32 	%p64, %r206, 0;
	selp.u32 	%r207, 1, 0, %p64;
	st.global.u32 	[%rd95+512], %r207;
	add.s32 	%r222, %r222, 2;
$L__BB7_57:
	and.b32  	%r208, %r42, 1;
	setp.eq.b32 	%p65, %r208, 1;
	not.pred 	%p66, %p65;
	@%p66 bra 	$L__BB7_59;
	shl.b32 	%r209, %r222, 7;
	add.s32 	%r210, %r209, %r4;
	mul.wide.s32 	%rd96, %r210, 4;
	add.s64 	%rd97, %rd13, %rd96;
	ld.global.u32 	%r211, [%rd97];
	add.s64 	%rd98, %rd14, %rd96;
	ld.global.u32 	%r212, [%rd98];
	or.b32  	%r214, %r211, %r212;
	setp.eq.s32 	%p67, %r214, 0;
	selp.u32 	%r215, 1, 0, %p67;
	add.s64 	%rd99, %rd15, %rd96;
	st.global.u32 	[%rd99], %r215;
$L__BB7_59:
	ret;

}
	// .globl	_ZN3cub18CUB_300001_SM_10006detail6reduce28DeviceReduceSingleTileKernelINS2_10policy_hubIijN4cuda3std3__44plusIiEEE10Policy1000EN6thrust24THRUST_300001_SM_1000_NS6detail15normal_iteratorINSD_10device_ptrIiEEEEPijS9_iiNS7_10__identityEEEvT0_T1_T2_T3_T4_T6_
.visible .entry _ZN3cub18CUB_300001_SM_10006detail6reduce28DeviceReduceSingleTileKernelINS2_10policy_hubIijN4cuda3std3__44plusIiEEE10Policy1000EN6thrust24THRUST_300001_SM_1000_NS6detail15normal_iteratorINSD_10device_ptrIiEEEEPijS9_iiNS7_10__identityEEEvT0_T1_T2_T3_T4_T6_(
	.param .align 8 .b8 _ZN3cub18CUB_300001_SM_10006detail6reduce28DeviceReduceSingleTileKernelINS2_10policy_hubIijN4cuda3std3__44plusIiEEE10Policy1000EN6thrust24THRUST_300001_SM_1000_NS6detail15normal_iteratorINSD_10device_ptrIiEEEEPijS9_iiNS7_10__identityEEEvT0_T1_T2_T3_T4_T6__param_0[8],
	.param .u64 .ptr .align 1 _ZN3cub18CUB_300001_SM_10006detail6reduce28DeviceReduceSingleTileKernelINS2_10policy_hubIijN4cuda3std3__44plusIiEEE10Policy1000EN6thrust24THRUST_300001_SM_1000_NS6detail15normal_iteratorINSD_10device_ptrIiEEEEPijS9_iiNS7_10__identityEEEvT0_T1_T2_T3_T4_T6__param_1,
	.param .u32 _ZN3cub18CUB_300001_SM_10006detail6reduce28DeviceReduceSingleTileKernelINS2_10policy_hubIijN4cuda3std3__44plusIiEEE10Policy1000EN6thrust24THRUST_300001_SM_1000_NS6detail15normal_iteratorINSD_10device_ptrIiEEEEPijS9_iiNS7_10__identityEEEvT0_T1_T2_T3_T4_T6__param_2,
	.param .align 1 .b8 _ZN3cub18CUB_300001_SM_10006detail6reduce28DeviceReduceSingleTileKernelINS2_10policy_hubIijN4cuda3std3__44plusIiEEE10Policy1000EN6thrust24THRUST_300001_SM_1000_NS6detail15normal_iteratorINSD_10device_ptrIiEEEEPijS9_iiNS7_10__identityEEEvT0_T1_T2_T3_T4_T6__param_3[1],
	.param .u32 _ZN3cub18CUB_300001_SM_10006detail6reduce28DeviceReduceSingleTileKernelINS2_10policy_hubIijN4cuda3std3__44plusIiEEE10Policy1000EN6thrust24THRUST_300001_SM_1000_NS6detail15normal_iteratorINSD_10device_ptrIiEEEEPijS9_iiNS7_10__identityEEEvT0_T1_T2_T3_T4_T6__param_4,
	.param .align 1 .b8 _ZN3cub18CUB_300001_SM_10006detail6reduce28DeviceReduceSingleTileKernelINS2_10policy_hubIijN4cuda3std3__44plusIiEEE10Policy1000EN6thrust24THRUST_300001_SM_1000_NS6detail15normal_iteratorINSD_10device_ptrIiEEEEPijS9_iiNS7_10__identityEEEvT0_T1_T2_T3_T4_T6__param_5[1]
)
.maxntid 256
.minnctapersm 1
{
	.reg .pred 	%p<59>;
	.reg .b32 	%r<511>;
	.reg .b64 	%rd<84>;
	// demoted variable
	.shared .align 4 .b8 _ZZN3cub18CUB_300001_SM_10006detail6reduce28DeviceReduceSingleTileKernelINS2_10policy_hubIijN4cuda3std3__44plusIiEEE10Policy1000EN6thrust24THRUST_300001_SM_1000_NS6detail15normal_iteratorINSD_10device_ptrIiEEEEPijS9_iiNS7_10__identityEEEvT0_T1_T2_T3_T4_T6_E12temp_storage[44];
	ld.param.u64 	%rd9, [_ZN3cub18CUB_300001_SM_10006detail6reduce28DeviceReduceSingleTileKernelINS2_10policy_hubIijN4cuda3std3__44plusIiEEE10Policy1000EN6thrust24THRUST_300001_SM_1000_NS6detail15normal_iteratorINSD_10device_ptrIiEEEEPijS9_iiNS7_10__identityEEEvT0_T1_T2_T3_T4_T6__param_0];
	ld.param.u64 	%rd10, [_ZN3cub18CUB_300001_SM_10006detail6reduce28DeviceReduceSingleTileKernelINS2_10policy_hubIijN4cuda3std3__44plusIiEEE10Policy1000EN6thrust24THRUST_300001_SM_1000_NS6detail15normal_iteratorINSD_10device_ptrIiEEEEPijS9_iiNS7_10__identityEEEvT0_T1_T2_T3_T4_T6__param_1];
	ld.param.u32 	%r90, [_ZN3cub18CUB_300001_SM_10006detail6reduce28DeviceReduceSingleTileKernelINS2_10policy_hubIijN4cuda3std3__44plusIiEEE10Policy1000EN6thrust24THRUST_300001_SM_1000_NS6detail15normal_iteratorINSD_10device_ptrIiEEEEPijS9_iiNS7_10__identityEEEvT0_T1_T2_T3_T4_T6__param_2];
	ld.param.u32 	%r91, [_ZN3cub18CUB_300001_SM_10006detail6reduce28DeviceReduceSingleTileKernelINS2_10policy_hubIijN4cuda3std3__44plusIiEEE10Policy1000EN6thrust24THRUST_300001_SM_1000_NS6detail15normal_iteratorINSD_10device_ptrIiEEEEPijS9_iiNS7_10__identityEEEvT0_T1_T2_T3_T4_T6__param_4];
	cvta.to.global.u64 	%rd1, %rd10;
	setp.ne.s32 	%p1, %r90, 0;
	@%p1 bra 	$L__BB8_3;
	mov.u32 	%r471, %tid.x;
	setp.ne.s32 	%p58, %r471, 0;
	@%p58 bra 	$L__BB8_52;
	st.global.u32 	[%rd1], %r91;
	bra.uni 	$L__BB8_52;
$L__BB8_3:
	cvta.to.global.u64 	%rd2, %rd9;
	setp.gt.u32 	%p2, %r90, 4095;
	@%p2 bra 	$L__BB8_28;
	mov.u32 	%r1, %tid.x;
	setp.ge.u32 	%p24, %r1, %r90;
	mov.b32 	%r488, 0;
	mov.u32 	%r478, %r1;
	@%p24 bra 	$L__BB8_6;
	mul.wide.u32 	%rd73, %r1, 4;
	add.s64 	%rd74, %rd2, %rd73;
	ld.global.u32 	%r488, [%rd74];
	add.s32 	%r478, %r1, 256;
$L__BB8_6:
	setp.ge.u32 	%p25, %r478, %r90;
	@%p25 bra 	$L__BB8_19;
	not.b32 	%r298, %r478;
	add.s32 	%r299, %r90, %r298;
	shr.u32 	%r300, %r299, 8;
	add.s32 	%r6, %r300, 1;
	and.b32  	%r7, %r6, 15;
	setp.lt.u32 	%p26, %r299, 3840;
	@%p26 bra 	$L__BB8_10;
	and.b32  	%r301, %r6, 33554416;
	neg.s32 	%r474, %r301;
	mul.wide.u32 	%rd75, %r478, 4;
	add.s64 	%rd76, %rd75, %rd2;
	add.s64 	%rd82, %rd76, 8192;
$L__BB8_9:
	.pragma "nounroll";
	ld.global.u32 	%r302, [%rd82+-8192];
	add.s32 	%r303, %r302, %r488;
	ld.global.u32 	%r304, [%rd82+-7168];
	add.s32 	%r305, %r304, %r303;
	ld.global.u32 	%r306, [%rd82+-6144];
	add.s32 	%r307, %r306, %r305;
	ld.global.u32 	%r308, [%rd82+-5120];
	add.s32 	%r309, %r308, %r307;
	ld.global.u32 	%r310, [%rd82+-4096];
	add.s32 	%r311, %r310, %r309;
	ld.global.u32 	%r312, [%rd82+-3072];
	add.s32 	%r313, %r312, %r311;
	ld.global.u32 	%r314, [%rd82+-2048];
	add.s32 	%r315, %r314, %r313;
	ld.global.u32 	%r316, [%rd82+-1024];
	add.s32 	%r317, %r316, %r315;
	ld.global.u32 	%r318, [%rd82];
	add.s32 	%r319, %r318, %r317;
	ld.global.u32 	%r320, [%rd82+1024];
	add.s32 	%r321, %r320, %r319;
	ld.global.u32 	%r322, [%rd82+2048];
	add.s32 	%r323, %r322, %r321;
	ld.global.u32 	%r324, [%rd82+3072];
	add.s32 	%r325, %r324, %r323;
	ld.global.u32 	%r326, [%rd82+4096];
	add.s32 	%r327, %r326, %r325;
	ld.global.u32 	%r328, [%rd82+5120];
	add.s32 	%r329, %r328, %r327;
	ld.global.u32 	%r330, [%rd82+6144];
	add.s32 	%r331, %r330, %r329;
	ld.global.u32 	%r332, [%rd82+7168];
	add.s32 	%r488, %r332, %r331;
	add.s32 	%r478, %r478, 4096;
	add.s32 	%r474, %r474, 16;
	add.s64 	%rd82, %rd82, 16384;
	setp.ne.s32 	%p27, %r474, 0;
	@%p27 bra 	$L__BB8_9;
$L__BB8_10:
	setp.eq.s32 	%p28, %r7, 0;
	@%p28 bra 	$L__BB8_19;
	and.b32  	%r18, %r6, 7;
	setp.lt.u32 	%p29, %r7, 8;
	@%p29 bra 	$L__BB8_13;
	mul.wide.u32 	%rd77, %r478, 4;
	add.s64 	%rd78, %rd2, %rd77;
	ld.global.u32 	%r334, [%rd78];
	add.s32 	%r335, %r334, %r488;
	ld.global.u32 	%r336, [%rd78+1024];
	add.s32 	%r337, %r336, %r335;
	ld.global.u32 	%r338, [%rd78+2048];
	add.s32 	%r339, %r338, %r337;
	ld.global.u32 	%r340, [%rd78+3072];
	add.s32 	%r341, %r340, %r339;
	ld.global.u32 	%r342, [%rd78+4096];
	add.s32 	%r343, %r342, %r341;
	ld.global.u32 	%r344, [%rd78+5120];
	add.s32 	%r345, %r344, %r343;
	ld.global.u32 	%r346, [%rd78+6144];
	add.s32 	%r347, %r346, %r345;
	ld.global.u32 	%r348, [%rd78+7168];
	add.s32 	%r488, %r348, %r347;
	add.s32 	%r478, %r478, 2048;
$L__BB8_13:
	setp.eq.s32 	%p30, %r18, 0;
	@%p30 bra 	$L__BB8_19;
	and.b32  	%r24, %r6, 3;
	setp.lt.u32 	%p31, %r18, 4;
	@%p31 bra 	$L__BB8_16;
	mul.wide.u32 	%rd79, %r478, 4;
	add.s64 	%rd80, %rd2, %rd79;
	ld.global.u32 	%r350, [%rd80];
	add.s32 	%r351, %r350, %r488;
	ld.global.u32 	%r352, [%rd80+1024];
	add.s32 	%r353, %r352, %r351;
	ld.global.u32 	%r354, [%rd80+2048];
	add.s32 	%r355, %r354, %r353;
	ld.global.u32 	%r356, [%rd80+3072];
	add.s32 	%r488, %r356, %r355;
	add.s32 	%r478, %r478, 1024;
$L__BB8_16:
	setp.eq.s32 	%p32, %r24, 0;
	@%p32 bra 	$L__BB8_19;
	mul.wide.u32 	%rd81, %r478, 4;
	add.s64 	%rd83, %rd2, %rd81;
	neg.s32 	%r486, %r24;
$L__BB8_18:
	.pragma "nounroll";
	ld.global.u32 	%r357, [%rd83];
	add.s32 	%r488, %r357, %r488;
	add.s64 	%rd83, %rd83, 1024;
	add.s32 	%r486, %r486, 1;
	setp.ne.s32 	%p33, %r486, 0;
	@%p33 bra 	$L__BB8_18;
$L__BB8_19:
	setp.lt.u32 	%p34, %r90, 256;
	@%p34 bra 	$L__BB8_24;
	// begin inline asm
	mov.u32 %r421, %laneid;
	// end inline asm
	mov.b32 	%r424, 1;
	mov.b32 	%r445, 31;
	mov.b32 	%r446, -1;
	// begin inline asm
	shfl.sync.down.b32 %r422, %r488, %r424, %r445, %r446;
	// end inline asm
	setp.gt.s32 	%p50, %r421, 30;
	selp.b32 	%r447, 0, %r422, %p50;
	add.s32 	%r428, %r447, %r488;
	mov.b32 	%r429, 2;
	// begin inline asm
	shfl.sync.down.b32 %r427, %r428, %r429, %r445, %r446;
	// end inline asm
	setp.gt.s32 	%p51, %r421, 29;
	selp.b32 	%r448, 0, %r427, %p51;
	add.s32 	%r433, %r428, %r448;
	mov.b32 	%r434, 4;
	// begin inline asm
	shfl.sync.down.b32 %r432, %r433, %r434, %r445, %r446;
	// end inline asm
	setp.gt.s32 	%p52, %r421, 27;
	selp.b32 	%r449, 0, %r432, %p52;
	add.s32 	%r438, %r433, %r449;
	mov.b32 	%r439, 8;
	// begin inline asm
	shfl.sync.down.b32 %r437, %r438, %r439, %r445, %r446;
	// end inline asm
	setp.gt.s32 	%p53, %r421, 23;
	selp.b32 	%r450, 0, %r437, %p53;
	add.s32 	%r443, %r438, %r450;
	mov.b32 	%r444, 16;
	// begin inline asm
	shfl.sync.down.b32 %r442, %r443, %r444, %r445, %r446;
	// end inline asm
	setp.gt.s32 	%p54, %r421, 15;
	selp.b32 	%r451, 0, %r442, %p54;
	add.s32 	%r510, %r443, %r451;
	setp.ne.s32 	%p55, %r421, 0;
	@%p55 bra 	$L__BB8_22;
	shr.u32 	%r452, %r1, 3;
	and.b32  	%r453, %r452, 124;
	mov.u32 	%r454, _ZZN3cub18CUB_300001_SM_10006detail6reduce28DeviceReduceSingleTileKernelINS2_10policy_hubIijN4cuda3std3__44plusIiEEE10Policy1000EN6thrust24THRUST_300001_SM_1000_NS6detail15normal_iteratorINSD_10device_ptrIiEEEEPijS9_iiNS7_10__identityEEEvT0_T1_T2_T3_T4_T6_E12temp_storage;
	add.s32 	%r455, %r454, %r453;
	st.shared.u32 	[%r455+8], %r510;
$L__BB8_22:
	bar.sync 	0;
	setp.ne.s32 	%p56, %r1, 0;
	@%p56 bra 	$L__BB8_50;
	ld.shared.u32 	%r456, [_ZZN3cub18CUB_300001_SM_10006detail6reduce28DeviceReduceSingleTileKernelINS2_10policy_hubIijN4cuda3std3__44plusIiEEE10Policy1000EN6thrust24THRUST_300001_SM_1000_NS6detail15normal_iteratorINSD_10device_ptrIiEEEEPijS9_iiNS7_10__identityEEEvT0_T1_T2_T3_T4_T6_E12temp_storage+12];
	add.s32 	%r457, %r456, %r510;
	ld.shared.u32 	%r458, [_ZZN3cub18CUB_300001_SM_10006detail6reduce28DeviceReduceSingleTileKernelINS2_10policy_hubIijN4cuda3std3__44plusIiEEE10Policy1000EN6thrust24THRUST_300001_SM_1000_NS6detail15normal_iteratorINSD_10device_ptrIiEEEEPijS9_iiNS7_10__identityEEEvT0_T1_T2_T3_T4_T6_E12temp_storage+16];
	add.s32 	%r459, %r457, %r458;
	ld.shared.u32 	%r460, [_ZZN3cub18CUB_300001_SM_10006detail6reduce28DeviceReduceSingleTileKernelINS2_10policy_hubIijN4cuda3std3__44plusIiEEE10Policy1000EN6thrust24THRUST_300001_SM_1000_NS6detail15normal_iteratorINSD_10device_ptrIiEEEEPijS9_iiNS7_10__identityEEEvT0_T1_T2_T3_T4_T6_E12temp_storage+20];
	add.s32 	%r461, %r459, %r460;
	ld.shared.u32 	%r462, [_ZZN3cub18CUB_300001_SM_10006detail6reduce28DeviceReduceSingleTileKernelINS2_10policy_hubIijN4cuda3std3__44plusIiEEE10Policy1000EN6thrust24THRUST_300001_SM_1000_NS6detail15normal_iteratorINSD_10device_ptrIiEEEEPijS9_iiNS7_10__identityEEEvT0_T1_T2_T3_T4_T6_E12temp_storage+24];
	add.s32 	%r463, %r461, %r462;
	ld.shared.u32 	%r464, [_ZZN3cub18CUB_300001_SM_10006detail6reduce28DeviceReduceSingleTileKernelINS2_10policy_hubIijN4cuda3std3__44plusIiEEE10Policy1000EN6thrust24THRUST_300001_SM_1000_NS6detail15normal_iteratorINSD_10device_ptrIiEEEEPijS9_iiNS7_10__identityEEEvT0_T1_T2_T3_T4_T6_E12temp_storage+28];
	add.s32 	%r465, %r463, %r464;
	ld.shared.u32 	%r466, [_ZZN3cub18CUB_300001_SM_10006detail6reduce28DeviceReduceSingleTileKernelINS2_10policy_hubIijN4cuda3std3__44plusIiEEE10Policy1000EN6thrust24THRUST_300001_SM_1000_NS6detail15normal_iteratorINSD_10device_ptrIiEEEEPijS9_iiNS7_10__identityEEEvT0_T1_T2_T3_T4_T6_E12temp_storage+32];
	add.s32 	%r467, %r465, %r466;
	ld.shared.u32 	%r468, [_ZZN3cub18CUB_300001_SM_10006detail6reduce28DeviceReduceSingleTileKernelINS2_10policy_hubIijN4cuda3std3__44plusIiEEE10Policy1000EN6thrust24THRUST_300001_SM_1000_NS6detail15normal_iteratorINSD_10device_ptrIiEEEEPijS9_iiNS7_10__identityEEEvT0_T1_T2_T3_T4_T6_E12temp_storage+36];
	add.s32 	%r510, %r467, %r468;
	bra.uni 	$L__BB8_50;
$L__BB8_24:
	// begin inline asm
	mov.u32 %r358, %laneid;
	// end inline asm
	and.b32  	%r384, %r1, 992;
	add.s32 	%r385, %r384, 32;
	setp.gt.u32 	%p35, %r385, %r90;
	not.b32 	%r386, %r384;
	add.s32 	%r387, %r90, %r386;
	selp.b32 	%r382, %r387, 31, %p35;
	mov.b32 	%r361, 1;
	mov.b32 	%r383, -1;
	// begin inline asm
	shfl.sync.down.b32 %r359, %r488, %r361, %r382, %r383;
	// end inline asm
	setp.lt.s32 	%p36, %r358, %r382;
	selp.b32 	%r388, %r359, 0, %p36;
	add.s32 	%r365, %r388, %r488;
	mov.b32 	%r366, 2;
	// begin inline asm
	shfl.sync.down.b32 %r364, %r365, %r366, %r382, %r383;
	// end inline asm
	add.s32 	%r389, %r358, 2;
	setp.gt.s32 	%p37, %r389, %r382;
	selp.b32 	%r390, 0, %r364, %p37;
	add.s32 	%r370, %r365, %r390;
	mov.b32 	%r371, 4;
	// begin inline asm
	shfl.sync.down.b32 %r369, %r370, %r371, %r382, %r383;
	// end inline asm
	add.s32 	%r391, %r358, 4;
	setp.gt.s32 	%p38, %r391, %r382;
	selp.b32 	%r392, 0, %r369, %p38;
	add.s32 	%r375, %r370, %r392;
	mov.b32 	%r376, 8;
	// begin inline asm
	shfl.sync.down.b32 %r374, %r375, %r376, %r382, %r383;
	// end inline asm
	add.s32 	%r393, %r358, 8;
	setp.gt.s32 	%p39, %r393, %r382;
	selp.b32 	%r394, 0, %r374, %p39;
	add.s32 	%r380, %r375, %r394;
	mov.b32 	%r381, 16;
	// begin inline asm
	shfl.sync.down.b32 %r379, %r380, %r381, %r382, %r383;
	// end inline asm
	add.s32 	%r395, %r358, 16;
	setp.gt.s32 	%p40, %r395, %r382;
	selp.b32 	%r396, 0, %r379, %p40;
	add.s32 	%r510, %r380, %r396;
	setp.ne.s32 	%p41, %r358, 0;
	@%p41 bra 	$L__BB8_26;
	shr.u32 	%r397, %r1, 3;
	and.b32  	%r398, %r397, 124;
	mov.u32 	%r399, _ZZN3cub18CUB_300001_SM_10006detail6reduce28DeviceReduceSingleTileKernelINS2_10policy_hubIijN4cuda3std3__44plusIiEEE10Policy1000EN6thrust24THRUST_300001_SM_1000_NS6detail15normal_iteratorINSD_10device_ptrIiEEEEPijS9_iiNS7_10__identityEEEvT0_T1_T2_T3_T4_T6_E12temp_storage;
	add.s32 	%r400, %r399, %r398;
	st.shared.u32 	[%r400+8], %r510;
$L__BB8_26:
	bar.sync 	0;
	setp.ne.s32 	%p42, %r1, 0;
	@%p42 bra 	$L__BB8_50;
	setp.gt.u32 	%p43, %r90, 32;
	ld.shared.u32 	%r401, [_ZZN3cub18CUB_300001_SM_10006detail6reduce28DeviceReduceSingleTileKernelINS2_10policy_hubIijN4cuda3std3__44plusIiEEE10Policy1000EN6thrust24THRUST_300001_SM_1000_NS6detail15normal_iteratorINSD_10device_ptrIiEEEEPijS9_iiNS7_10__identityEEEvT0_T1_T2_T3_T4_T6_E12temp_storage+12];
	selp.b32 	%r402, %r401, 0, %p43;
	add.s32 	%r403, %r402, %r510;
	setp.gt.u32 	%p44, %r90, 64;
	ld.shared.u32 	%r404, [_ZZN3cub18CUB_300001_SM_10006detail6reduce28DeviceReduceSingleTileKernelINS2_10policy_hubIijN4cuda3std3__44plusIiEEE10Policy1000EN6thrust24THRUST_300001_SM_1000_NS6detail15normal_iteratorINSD_10device_ptrIiEEEEPijS9_iiNS7_10__identityEEEvT0_T1_T2_T3_T4_T6_E12temp_storage+16];
	selp.b32 	%r405, %r404, 0, %p44;
	add.s32 	%r406, %r403, %r405;
	setp.gt.u32 	%p45, %r90, 96;
	ld.shared.u32 	%r407, [_ZZN3cub18CUB_300001_SM_10006detail6reduce28DeviceReduceSingleTileKernelINS2_10policy_hubIijN4cuda3std3__44plusIiEEE10Policy1000EN6thrust24THRUST_300001_SM_1000_NS6detail15normal_iteratorINSD_10device_ptrIiEEEEPijS9_iiNS7_10__identityEEEvT0_T1_T2_T3_T4_T6_E12temp_storage+20];
	selp.b32 	%r408, %r407, 0, %p45;
	add.s32 	%r409, %r406, %r408;
	setp.gt.u32 	%p46, %r90, 128;
	ld.shared.u32 	%r410, [_ZZN3cub18CUB_300001_SM_10006detail6reduce28DeviceReduceSingleTileKernelINS2_10policy_hubIijN4cuda3std3__44plusIiEEE10Policy1000EN6thrust24THRUST_300001_SM_1000_NS6detail15normal_iteratorINSD_10device_ptrIiEEEEPijS9_iiNS7_10__identityEEEvT0_T1_T2_T3_T4_T6_E12temp_storage+24];
	selp.b32 	%r411, %r410, 0, %p46;
	add.s32 	%r412, %r409, %r411;
	setp.gt.u32 	%p47, %r90, 160;
	ld.shared.u32 	%r413, [_ZZN3cub18CUB_300001_SM_10006detail6reduce28DeviceReduceSingleTileKernelINS2_10policy_hubIijN4cuda3std3__44plusIiEEE10Policy1000EN6thrust24THRUST_300001_SM_1000_NS6detail15normal_iteratorINSD_10device_ptrIiEEEEPijS9_iiNS7_10__identityEEEvT0_T1_T2_T3_T4_T6_E12temp_storage+28];
	selp.b32 	%r414, %r413, 0, %p47;
	add.s32 	%r415, %r412, %r414;
	setp.gt.u32 	%p48, %r90, 192;
	ld.shared.u32 	%r416, [_ZZN3cub18CUB_300001_SM_10006detail6reduce28DeviceReduceSingleTileKernelINS2_10policy_hubIijN4cuda3std3__44plusIiEEE10Policy1000EN6thrust24THRUST_300001_SM_1000_NS6detail15normal_iteratorINSD_10device_ptrIiEEEEPijS9_iiNS7_10__identityEEEvT0_T1_T2_T3_T4_T6_E12temp_storage+32];
	selp.b32 	%r417, %r416, 0, %p48;
	add.s32 	%r418, %r415, %r417;
	setp.gt.u32 	%p49, %r90, 224;
	ld.shared.u32 	%r419, [_ZZN3cub18CUB_300001_SM_10006detail6reduce28DeviceReduceSingleTileKernelINS2_10policy_hubIijN4cuda3std3__44plusIiEEE10Policy1000EN6thrust24THRUST_300001_SM_1000_NS6detail15normal_iteratorINSD_10device_ptrIiEEEEPijS9_iiNS7_10__identityEEEvT0_T1_T2_T3_T4_T6_E12temp_storage+36];
	selp.b32 	%r420, %r419, 0, %p49;
	add.s32 	%r510, %r418, %r420;
	bra.uni 	$L__BB8_50;
$L__BB8_28:
	mov.u32 	%r40, %tid.x;
	mul.wide.u32 	%rd11, %r40, 4;
	add.s64 	%rd12, %rd2, %rd11;
	ld.global.u32 	%r93, [%rd12];
	ld.global.u32 	%r94, [%rd12+1024];
	ld.global.u32 	%r95, [%rd12+2048];
	ld.global.u32 	%r96, [%rd12+3072];
	ld.global.u32 	%r97, [%rd12+4096];
	ld.global.u32 	%r98, [%rd12+5120];
	ld.global.u32 	%r99, [%rd12+6144];
	ld.global.u32 	%r100, [%rd12+7168];
	ld.global.u32 	%r101, [%rd12+8192];
	ld.global.u32 	%r102, [%rd12+9216];
	ld.global.u32 	%r103, [%rd12+10240];
	ld.global.u32 	%r104, [%rd12+11264];
	ld.global.u32 	%r105, [%rd12+12288];
	ld.global.u32 	%r106, [%rd12+13312];
	ld.global.u32 	%r107, [%rd12+14336];
	ld.global.u32 	%r108, [%rd12+15360];
	add.s32 	%r109, %r94, %r93;
	add.s32 	%r110, %r95, %r109;
	add.s32 	%r111, %r96, %r110;
	add.s32 	%r112, %r97, %r111;
	add.s32 	%r113, %r98, %r112;
	add.s32 	%r114, %r99, %r113;
	add.s32 	%r115, %r100, %r114;
	add.s32 	%r116, %r101, %r115;
	add.s32 	%r117, %r102, %r116;
	add.s32 	%r118, %r103, %r117;
	add.s32 	%r119, %r104, %r118;
	add.s32 	%r120, %r105, %r119;
	add.s32 	%r121, %r106, %r120;
	add.s32 	%r122, %r107, %r121;
	add.s32 	%r509, %r108, %r122;
	add.s32 	%r42, %r90, -4096;
	setp.lt.u32 	%p3, %r42, 4096;
	mov.b32 	%r492, 4096;
	@%p3 bra 	$L__BB8_32;
	mov.b32 	%r492, 4096;
$L__BB8_30:
	add.s32 	%r124, %r40, %r492;
	mul.wide.u32 	%rd13, %r124, 4;
	add.s64 	%rd14, %rd2, %rd13;
	ld.global.u32 	%r125, [%rd14];
	ld.global.u32 	%r126, [%rd14+1024];
	ld.global.u32 	%r127, [%rd14+2048];
	ld.global.u32 	%r128, [%rd14+3072];
	ld.global.u32 	%r129, [%rd14+4096];
	ld.global.u32 	%r130, [%rd14+5120];
	ld.global.u32 	%r131, [%rd14+6144];
	ld.global.u32 	%r132, [%rd14+7168];
	ld.global.u32 	%r133, [%rd14+8192];
	ld.global.u32 	%r134, [%rd14+9216];
	ld.global.u32 	%r135, [%rd14+10240];
	ld.global.u32 	%r136, [%rd14+11264];
	ld.global.u32 	%r137, [%rd14+12288];
	ld.global.u32 	%r138, [%rd14+13312];
	ld.global.u32 	%r139, [%rd14+14336];
	ld.global.u32 	%r140, [%rd14+15360];
	add.s32 	%r141, %r125, %r509;
	add.s32 	%r142, %r126, %r141;
	add.s32 	%r143, %r127, %r142;
	add.s32 	%r144, %r128, %r143;
	add.s32 	%r145, %r129, %r144;
	add.s32 	%r146, %r130, %r145;
	add.s32 	%r147, %r131, %r146;
	add.s32 	%r148, %r132, %r147;
	add.s32 	%r149, %r133, %r148;
	add.s32 	%r150, %r134, %r149;
	add.s32 	%r151, %r135, %r150;
	add.s32 	%r152, %r136, %r151;
	add.s32 	%r153, %r137, %r152;
	add.s32 	%r154, %r138, %r153;
	add.s32 	%r155, %r139, %r154;
	add.s32 	%r509, %r140, %r155;
	sub.s32 	%r156, %r90, %r492;
	setp.lt.u32 	%p4, %r156, 4096;
	@%p4 bra 	$L__BB8_46;
	add.s32 	%r492, %r492, 4096;
	setp.le.u32 	%p5, %r492, %r42;
	@%p5 bra 	$L__BB8_30;
$L__BB8_32:
	setp.le.u32 	%p6, %r90, %r492;
	sub.s32 	%r157, %r90, %r492;
	setp.ge.s32 	%p7, %r40, %r157;
	or.pred  	%p8, %p6, %p7;
	@%p8 bra 	$L__BB8_46;
	not.b32 	%r160, %r40;
	add.s32 	%r161, %r90, %r160;
	sub.s32 	%r162, %r161, %r492;
	shr.u32 	%r163, %r162, 8;
	add.s32 	%r49, %r163, 1;
	and.b32  	%r50, %r49, 15;
	setp.lt.u32 	%p9, %r162, 3840;
	mov.u32 	%r501, %r40;
	@%p9 bra 	$L__BB8_37;
	or.b32  	%r495, %r40, 2048;
	add.s32 	%r494, %r40, %r492;
	and.b32  	%r164, %r49, 33554416;
	neg.s32 	%r493, %r164;
$L__BB8_35:
	.pragma "nounroll";
	mul.wide.u32 	%rd15, %r494, 4;
	add.s64 	%rd16, %rd2, %rd15;
	ld.global.u32 	%r165, [%rd16];
	add.s32 	%r166, %r165, %r509;
	add.s32 	%r167, %r494, 256;
	mul.wide.u32 	%rd17, %r167, 4;
	add.s64 	%rd18, %rd2, %rd17;
	ld.global.u32 	%r168, [%rd18];
	add.s32 	%r169, %r168, %r166;
	add.s32 	%r170, %r494, 512;
	mul.wide.u32 	%rd19, %r170, 4;
	add.s64 	%rd20, %rd2, %rd19;
	ld.global.u32 	%r171, [%rd20];
	add.s32 	%r172, %r171, %r169;
	add.s32 	%r173, %r494, 768;
	mul.wide.u32 	%rd21, %r173, 4;
	add.s64 	%rd22, %rd2, %rd21;
	ld.global.u32 	%r174, [%rd22];
	add.s32 	%r175, %r174, %r172;
	add.s32 	%r176, %r494, 1024;
	mul.wide.u32 	%rd23, %r176, 4;
	add.s64 	%rd24, %rd2, %rd23;
	ld.global.u32 	%r177, [%rd24];
	add.s32 	%r178, %r177, %r175;
	add.s32 	%r179, %r494, 1280;
	mul.wide.u32 	%rd25, %r179, 4;
	add.s64 	%rd26, %rd2, %rd25;
	ld.global.u32 	%r180, [%rd26];
	add.s32 	%r181, %r180, %r178;
	add.s32 	%r182, %r494, 1536;
	mul.wide.u32 	%rd27, %r182, 4;
	add.s64 	%rd28, %rd2, %rd27;
	ld.global.u32 	%r183, [%rd28];
	add.s32 	%r184, %r183, %r181;
	add.s32 	%r185, %r494, 1792;
	mul.wide.u32 	%rd29, %r185, 4;
	add.s64 	%rd30, %rd2, %rd29;
	ld.global.u32 	%r186, [%rd30];
	add.s32 	%r187, %r186, %r184;
	add.s32 	%r188, %r494, 2048;
	mul.wide.u32 	%rd31, %r188, 4;
	add.s64 	%rd32, %rd2, %rd31;
	ld.global.u32 	%r189, [%rd32];
	add.s32 	%r190, %r189, %r187;
	add.s32 	%r191, %r494, 2304;
	mul.wide.u32 	%rd33, %r191, 4;
	add.s64 	%rd34, %rd2, %rd33;
	ld.global.u32 	%r192, [%rd34];
	add.s32 	%r193, %r192, %r190;
	add.s32 	%r194, %r494, 2560;
	mul.wide.u32 	%rd35, %r194, 4;
	add.s64 	%rd36, %rd2, %rd35;
	ld.global.u32 	%r195, [%rd36];
	add.s32 	%r196, %r195, %r193;
	add.s32 	%r197, %r494, 2816;
	mul.wide.u32 	%rd37, %r197, 4;
	add.s64 	%rd38, %rd2, %rd37;
	ld.global.u32 	%r198, [%rd38];
	add.s32 	%r199, %r198, %r196;
	add.s32 	%r200, %r494, 3072;
	mul.wide.u32 	%rd39, %r200, 4;
	add.s64 	%rd40, %rd2, %rd39;
	ld.global.u32 	%r201, [%rd40];
	add.s32 	%r202, %r201, %r199;
	add.s32 	%r203, %r494, 3328;
	mul.wide.u32 	%rd41, %r203, 4;
	add.s64 	%rd42, %rd2, %rd41;
	ld.global.u32 	%r204, [%rd42];
	add.s32 	%r205, %r204, %r202;
	add.s32 	%r206, %r494, 3584;
	mul.wide.u32 	%rd43, %r206, 4;
	add.s64 	%rd44, %rd2, %rd43;
	ld.global.u32 	%r207, [%rd44];
	add.s32 	%r208, %r207, %r205;
	add.s32 	%r209, %r494, 3840;
	mul.wide.u32 	%rd45, %r209, 4;
	add.s64 	%rd46, %rd2, %rd45;
	ld.global.u32 	%r210, [%rd46];
	add.s32 	%r509, %r210, %r208;
	add.s32 	%r495, %r495, 4096;
	add.s32 	%r494, %r494, 4096;
	add.s32 	%r493, %r493, 16;
	setp.ne.s32 	%p10, %r493, 0;
	@%p10 bra 	$L__BB8_35;
	add.s32 	%r501, %r495, -2048;
$L__BB8_37:
	setp.eq.s32 	%p11, %r50, 0;
	@%p11 bra 	$L__BB8_46;
	and.b32  	%r66, %r49, 7;
	setp.lt.u32 	%p12, %r50, 8;
	@%p12 bra 	$L__BB8_40;
	add.s32 	%r212, %r501, %r492;
	mul.wide.u32 	%rd47, %r212, 4;
	add.s64 	%rd48, %rd2, %rd47;
	ld.global.u32 	%r213, [%rd48];
	add.s32 	%r214, %r213, %r509;
	add.s32 	%r215, %r212, 256;
	mul.wide.u32 	%rd49, %r215, 4;
	add.s64 	%rd50, %rd2, %rd49;
	ld.global.u32 	%r216, [%rd50];
	add.s32 	%r217, %r216, %r214;
	add.s32 	%r218, %r212, 512;
	mul.wide.u32 	%rd51, %r218, 4;
	add.s64 	%rd52, %rd2, %rd51;
	ld.global.u32 	%r219, [%rd52];
	add.s32 	%r220, %r219, %r217;
	add.s32 	%r221, %r212, 768;
	mul.wide.u32 	%rd53, %r221, 4;
	add.s64 	%rd54, %rd2, %rd53;
	ld.global.u32 	%r222, [%rd54];
	add.s32 	%r223, %r222, %r220;
	add.s32 	%r224, %r212, 1024;
	mul.wide.u32 	%rd55, %r224, 4;
	add.s64 	%rd56, %rd2, %rd55;
	ld.global.u32 	%r225, [%rd56];
	add.s32 	%r226, %r225, %r223;
	add.s32 	%r227, %r212, 1280;
	mul.wide.u32 	%rd57, %r227, 4;
	add.s64 	%rd58, %rd2, %rd57;
	ld.global.u32 	%r228, [%rd58];
	add.s32 	%r229, %r228, %r226;
	add.s32 	%r230, %r212, 1536;
	mul.wide.u32 	%rd59, %r230, 4;
	add.s64 	%rd60, %rd2, %rd59;
	ld.global.u32 	%r231, [%rd60];
	add.s32 	%r232, %r231, %r229;
	add.s32 	%r233, %r212, 1792;
	mul.wide.u32 	%rd61, %r233, 4;
	add.s64 	%rd62, %rd2, %rd61;
	ld.global.u32 	%r234, [%rd62];
	add.s32 	%r509, %r234, %r232;
	add.s32 	%r501, %r501, 2048;
$L__BB8_40:
	setp.eq.s32 	%p13, %r66, 0;
	@%p13 bra 	$L__BB8_46;
	and.b32  	%r72, %r49, 3;
	setp.lt.u32 	%p14, %r66, 4;
	@%p14 bra 	$L__BB8_43;
	add.s32 	%r236, %r501, %r492;
	mul.wide.u32 	%rd63, %r236, 4;
	add.s64 	%rd64, %rd2, %rd63;
	ld.global.u32 	%r237, [%rd64];
	add.s32 	%r238, %r237, %r509;
	add.s32 	%r239, %r236, 256;
	mul.wide.u32 	%rd65, %r239, 4;
	add.s64 	%rd66, %rd2, %rd65;
	ld.global.u32 	%r240, [%rd66];
	add.s32 	%r241, %r240, %r238;
	add.s32 	%r242, %r236, 512;
	mul.wide.u32 	%rd67, %r242, 4;
	add.s64 	%rd68, %rd2, %rd67;
	ld.global.u32 	%r243, [%rd68];
	add.s32 	%r244, %r243, %r241;
	add.s32 	%r245, %r236, 768;
	mul.wide.u32 	%rd69, %r245, 4;
	add.s64 	%rd70, %rd2, %rd69;
	ld.global.u32 	%r246, [%rd70];
	add.s32 	%r509, %r246, %r244;
	add.s32 	%r501, %r501, 1024;
$L__BB8_43:
	setp.eq.s32 	%p15, %r72, 0;
	@%p15 bra 	$L__BB8_46;
	add.s32 	%r507, %r501, %r492;
	neg.s32 	%r506, %r72;
$L__BB8_45:
	.pragma "nounroll";
	mul.wide.u32 	%rd71, %r507, 4;
	add.s64 	%rd72, %rd2, %rd71;
	ld.global.u32 	%r247, [%rd72];
	add.s32 	%r509, %r247, %r509;
	add.s32 	%r507, %r507, 256;
	add.s32 	%r506, %r506, 1;
	setp.ne.s32 	%p16, %r506, 0;
	@%p16 bra 	$L__BB8_45;
$L__BB8_46:
	// begin inline asm
	mov.u32 %r248, %laneid;
	// end inline asm
	mov.b32 	%r251, 1;
	mov.b32 	%r272, 31;
	mov.b32 	%r273, -1;
	// begin inline asm
	shfl.sync.down.b32 %r249, %r509, %r251, %r272, %r273;
	// end inline asm
	setp.gt.s32 	%p17, %r248, 30;
	selp.b32 	%r274, 0, %r249, %p17;
	add.s32 	%r255, %r274, %r509;
	mov.b32 	%r256, 2;
	// begin inline asm
	shfl.sync.down.b32 %r254, %r255, %r256, %r272, %r273;
	// end inline asm
	setp.gt.s32 	%p18, %r248, 29;
	selp.b32 	%r275, 0, %r254, %p18;
	add.s32 	%r260, %r255, %r275;
	mov.b32 	%r261, 4;
	// begin inline asm
	shfl.sync.down.b32 %r259, %r260, %r261, %r272, %r273;
	// end inline asm
	setp.gt.s32 	%p19, %r248, 27;
	selp.b32 	%r276, 0, %r259, %p19;
	add.s32 	%r265, %r260, %r276;
	mov.b32 	%r266, 8;
	// begin inline asm
	shfl.sync.down.b32 %r264, %r265, %r266, %r272, %r273;
	// end inline asm
	setp.gt.s32 	%p20, %r248, 23;
	selp.b32 	%r277, 0, %r264, %p20;
	add.s32 	%r270, %r265, %r277;
	mov.b32 	%r271, 16;
	// begin inline asm
	shfl.sync.down.b32 %r269, %r270, %r271, %r272, %r273;
	// end inline asm
	setp.gt.s32 	%p21, %r248, 15;
	selp.b32 	%r278, 0, %r269, %p21;
	add.s32 	%r510, %r270, %r278;
	setp.ne.s32 	%p22, %r248, 0;
	@%p22 bra 	$L__BB8_48;
	shr.u32 	%r279, %r40, 3;
	and.b32  	%r280, %r279, 124;
	mov.u32 	%r281, _ZZN3cub18CUB_300001_SM_10006detail6reduce28DeviceReduceSingleTileKernelINS2_10policy_hubIijN4cuda3std3__44plusIiEEE10Policy1000EN6thrust24THRUST_300001_SM_1000_NS6detail15normal_iteratorINSD_10device_ptrIiEEEEPijS9_iiNS7_10__identityEEEvT0_T1_T2_T3_T4_T6_E12temp_storage;
	add.s32 	%r282, %r281, %r280;
	st.shared.u32 	[%r282+8], %r510;
$L__BB8_48:
	bar.sync 	0;
	setp.ne.s32 	%p23, %r40, 0;
	@%p23 bra 	$L__BB8_50;
	ld.shared.u32 	%r283, [_ZZN3cub18CUB_300001_SM_10006detail6reduce28DeviceReduceSingleTileKernelINS2_10policy_hubIijN4cuda3std3__44plusIiEEE10Policy1000EN6thrust24THRUST_300001_SM_1000_NS6detail15normal_iteratorINSD_10device_ptrIiEEEEPijS9_iiNS7_10__identityEEEvT0_T1_T2_T3_T4_T6_E12temp_storage+12];
	add.s32 	%r284, %r283, %r510;
	ld.shared.u32 	%r285, [_ZZN3cub18CUB_300001_SM_10006detail6reduce28DeviceReduceSingleTileKernelINS2_10policy_hubIijN4cuda3std3__44plusIiEEE10Policy1000EN6thrust24THRUST_300001_SM_1000_NS6detail15normal_iteratorINSD_10device_ptrIiEEEEPijS9_iiNS7_10__identityEEEvT0_T1_T2_T3_T4_T6_E12temp_storage+16];
	add.s32 	%r286, %r284, %r285;
	ld.shared.u32 	%r287, [_ZZN3cub18CUB_300001_SM_10006detail6reduce28DeviceReduceSingleTileKernelINS2_10policy_hubIijN4cuda3std3__44plusIiEEE10Policy1000EN6thrust24THRUST_300001_SM_1000_NS6detail15normal_iteratorINSD_10device_ptrIiEEEEPijS9_iiNS7_10__identityEEEvT0_T1_T2_T3_T4_T6_E12temp_storage+20];
	add.s32 	%r288, %r286, %r287;
	ld.shared.u32 	%r289, [_ZZN3cub18CUB_300001_SM_10006detail6reduce28DeviceReduceSingleTileKernelINS2_10policy_hubIijN4cuda3std3__44plusIiEEE10Policy1000EN6thrust24THRUST_300001_SM_1000_NS6detail15normal_iteratorINSD_10device_ptrIiEEEEPijS9_iiNS7_10__identityEEEvT0_T1_T2_T3_T4_T6_E12temp_storage+24];
	add.s32 	%r290, %r288, %r289;
	ld.shared.u32 	%r291, [_ZZN3cub18CUB_300001_SM_10006detail6reduce28DeviceReduceSingleTileKernelINS2_10policy_hubIijN4cuda3std3__44plusIiEEE10Policy1000EN6thrust24THRUST_300001_SM_1000_NS6detail15normal_iteratorINSD_10device_ptrIiEEEEPijS9_iiNS7_10__identityEEEvT0_T1_T2_T3_T4_T6_E12temp_storage+28];
	add.s32 	%r292, %r290, %r291;
	ld.shared.u32 	%r293, [_ZZN3cub18CUB_300001_SM_10006detail6reduce28DeviceReduceSingleTileKernelINS2_10policy_hubIijN4cuda3std3__44plusIiEEE10Policy1000EN6thrust24THRUST_300001_SM_1000_NS6detail15normal_iteratorINSD_10device_ptrIiEEEEPijS9_iiNS7_10__identityEEEvT0_T1_T2_T3_T4_T6_E12temp_storage+32];
	add.s32 	%r294, %r292, %r293;
	ld.shared.u32 	%r295, [_ZZN3cub18CUB_300001_SM_10006detail6reduce28DeviceReduceSingleTileKernelINS2_10policy_hubIijN4cuda3std3__44plusIiEEE10Policy1000EN6thrust24THRUST_300001_SM_1000_NS6detail15normal_iteratorINSD_10device_ptrIiEEEEPijS9_iiNS7_10__identityEEEvT0_T1_T2_T3_T4_T6_E12temp_storage+36];
	add.s32 	%r510, %r294, %r295;
$L__BB8_50:
	mov.u32 	%r469, %tid.x;
	setp.ne.s32 	%p57, %r469, 0;
	@%p57 bra 	$L__BB8_52;
	add.s32 	%r470, %r510, %r91;
	st.global.u32 	[%rd1], %r470;
$L__BB8_52:
	ret;

}
	// .globl	_ZN3cub18CUB_300001_SM_10006detail6reduce18DeviceReduceKernelINS2_10policy_hubIijN4cuda3std3__44plusIiEEE10Policy1000EN6thrust24THRUST_300001_SM_1000_NS6detail15normal_iteratorINSD_10device_ptrIiEEEEjS9_iNS7_10__identityEEEvT0_PT3_T1_NS0_13GridEvenShareISN_EET2_T4_
.visible .entry _ZN3cub18CUB_300001_SM_10006detail6reduce18DeviceReduceKernelINS2_10policy_hubIijN4cuda3std3__44plusIiEEE10Policy1000EN6thrust24THRUST_300001_SM_1000_NS6detail15normal_iteratorINSD_10device_ptrIiEEEEjS9_iNS7_10__identityEEEvT0_PT3_T1_NS0_13GridEvenShareISN_EET2_T4_(
	.param .align 8 .b8 _ZN3cub18CUB_300001_SM_10006detail6reduce18DeviceReduceKernelINS2_10policy_hubIijN4cuda3std3__44plusIiEEE10Policy1000EN6thrust24THRUST_300001_SM_1000_NS6detail15normal_iteratorINSD_10device_ptrIiEEEEjS9_iNS7_10__identityEEEvT0_PT3_T1_NS0_13GridEvenShareISN_EET2_T4__param_0[8],
	.param .u64 .ptr .align 1 _ZN3cub18CUB_300001_SM_10006detail6reduce18DeviceReduceKernelINS2_10policy_hubIijN4cuda3std3__44plusIiEEE10Policy1000EN6thrust24THRUST_300001_SM_1000_NS6detail15normal_iteratorINSD_10device_ptrIiEEEEjS9_iNS7_10__identityEEEvT0_PT3_T1_NS0_13GridEvenShareISN_EET2_T4__param_1,
	.param .u32 _ZN3cub18CUB_300001_SM_10006detail6reduce18DeviceReduceKernelINS2_10policy_hubIijN4cuda3std3__44plusIiEEE10Policy1000EN6thrust24THRUST_300001_SM_1000_NS6detail15normal_iteratorINSD_10device_ptrIiEEEEjS9_iNS7_10__identityEEEvT0_PT3_T1_NS0_13GridEvenShareISN_EET2_T4__param_2,
	.param .align 4 .b8 _ZN3cub18CUB_300001_SM_10006detail6reduce18DeviceReduceKernelINS2_10policy_hubIijN4cuda3std3__44plusIiEEE10Policy1000EN6thrust24THRUST_300001_SM_1000_NS6detail15normal_iteratorINSD_10device_ptrIiEEEEjS9_iNS7_10__identityEEEvT0_PT3_T1_NS0_13GridEvenShareISN_EET2_T4__param_3[40],
	.param .align 1 .b8 _ZN3cub18CUB_300001_SM_10006detail6reduce18DeviceReduceKernelINS2_10policy_hubIijN4cuda3std3__44plusIiEEE10Policy1000EN6thrust24THRUST_300001_SM_1000_NS6detail15normal_iteratorINSD_10device_ptrIiEEEEjS9_iNS7_10__identityEEEvT0_PT3_T1_NS0_13GridEvenShareISN_EET2_T4__param_4[1],
	.param .align 1 .b8 _ZN3cub18CUB_300001_SM_10006detail6reduce18DeviceReduceKernelINS2_10policy_hubIijN4cuda3std3__44plusIiEEE10Policy1000EN6thrust24THRUST_300001_SM_1000_NS6detail15normal_iteratorINSD_10device_ptrIiEEEEjS9_iNS7_10__identityEEEvT0_PT3_T1_NS0_13GridEvenShareISN_EET2_T4__param_5[1]
)
.maxntid 256
{
	.reg .pred 	%p<57>;
	.reg .b16 	%rs<4>;
	.reg .b32 	%r<575>;
	.reg .b64 	%rd<130>;
	// demoted variable
	.shared .align 4 .b8 _ZZN3cub18CUB_300001_SM_10006detail6reduce18DeviceReduceKernelINS2_10policy_hubIijN4cuda3std3__44plusIiEEE10Policy1000EN6thrust24THRUST_300001_SM_1000_NS6detail15normal_iteratorINSD_10device_ptrIiEEEEjS9_iNS7_10__identityEEEvT0_PT3_T1_NS0_13GridEvenShareISN_EET2_T4_E12temp_storage[44];
	ld.param.u32 	%r1, [_ZN3cub18CUB_300001_SM_10006detail6reduce18DeviceReduceKernelINS2_10policy_hubIijN4cuda3std3__44plusIiEEE10Policy1000EN6thrust24THRUST_300001_SM_1000_NS6detail15normal_iteratorINSD_10device_ptrIiEEEEjS9_iNS7_10__identityEEEvT0_PT3_T1_NS0_13GridEvenShareISN_EET2_T4__param_3+20];
	ld.param.u32 	%r2, [_ZN3cub18CUB_300001_SM_10006detail6reduce18DeviceReduceKernelINS2_10policy_hubIijN4cuda3std3__44plusIiEEE10Policy1000EN6thrust24THRUST_300001_SM_1000_NS6detail15normal_iteratorINSD_10device_ptrIiEEEEjS9_iNS7_10__identityEEEvT0_PT3_T1_NS0_13GridEvenShareISN_EET2_T4__param_3+24];
	ld.param.u64 	%rd3, [_ZN3cub18CUB_300001_SM_10006detail6reduce18DeviceReduceKernelINS2_10policy_hubIijN4cuda3std3__44plusIiEEE10Policy1000EN6thrust24THRUST_300001_SM_1000_NS6detail15normal_iteratorINSD_10device_ptrIiEEEEjS9_iNS7_10__identityEEEvT0_PT3_T1_NS0_13GridEvenShareISN_EET2_T4__param_0];
	cvta.to.global.u64 	%rd1, %rd3;
	mov.u32 	%r3, %ctaid.x;
	shl.b32 	%r4, %r2, 12;
	shl.b32 	%r556, %r3, 12;
	sub.s32 	%r6, %r1, %r556;
	setp.gt.u32 	%p1, %r6, 4095;
	@%p1 bra 	$L__BB9_26;
	mov.u32 	%r7, %tid.x;
	setp.ge.u32 	%p23, %r7, %r6;
	mov.b32 	%r550, 0;
	mov.u32 	%r539, %r7;
	@%p23 bra 	$L__BB9_3;
	add.s32 	%r330, %r556, %r7;
	mul.wide.u32 	%rd66, %r330, 4;
	add.s64 	%rd67, %rd1, %rd66;
	ld.global.u32 	%r550, [%rd67];
	add.s32 	%r539, %r7, 256;
$L__BB9_3:
	setp.ge.u32 	%p24, %r539, %r6;
	@%p24 bra 	$L__BB9_17;
	not.b32 	%r332, %r539;
	add.s32 	%r333, %r1, %r332;
	sub.s32 	%r334, %r333, %r556;
	shr.u32 	%r335, %r334, 8;
	add.s32 	%r12, %r335, 1;
	and.b32  	%r13, %r12, 15;
	setp.lt.u32 	%p25, %r334, 3840;
	@%p25 bra 	$L__BB9_8;
	or.b32  	%r536, %r539, 2048;
	add.s32 	%r535, %r539, %r556;
	and.b32  	%r336, %r12, 33554416;
	neg.s32 	%r534, %r336;
$L__BB9_6:
	.pragma "nounroll";
	mul.wide.u32 	%rd68, %r535, 4;
	add.s64 	%rd69, %rd1, %rd68;
	ld.global.u32 	%r337, [%rd69];
	add.s32 	%r338, %r337, %r550;
	add.s32 	%r339, %r535, 256;
	mul.wide.u32 	%rd70, %r339, 4;
	add.s64 	%rd71, %rd1, %rd70;
	ld.global.u32 	%r340, [%rd71];
	add.s32 	%r341, %r340, %r338;
	add.s32 	%r342, %r535, 512;
	mul.wide.u32 	%rd72, %r342, 4;
	add.s64 	%rd73, %rd1, %rd72;
	ld.global.u32 	%r343, [%rd73];
	add.s32 	%r344, %r343, %r341;
	add.s32 	%r345, %r535, 768;
	mul.wide.u32 	%rd74, %r345, 4;
	add.s64 	%rd75, %rd1, %rd74;
	ld.global.u32 	%r346, [%rd75];
	add.s32 	%r347, %r346, %r344;
	add.s32 	%r348, %r535, 1024;
	mul.wide.u32 	%rd76, %r348, 4;
	add.s64 	%rd77, %rd1, %rd76;
	ld.global.u32 	%r349, [%rd77];
	add.s32 	%r350, %r349, %r347;
	add.s32 	%r351, %r535, 1280;
	mul.wide.u32 	%rd78, %r351, 4;
	add.s64 	%rd79, %rd1, %rd78;
	ld.global.u32 	%r352, [%rd79];
	add.s32 	%r353, %r352, %r350;
	add.s32 	%r354, %r535, 1536;
	mul.wide.u32 	%rd80, %r354, 4;
	add.s64 	%rd81, %rd1, %rd80;
	ld.global.u32 	%r355, [%rd81];
	add.s32 	%r356, %r355, %r353;
	add.s32 	%r357, %r535, 1792;
	mul.wide.u32 	%rd82, %r357, 4;
	add.s64 	%rd83, %rd1, %rd82;
	ld.global.u32 	%r358, [%rd83];
	add.s32 	%r359, %r358, %r356;
	add.s32 	%r360, %r535, 2048;
	mul.wide.u32 	%rd84, %r360, 4;
	add.s64 	%rd85, %rd1, %rd84;
	ld.global.u32 	%r361, [%rd85];
	add.s32 	%r362, %r361, %r359;
	add.s32 	%r363, %r535, 2304;
	mul.wide.u32 	%rd86, %r363, 4;
	add.s64 	%rd87, %rd1, %rd86;
	ld.global.u32 	%r364, [%rd87];
	add.s32 	%r365, %r364, %r362;
	add.s32 	%r366, %r535, 2560;
	mul.wide.u32 	%rd88, %r366, 4;
	add.s64 	%rd89, %rd1, %rd88;
	ld.global.u32 	%r367, [%rd89];
	add.s32 	%r368, %r367, %r365;
	add.s32 	%r369, %r535, 2816;
	mul.wide.u32 	%rd90, %r369, 4;
	add.s64 	%rd91, %rd1, %rd90;
	ld.global.u32 	%r370, [%rd91];
	add.s32 	%r371, %r370, %r368;
	add.s32 	%r372, %r535, 3072;
	mul.wide.u32 	%rd92, %r372, 4;
	add.s64 	%rd93, %rd1, %rd92;
	ld.global.u32 	%r373, [%rd93];
	add.s32 	%r374, %r373, %r371;
	add.s32 	%r375, %r535, 3328;
	mul.wide.u32 	%rd94, %r375, 4;
	add.s64 	%rd95, %rd1, %rd94;
	ld.global.u32 	%r376, [%rd95];
	add.s32 	%r377, %r376, %r374;
	add.s32 	%r378, %r535, 3584;
	mul.wide.u32 	%rd96, %r378, 4;
	add.s64 	%rd97, %rd1, %rd96;
	ld.global.u32 	%r379, [%rd97];
	add.s32 	%r380, %r379, %r377;
	add.s32 	%r381, %r535, 3840;
	mul.wide.u32 	%rd98, %r381, 4;
	add.s64 	%rd99, %rd1, %rd98;
	ld.global.u32 	%r382, [%rd99];
	add.s32 	%r550, %r382, %r380;
	add.s32 	%r536, %r536, 4096;
	add.s32 	%r535, %r535, 4096;
	add.s32 	%r534, %r534, 16;
	setp.ne.s32 	%p26, %r534, 0;
	@%p26 bra 	$L__BB9_6;
	add.s32 	%r539, %r536, -2048;
$L__BB9_8:
	setp.eq.s32 	%p27, %r13, 0;
	@%p27 bra 	$L__BB9_17;
	and.b32  	%r29, %r12, 7;
	setp.lt.u32 	%p28, %r13, 8;
	@%p28 bra 	$L__BB9_11;
	add.s32 	%r384, %r556, %r539;
	mul.wide.u32 	%rd100, %r384, 4;
	add.s64 	%rd101, %rd1, %rd100;
	ld.global.u32 	%r385, [%rd101];
	add.s32 	%r386, %r385, %r550;
	add.s32 	%r387, %r384, 256;
	mul.wide.u32 	%rd102, %r387, 4;
	add.s64 	%rd103, %rd1, %rd102;
	ld.global.u32 	%r388, [%rd103];
	add.s32 	%r389, %r388, %r386;
	add.s32 	%r390, %r384, 512;
	mul.wide.u32 	%rd104, %r390, 4;
	add.s64 	%rd105, %rd1, %rd104;
	ld.global.u32 	%r391, [%rd105];
	add.s32 	%r392, %r391, %r389;
	add.s32 	%r393, %r384, 768;
	mul.wide.u32 	%rd106, %r393, 4;
	add.s64 	%rd107, %rd1, %rd106;
	ld.global.u32 	%r394, [%rd107];
	add.s32 	%r395, %r394, %r392;
	add.s32 	%r396, %r384, 1024;
	mul.wide.u32 	%rd108, %r396, 4;
	add.s64 	%rd109, %rd1, %rd108;
	ld.global.u32 	%r397, [%rd109];
	add.s32 	%r398, %r397, %r395;
	add.s32 	%r399, %r384, 1280;
	mul.wide.u32 	%rd110, %r399, 4;
	add.s64 	%rd111, %rd1, %rd110;
	ld.global.u32 	%r400, [%rd111];
	add.s32 	%r401, %r400, %r398;
	add.s32 	%r402, %r384, 1536;
	mul.wide.u32 	%rd112, %r402, 4;
	add.s64 	%rd113, %rd1, %rd112;
	ld.global.u32 	%r403, [%rd113];
	add.s32 	%r404, %r403, %r401;
	add.s32 	%r405, %r384, 1792;
	mul.wide.u32 	%rd114, %r405, 4;
	add.s64 	%rd115, %rd1, %rd114;
	ld.global.u32 	%r406, [%rd115];
	add.s32 	%r550, %r406, %r404;
	add.s32 	%r539, %r539, 2048;
$L__BB9_11:
	setp.eq.s32 	%p29, %r29, 0;
	@%p29 bra 	$L__BB9_17;
	and.b32  	%r35, %r12, 3;
	setp.lt.u32 	%p30, %r29, 4;
	@%p30 bra 	$L__BB9_14;
	add.s32 	%r408, %r556, %r539;
	mul.wide.u32 	%rd116, %r408, 4;
	add.s64 	%rd117, %rd1, %rd116;
	ld.global.u32 	%r409, [%rd117];
	add.s32 	%r410, %r409, %r550;
	add.s32 	%r411, %r408, 256;
	mul.wide.u32 	%rd118, %r411, 4;
	add.s64 	%rd119, %rd1, %rd118;
	ld.global.u32 	%r412, [%rd119];
	add.s32 	%r413, %r412, %r410;
	add.s32 	%r414, %r408, 512;
	mul.wide.u32 	%rd120, %r414, 4;
	add.s64 	%rd121, %rd1, %rd120;
	ld.global.u32 	%r415, [%rd121];
	add.s32 	%r416, %r415, %r413;
	add.s32 	%r417, %r408, 768;
	mul.wide.u32 	%rd122, %r417, 4;
	add.s64 	%rd123, %rd1, %rd122;
	ld.global.u32 	%r418, [%rd123];
	add.s32 	%r550, %r418, %r416;
	add.s32 	%r539, %r539, 1024;
$L__BB9_14:
	setp.eq.s32 	%p31, %r35, 0;
	@%p31 bra 	$L__BB9_17;
	add.s32 	%r548, %r539, %r556;
	neg.s32 	%r547, %r35;
$L__BB9_16:
	.pragma "nounroll";
	mul.wide.u32 	%rd124, %r548, 4;
	add.s64 	%rd125, %rd1, %rd124;
	ld.global.u32 	%r419, [%rd125];
	add.s32 	%r550, %r419, %r550;
	add.s32 	%r548, %r548, 256;
	add.s32 	%r547, %r547, 1;
	setp.ne.s32 	%p32, %r547, 0;
	@%p32 bra 	$L__BB9_16;
$L__BB9_17:
	setp.lt.u32 	%p33, %r6, 256;
	@%p33 bra 	$L__BB9_22;
	// begin inline asm
	mov.u32 %r483, %laneid;
	// end inline asm
	mov.b32 	%r486, 1;
	mov.b32 	%r507, 31;
	mov.b32 	%r508, -1;
	// begin inline asm
	shfl.sync.down.b32 %r484, %r550, %r486, %r507, %r508;
	// end inline asm
	setp.gt.s32 	%p49, %r483, 30;
	selp.b32 	%r509, 0, %r484, %p49;
	add.s32 	%r490, %r509, %r550;
	mov.b32 	%r491, 2;
	// begin inline asm
	shfl.sync.down.b32 %r489, %r490, %r491, %r507, %r508;
	// end inline asm
	setp.gt.s32 	%p50, %r483, 29;
	selp.b32 	%r510, 0, %r489, %p50;
	add.s32 	%r495, %r490, %r510;
	mov.b32 	%r496, 4;
	// begin inline asm
	shfl.sync.down.b32 %r494, %r495, %r496, %r507, %r508;
	// end inline asm
	setp.gt.s32 	%p51, %r483, 27;
	selp.b32 	%r511, 0, %r494, %p51;
	add.s32 	%r500, %r495, %r511;
	mov.b32 	%r501, 8;
	// begin inline asm
	shfl.sync.down.b32 %r499, %r500, %r501, %r507, %r508;
	// end inline asm
	setp.gt.s32 	%p52, %r483, 23;
	selp.b32 	%r512, 0, %r499, %p52;
	add.s32 	%r505, %r500, %r512;
	mov.b32 	%r506, 16;
	// begin inline asm
	shfl.sync.down.b32 %r504, %r505, %r506, %r507, %r508;
	// end inline asm
	setp.gt.s32 	%p53, %r483, 15;
	selp.b32 	%r513, 0, %r504, %p53;
	add.s32 	%r574, %r505, %r513;
	setp.ne.s32 	%p54, %r483, 0;
	@%p54 bra 	$L__BB9_20;
	shr.u32 	%r514, %r7, 3;
	and.b32  	%r515, %r514, 124;
	mov.u32 	%r516, _ZZN3cub18CUB_300001_SM_10006detail6reduce18DeviceReduceKernelINS2_10policy_hubIijN4cuda3std3__44plusIiEEE10Policy1000EN6thrust24THRUST_300001_SM_1000_NS6detail15normal_iteratorINSD_10device_ptrIiEEEEjS9_iNS7_10__identityEEEvT0_PT3_T1_NS0_13GridEvenShareISN_EET2_T4_E12temp_storage;
	add.s32 	%r517, %r516, %r515;
	st.shared.u32 	[%r517+8], %r574;
$L__BB9_20:
	bar.sync 	0;
	setp.ne.s32 	%p55, %r7, 0;
	@%p55 bra 	$L__BB9_48;
	ld.shared.u32 	%r518, [_ZZN3cub18CUB_300001_SM_10006detail6reduce18DeviceReduceKernelINS2_10policy_hubIijN4cuda3std3__44plusIiEEE10Policy1000EN6thrust24THRUST_300001_SM_1000_NS6detail15normal_iteratorINSD_10device_ptrIiEEEEjS9_iNS7_10__identityEEEvT0_PT3_T1_NS0_13GridEvenShareISN_EET2_T4_E12temp_storage+12];
	add.s32 	%r519, %r518, %r574;
	ld.shared.u32 	%r520, [_ZZN3cub18CUB_300001_SM_10006detail6reduce18DeviceReduceKernelINS2_10policy_hubIijN4cuda3std3__44plusIiEEE10Policy1000EN6thrust24THRUST_300001_SM_1000_NS6detail15normal_iteratorINSD_10device_ptrIiEEEEjS9_iNS7_10__identityEEEvT0_PT3_T1_NS0_13GridEvenShareISN_EET2_T4_E12temp_storage+16];
	add.s32 	%r521, %r519, %r520;
	ld.shared.u32 	%r522, [_ZZN3cub18CUB_300001_SM_10006detail6reduce18DeviceReduceKernelINS2_10policy_hubIijN4cuda3std3__44plusIiEEE10Policy1000EN6thrust24THRUST_300001_SM_1000_NS6detail15normal_iteratorINSD_10device_ptrIiEEEEjS9_iNS7_10__identityEEEvT0_PT3_T1_NS0_13GridEvenShareISN_EET2_T4_E12temp_storage+20];
	add.s32 	%r523, %r521, %r522;
	ld.shared.u32 	%r524, [_ZZN3cub18CUB_300001_SM_10006detail6reduce18DeviceReduceKernelINS2_10policy_hubIijN4cuda3std3__44plusIiEEE10Policy1000EN6thrust24THRUST_300001_SM_1000_NS6detail15normal_iteratorINSD_10device_ptrIiEEEEjS9_iNS7_10__identityEEEvT0_PT3_T1_NS0_13GridEvenShareISN_EET2_T4_E12temp_storage+24];
	add.s32 	%r525, %r523, %r524;
	ld.shared.u32 	%r526, [_ZZN3cub18CUB_300001_SM_10006detail6reduce18DeviceReduceKernelINS2_10policy_hubIijN4cuda3std3__44plusIiEEE10Policy1000EN6thrust24THRUST_300001_SM_1000_NS6detail15normal_iteratorINSD_10device_ptrIiEEEEjS9_iNS7_10__identityEEEvT0_PT3_T1_NS0_13GridEvenShareISN_EET2_T4_E12temp_storage+28];
	add.s32 	%r527, %r525, %r526;
	ld.shared.u32 	%r528, [_ZZN3cub18CUB_300001_SM_10006detail6reduce18DeviceReduceKernelINS2_10policy_hubIijN4cuda3std3__44plusIiEEE10Policy1000EN6thrust24THRUST_300001_SM_1000_NS6detail15normal_iteratorINSD_10device_ptrIiEEEEjS9_iNS7_10__identityEEEvT0_PT3_T1_NS0_13GridEvenShareISN_EET2_T4_E12temp_storage+32];
	add.s32 	%r529, %r527, %r528;
	ld.shared.u32 	%r530, [_ZZN3cub18CUB_300001_SM_10006detail6reduce18DeviceReduceKernelINS2_10policy_hubIijN4cuda3std3__44plusIiEEE10Policy1000EN6thrust24THRUST_300001_SM_1000_NS6detail15normal_iteratorINSD_10device_ptrIiEEEEjS9_iNS7_10__identityEEEvT0_PT3_T1_NS0_13GridEvenShareISN_EET2_T4_E12temp_storage+36];
	add.s32 	%r574, %r529, %r530;
	bra.uni 	$L__BB9_48;
$L__BB9_22:
	// begin inline asm
	mov.u32 %r420, %laneid;
	// end inline asm
	and.b32  	%r446, %r7, 992;
	add.s32 	%r447, %r446, 32;
	setp.gt.u32 	%p34, %r447, %r6;
	not.b32 	%r448, %r446;
	add.s32 	%r449, %r6, %r448;
	selp.b32 	%r444, %r449, 31, %p34;
	mov.b32 	%r423, 1;
	mov.b32 	%r445, -1;
	// begin inline asm
	shfl.sync.down.b32 %r421, %r550, %r423, %r444, %r445;
	// end inline asm
	setp.lt.s32 	%p35, %r420, %r444;
	selp.b32 	%r450, %r421, 0, %p35;
	add.s32 	%r427, %r450, %r550;
	mov.b32 	%r428, 2;
	// begin inline asm
	shfl.sync.down.b32 %r426, %r427, %r428, %r444, %r445;
	// end inline asm
	add.s32 	%r451, %r420, 2;
	setp.gt.s32 	%p36, %r451, %r444;
	selp.b32 	%r452, 0, %r426, %p36;
	add.s32 	%r432, %r427, %r452;
	mov.b32 	%r433, 4;
	// begin inline asm
	shfl.sync.down.b32 %r431, %r432, %r433, %r444, %r445;
	// end inline asm
	add.s32 	%r453, %r420, 4;
	setp.gt.s32 	%p37, %r453, %r444;
	selp.b32 	%r454, 0, %r431, %p37;
	add.s32 	%r437, %r432, %r454;
	mov.b32 	%r438, 8;
	// begin inline asm
	shfl.sync.down.b32 %r436, %r437, %r438, %r444, %r445;
	// end inline asm
	add.s32 	%r455, %r420, 8;
	setp.gt.s32 	%p38, %r455, %r444;
	selp.b32 	%r456, 0, %r436, %p38;
	add.s32 	%r442, %r437, %r456;
	mov.b32 	%r443, 16;
	// begin inline asm
	shfl.sync.down.b32 %r441, %r442, %r443, %r444, %r445;
	// end inline asm
	add.s32 	%r457, %r420, 16;
	setp.gt.s32 	%p39, %r457, %r444;
	selp.b32 	%r458, 0, %r441, %p39;
	add.s32 	%r574, %r442, %r458;
	setp.ne.s32 	%p40, %r420, 0;
	@%p40 bra 	$L__BB9_24;
	shr.u32 	%r459, %r7, 3;
	and.b32  	%r460, %r459, 124;
	mov.u32 	%r461, _ZZN3cub18CUB_300001_SM_10006detail6reduce18DeviceReduceKernelINS2_10policy_hubIijN4cuda3std3__44plusIiEEE10Policy1000EN6thrust24THRUST_300001_SM_1000_NS6detail15normal_iteratorINSD_10device_ptrIiEEEEjS9_iNS7_10__identityEEEvT0_PT3_T1_NS0_13GridEvenShareISN_EET2_T4_E12temp_storage;
	add.s32 	%r462, %r461, %r460;
	st.shared.u32 	[%r462+8], %r574;
$L__BB9_24:
	bar.sync 	0;
	setp.ne.s32 	%p41, %r7, 0;
	@%p41 bra 	$L__BB9_48;
	setp.gt.u32 	%p42, %r6, 32;
	ld.shared.u32 	%r463, [_ZZN3cub18CUB_300001_SM_10006detail6reduce18DeviceReduceKernelINS2_10policy_hubIijN4cuda3std3__44plusIiEEE10Policy1000EN6thrust24THRUST_300001_SM_1000_NS6detail15normal_iteratorINSD_10device_ptrIiEEEEjS9_iNS7_10__identityEEEvT0_PT3_T1_NS0_13GridEvenShareISN_EET2_T4_E12temp_storage+12];
	selp.b32 	%r464, %r463, 0, %p42;
	add.s32 	%r465, %r464, %r574;
	setp.gt.u32 	%p43, %r6, 64;
	ld.shared.u32 	%r466, [_ZZN3cub18CUB_300001_SM_10006detail6reduce18DeviceReduceKernelINS2_10policy_hubIijN4cuda3std3__44plusIiEEE10Policy1000EN6thrust24THRUST_300001_SM_1000_NS6detail15normal_iteratorINSD_10device_ptrIiEEEEjS9_iNS7_10__identityEEEvT0_PT3_T1_NS0_13GridEvenShareISN_EET2_T4_E12temp_storage+16];
	selp.b32 	%r467, %r466, 0, %p43;
	add.s32 	%r468, %r465, %r467;
	setp.gt.u32 	%p44, %r6, 96;
	ld.shared.u32 	%r469, [_ZZN3cub18CUB_300001_SM_10006detail6reduce18DeviceReduceKernelINS2_10policy_hubIijN4cuda3std3__44plusIiEEE10Policy1000EN6thrust24THRUST_300001_SM_1000_NS6detail15normal_iteratorINSD_10device_ptrIiEEEEjS9_iNS7_10__identityEEEvT0_PT3_T1_NS0_13GridEvenShareISN_EET2_T4_E12temp_storage+20];
	selp.b32 	%r470, %r469, 0, %p44;
	add.s32 	%r471, %r468, %r470;
	setp.gt.u32 	%p45, %r6, 128;
	ld.shared.u32 	%r472, [_ZZN3cub18CUB_300001_SM_10006detail6reduce18DeviceReduceKernelINS2_10policy_hubIijN4cuda3std3__44plusIiEEE10Policy1000EN6thrust24THRUST_300001_SM_1000_NS6detail15normal_iteratorINSD_10device_ptrIiEEEEjS9_iNS7_10__identityEEEvT0_PT3_T1_NS0_13GridEvenShareISN_EET2_T4_E12temp_storage+24];
	selp.b32 	%r473, %r472, 0, %p45;
	add.s32 	%r474, %r471, %r473;
	setp.gt.u32 	%p46, %r6, 160;
	ld.shared.u32 	%r475, [_ZZN3cub18CUB_300001_SM_10006detail6reduce18DeviceReduceKernelINS2_10policy_hubIijN4cuda3std3__44plusIiEEE10Policy1000EN6thrust24THRUST_300001_SM_1000_NS6detail15normal_iteratorINSD_10device_ptrIiEEEEjS9_iNS7_10__identityEEEvT0_PT3_T1_NS0_13GridEvenShareISN_EET2_T4_E12temp_storage+28];
	selp.b32 	%r476, %r475, 0, %p46;
	add.s32 	%r477, %r474, %r476;
	setp.gt.u32 	%p47, %r6, 192;
	ld.shared.u32 	%r478, [_ZZN3cub18CUB_300001_SM_10006detail6reduce18DeviceReduceKernelINS2_10policy_hubIijN4cuda3std3__44plusIiEEE10Policy1000EN6thrust24THRUST_300001_SM_1000_NS6detail15normal_iteratorINSD_10device_ptrIiEEEEjS9_iNS7_10__identityEEEvT0_PT3_T1_NS0_13GridEvenShareISN_EET2_T4_E12temp_storage+32];
	selp.b32 	%r479, %r478, 0, %p47;
	add.s32 	%r480, %r477, %r479;
	setp.gt.u32 	%p48, %r6, 224;
	ld.shared.u32 	%r481, [_ZZN3cub18CUB_300001_SM_10006detail6reduce18DeviceReduceKernelINS2_10policy_hubIijN4cuda3std3__44plusIiEEE10Policy1000EN6thrust24THRUST_300001_SM_1000_NS6detail15normal_iteratorINSD_10device_ptrIiEEEEjS9_iNS7_10__identityEEEvT0_PT3_T1_NS0_13GridEvenShareISN_EET2_T4_E12temp_storage+36];
	selp.b32 	%r482, %r481, 0, %p48;
	add.s32 	%r574, %r480, %r482;
	bra.uni 	$L__BB9_48;
$L__BB9_26:
	mov.u32 	%r54, %tid.x;
	add.s32 	%r110, %r54, %r556;
	mul.wide.u32 	%rd4, %r110, 4;
	add.s64 	%rd5, %rd1, %rd4;
	ld.global.u32 	%r111, [%rd5];
	ld.global.u32 	%r112, [%rd5+1024];
	ld.global.u32 	%r113, [%rd5+2048];
	ld.global.u32 	%r114, [%rd5+3072];
	ld.global.u32 	%r115, [%rd5+4096];
	ld.global.u32 	%r116, [%rd5+5120];
	ld.global.u32 	%r117, [%rd5+6144];
	ld.global.u32 	%r118, [%rd5+7168];
	ld.global.u32 	%r119, [%rd5+8192];
	ld.global.u32 	%r120, [%rd5+9216];
	ld.global.u32 	%r121, [%rd5+10240];
	ld.global.u32 	%r122, [%rd5+11264];
	ld.global.u32 	%r123, [%rd5+12288];
	ld.global.u32 	%r124, [%rd5+13312];
	ld.global.u32 	%r125, [%rd5+14336];
	ld.global.u32 	%r126, [%rd5+15360];
	add.s32 	%r127, %r112, %r111;
	add.s32 	%r128, %r113, %r127;
	add.s32 	%r129, %r114, %r128;
	add.s32 	%r130, %r115, %r129;
	add.s32 	%r131, %r116, %r130;
	add.s32 	%r132, %r117, %r131;
	add.s32 	%r133, %r118, %r132;
	add.s32 	%r134, %r119, %r133;
	add.s32 	%r135, %r120, %r134;
	add.s32 	%r136, %r121, %r135;
	add.s32 	%r137, %r122, %r136;
	add.s32 	%r138, %r123, %r137;
	add.s32 	%r139, %r124, %r138;
	add.s32 	%r140, %r125, %r139;
	add.s32 	%r573, %r126, %r140;
	setp.lt.u32 	%p2, %r6, %r4;
	@%p2 bra 	$L__BB9_44;
	add.s32 	%r56, %r4, %r556;
	not.b32 	%r142, %r54;
	add.s32 	%r143, %r142, %r1;
	sub.s32 	%r144, %r143, %r4;
	sub.s32 	%r552, %r144, %r556;
	add.s32 	%r145, %r56, %r54;
	add.s32 	%r551, %r145, 2048;
	mov.b32 	%r554, 0;
	mov.u32 	%r553, %r56;
$L__BB9_28:
	add.s32 	%r556, %r556, %r4;
	add.s32 	%r147, %r1, -4096;
	setp.gt.u32 	%p3, %r556, %r147;
	@%p3 bra 	$L__BB9_30;
	add.s32 	%r148, %r54, %r556;
	mul.wide.u32 	%rd6, %r148, 4;
	add.s64 	%rd7, %rd1, %rd6;
	ld.global.u32 	%r149, [%rd7];
	ld.global.u32 	%r150, [%rd7+1024];
	ld.global.u32 	%r151, [%rd7+2048];
	ld.global.u32 	%r152, [%rd7+3072];
	ld.global.u32 	%r153, [%rd7+4096];
	ld.global.u32 	%r154, [%rd7+5120];
	ld.global.u32 	%r155, [%rd7+6144];
	ld.global.u32 	%r156, [%rd7+7168];
	ld.global.u32 	%r157, [%rd7+8192];
	ld.global.u32 	%r158, [%rd7+9216];
	ld.global.u32 	%r159, [%rd7+10240];
	ld.global.u32 	%r160, [%rd7+11264];
	ld.global.u32 	%r161, [%rd7+12288];
	ld.global.u32 	%r162, [%rd7+13312];
	ld.global.u32 	%r163, [%rd7+14336];
	ld.global.u32 	%r164, [%rd7+15360];
	add.s32 	%r165, %r149, %r573;
	add.s32 	%r166, %r150, %r165;
	add.s32 	%r167, %r151, %r166;
	add.s32 	%r168, %r152, %r167;
	add.s32 	%r169, %r153, %r168;
	add.s32 	%r170, %r154, %r169;
	add.s32 	%r171, %r155, %r170;
	add.s32 	%r172, %r156, %r171;
	add.s32 	%r173, %r157, %r172;
	add.s32 	%r174, %r158, %r173;
	add.s32 	%r175, %r159, %r174;
	add.s32 	%r176, %r160, %r175;
	add.s32 	%r177, %r161, %r176;
	add.s32 	%r178, %r162, %r177;
	add.s32 	%r179, %r163, %r178;
	add.s32 	%r573, %r164, %r179;
	sub.s32 	%r180, %r1, %r556;
	setp.lt.u32 	%p4, %r180, %r4;
	add.s32 	%r554, %r554, 1;
	add.s32 	%r553, %r553, %r4;
	sub.s32 	%r552, %r552, %r4;
	add.s32 	%r551, %r551, %r4;
	@%p4 bra 	$L__BB9_44;
	bra.uni 	$L__BB9_28;
$L__BB9_30:
	setp.le.u32 	%p5, %r1, %r556;
	sub.s32 	%r182, %r1, %r556;
	setp.ge.s32 	%p6, %r54, %r182;
	or.pred  	%p7, %p5, %p6;
	@%p7 bra 	$L__BB9_44;
	not.b32 	%r185, %r54;
	add.s32 	%r186, %r1, %r185;
	sub.s32 	%r187, %r186, %r56;
	mul.lo.s32 	%r188, %r2, %r554;
	shl.b32 	%r189, %r188, 12;
	sub.s32 	%r190, %r187, %r189;
	shr.u32 	%r191, %r190, 8;
	add.s32 	%r71, %r191, 1;
	and.b32  	%r72, %r71, 15;
	setp.lt.u32 	%p8, %r190, 3840;
	mov.u32 	%r565, %r54;
	@%p8 bra 	$L__BB9_35;
	or.b32  	%r559, %r54, 2048;
	shr.u32 	%r192, %r552, 8;
	add.s32 	%r193, %r192, 1;
	and.b32  	%r194, %r193, 33554416;
	neg.s32 	%r557, %r194;
$L__BB9_33:
	.pragma "nounroll";
	add.s32 	%r195, %r551, -2048;
	mul.wide.u32 	%rd8, %r195, 4;
	add.s64 	%rd9, %rd1, %rd8;
	ld.global.u32 	%r196, [%rd9];
	add.s32 	%r197, %r196, %r573;
	add.s32 	%r198, %r551, -1792;
	mul.wide.u32 	%rd10, %r198, 4;
	add.s64 	%rd11, %rd1, %rd10;
	ld.global.u32 	%r199, [%rd11];
	add.s32 	%r200, %r199, %r197;
	add.s32 	%r201, %r551, -1536;
	mul.wide.u32 	%rd12, %r201, 4;
	add.s64 	%rd13, %rd1, %rd12;
	ld.global.u32 	%r202, [%rd13];
	add.s32 	%r203, %r202, %r200;
	add.s32 	%r204, %r551, -1280;
	mul.wide.u32 	%rd14, %r204, 4;
	add.s64 	%rd15, %rd1, %rd14;
	ld.global.u32 	%r205, [%rd15];
	add.s32 	%r206, %r205, %r203;
	add.s32 	%r207, %r551, -1024;
	mul.wide.u32 	%rd16, %r207, 4;
	add.s64 	%rd17, %rd1, %rd16;
	ld.global.u32 	%r208, [%rd17];
	add.s32 	%r209, %r208, %r206;
	add.s32 	%r210, %r551, -768;
	mul.wide.u32 	%rd18, %r210, 4;
	add.s64 	%rd19, %rd1, %rd18;
	ld.global.u32 	%r211, [%rd19];
	add.s32 	%r212, %r211, %r209;
	add.s32 	%r213, %r551, -512;
	mul.wide.u32 	%rd20, %r213, 4;
	add.s64 	%rd21, %rd1, %rd20;
	ld.global.u32 	%r214, [%rd21];
	add.s32 	%r215, %r214, %r212;
	add.s32 	%r216, %r551, 1792;
	add.s32 	%r217, %r551, -256;
	mul.wide.u32 	%rd22, %r217, 4;
	add.s64 	%rd23, %rd1, %rd22;
	ld.global.u32 	%r218, [%rd23];
	add.s32 	%r219, %r218, %r215;
	mul.wide.u32 	%rd24, %r551, 4;
	add.s64 	%rd25, %rd1, %rd24;
	ld.global.u32 	%r220, [%rd25];
	add.s32 	%r221, %r220, %r219;
	add.s32 	%r222, %r551, 256;
	mul.wide.u32 	%rd26, %r222, 4;
	add.s64 	%rd27, %rd1, %rd26;
	ld.global.u32 	%r223, [%rd27];
	add.s32 	%r224, %r223, %r221;
	add.s32 	%r225, %r551, 512;
	mul.wide.u32 	%rd28, %r225, 4;
	add.s64 	%rd29, %rd1, %rd28;
	ld.global.u32 	%r226, [%rd29];
	add.s32 	%r227, %r226, %r224;
	add.s32 	%r228, %r551, 768;
	mul.wide.u32 	%rd30, %r228, 4;
	add.s64 	%rd31, %rd1, %rd30;
	ld.global.u32 	%r229, [%rd31];
	add.s32 	%r230, %r229, %r227;
	add.s32 	%r231, %r551, 1024;
	mul.wide.u32 	%rd32, %r231, 4;
	add.s64 	%rd33, %rd1, %rd32;
	ld.global.u32 	%r232, [%rd33];
	add.s32 	%r233, %r232, %r230;
	add.s32 	%r234, %r551, 1280;
	mul.wide.u32 	%rd34, %r234, 4;
	add.s64 	%rd35, %rd1, %rd34;
	ld.global.u32 	%r235, [%rd35];
	add.s32 	%r236, %r235, %r233;
	add.s32 	%r237, %r551, 1536;
	mul.wide.u32 	%rd36, %r237, 4;
	add.s64 	%rd37, %rd1, %rd36;
	ld.global.u32 	%r238, [%rd37];
	add.s32 	%r239, %r238, %r236;
	mul.wide.u32 	%rd38, %r216, 4;
	add.s64 	%rd39, %rd1, %rd38;
	ld.global.u32 	%r240, [%rd39];
	add.s32 	%r573, %r240, %r239;
	add.s32 	%r559, %r559, 4096;
	add.s32 	%r551, %r551, 4096;
	add.s32 	%r557, %r557, 16;
	setp.ne.s32 	%p9, %r557, 0;
	@%p9 bra 	$L__BB9_33;
	add.s32 	%r565, %r559, -2048;
$L__BB9_35:
	setp.eq.s32 	%p10, %r72, 0;
	@%p10 bra 	$L__BB9_44;
	and.b32  	%r87, %r71, 7;
	setp.lt.u32 	%p11, %r72, 8;
	@%p11 bra 	$L__BB9_38;
	add.s32 	%r242, %r565, %r556;
	mul.wide.u32 	%rd40, %r242, 4;
	add.s64 	%rd41, %rd1, %rd40;
	ld.global.u32 	%r243, [%rd41];
	add.s32 	%r244, %r243, %r573;
	add.s32 	%r245, %r242, 256;
	mul.wide.u32 	%rd42, %r245, 4;
	add.s64 	%rd43, %rd1, %rd42;
	ld.global.u32 	%r246, [%rd43];
	add.s32 	%r247, %r246, %r244;
	add.s32 	%r248, %r242, 512;
	mul.wide.u32 	%rd44, %r248, 4;
	add.s64 	%rd45, %rd1, %rd44;
	ld.global.u32 	%r249, [%rd45];
	add.s32 	%r250, %r249, %r247;
	add.s32 	%r251, %r242, 768;
	mul.wide.u32 	%rd46, %r251, 4;
	add.s64 	%rd47, %rd1, %rd46;
	ld.global.u32 	%r252, [%rd47];
	add.s32 	%r253, %r252, %r250;
	add.s32 	%r254, %r242, 1024;
	mul.wide.u32 	%rd48, %r254, 4;
	add.s64 	%rd49, %rd1, %rd48;
	ld.global.u32 	%r255, [%rd49];
	add.s32 	%r256, %r255, %r253;
	add.s32 	%r257, %r242, 1280;
	mul.wide.u32 	%rd50, %r257, 4;
	add.s64 	%rd51, %rd1, %rd50;
	ld.global.u32 	%r258, [%rd51];
	add.s32 	%r259, %r258, %r256;
	add.s32 	%r260, %r242, 1536;
	mul.wide.u32 	%rd52, %r260, 4;
	add.s64 	%rd53, %rd1, %rd52;
	ld.global.u32 	%r261, [%rd53];
	add.s32 	%r262, %r261, %r259;
	add.s32 	%r263, %r242, 1792;
	mul.wide.u32 	%rd54, %r263, 4;
	add.s64 	%rd55, %rd1, %rd54;
	ld.global.u32 	%r264, [%rd55];
	add.s32 	%r573, %r264, %r262;
	add.s32 	%r565, %r565, 2048;
$L__BB9_38:
	setp.eq.s32 	%p12, %r87, 0;
	@%p12 bra 	$L__BB9_44;
	setp.lt.u32 	%p13, %r87, 4;
	@%p13 bra 	$L__BB9_41;
	add.s32 	%r266, %r565, %r556;
	mul.wide.u32 	%rd56, %r266, 4;
	add.s64 	%rd57, %rd1, %rd56;
	ld.global.u32 	%r267, [%rd57];
	add.s32 	%r268, %r267, %r573;
	add.s32 	%r269, %r266, 256;
	mul.wide.u32 	%rd58, %r269, 4;
	add.s64 	%rd59, %rd1, %rd58;
	ld.global.u32 	%r270, [%rd59];
	add.s32 	%r271, %r270, %r268;
	add.s32 	%r272, %r266, 512;
	mul.wide.u32 	%rd60, %r272, 4;
	add.s64 	%rd61, %rd1, %rd60;
	ld.global.u32 	%r273, [%rd61];
	add.s32 	%r274, %r273, %r271;
	add.s32 	%r275, %r266, 768;
	mul.wide.u32 	%rd62, %r275, 4;
	add.s64 	%rd63, %rd1, %rd62;
	ld.global.u32 	%r276, [%rd63];
	add.s32 	%r573, %r276, %r274;
	add.s32 	%r565, %r565, 1024;
$L__BB9_41:
	and.b32  	%r277, %r71, 3;
	setp.eq.s32 	%p14, %r277, 0;
	@%p14 bra 	$L__BB9_44;
	add.s32 	%r571, %r565, %r553;
	cvt.u16.u32 	%rs1, %r552;
	shr.u16 	%rs2, %rs1, 8;
	add.s16 	%rs3, %rs2, 1;
	cvt.u32.u16 	%r278, %rs3;
	and.b32  	%r279, %r278, 3;
	neg.s32 	%r570, %r279;
$L__BB9_43:
	.pragma "nounroll";
	mul.wide.u32 	%rd64, %r571, 4;
	add.s64 	%rd65, %rd1, %rd64;
	ld.global.u32 	%r280, [%rd65];
	add.s32 	%r573, %r280, %r573;
	add.s32 	%r571, %r571, 256;
	add.s32 	%r570, %r570, 1;
	setp.ne.s32 	%p15, %r570, 0;
	@%p15 bra 	$L__BB9_43;
$L__BB9_44:
	// begin inline asm
	mov.u32 %r281, %laneid;
	// end inline asm
	mov.b32 	%r284, 1;
	mov.b32 	%r305, 31;
	mov.b32 	%r306, -1;
	// begin inline asm
	shfl.sync.down.b32 %r282, %r573, %r284, %r305, %r306;
	// end inline asm
	setp.gt.s32 	%p16, %r281, 30;
	selp.b32 	%r307, 0, %r282, %p16;
	add.s32 	%r288, %r307, %r573;
	mov.b32 	%r289, 2;
	// begin inline asm
	shfl.sync.down.b32 %r287, %r288, %r289, %r305, %r306;
	// end inline asm
	setp.gt.s32 	%p17, %r281, 29;
	selp.b32 	%r308, 0, %r287, %p17;
	add.s32 	%r293, %r288, %r308;
	mov.b32 	%r294, 4;
	// begin inline asm
	shfl.sync.down.b32 %r292, %r293, %r294, %r305, %r306;
	// end inline asm
	setp.gt.s32 	%p18, %r281, 27;
	selp.b32 	%r309, 0, %r292, %p18;
	add.s32 	%r298, %r293, %r309;
	mov.b32 	%r299, 8;
	// begin inline asm
	shfl.sync.down.b32 %r297, %r298, %r299, %r305, %r306;
	// end inline asm
	setp.gt.s32 	%p19, %r281, 23;
	selp.b32 	%r310, 0, %r297, %p19;
	add.s32 	%r303, %r298, %r310;
	mov.b32 	%r304, 16;
	// begin inline asm
	shfl.sync.down.b32 %r302, %r303, %r304, %r305, %r306;
	// end inline asm
	setp.gt.s32 	%p20, %r281, 15;
	selp.b32 	%r311, 0, %r302, %p20;
	add.s32 	%r574, %r303, %r311;
	setp.ne.s32 	%p21, %r281, 0;
	@%p21 bra 	$L__BB9_46;
	shr.u32 	%r312, %r54, 3;
	and.b32  	%r313, %r312, 124;
	mov.u32 	%r314, _ZZN3cub18CUB_300001_SM_10006detail6reduce18DeviceReduceKernelINS2_10policy_hubIijN4cuda3std3__44plusIiEEE10Policy1000EN6thrust24THRUST_300001_SM_1000_NS6detail15normal_iteratorINSD_10device_ptrIiEEEEjS9_iNS7_10__identityEEEvT0_PT3_T1_NS0_13GridEvenShareISN_EET2_T4_E12temp_storage;
	add.s32 	%r315, %r314, %r313;
	st.shared.u32 	[%r315+8], %r574;
$L__BB9_46:
	bar.sync 	0;
	setp.ne.s32 	%p22, %r54, 0;
	@%p22 bra 	$L__BB9_48;
	ld.shared.u32 	%r316, [_ZZN3cub18CUB_300001_SM_10006detail6reduce18DeviceReduceKernelINS2_10policy_hubIijN4cuda3std3__44plusIiEEE10Policy1000EN6thrust24THRUST_300001_SM_1000_NS6detail15normal_iteratorINSD_10device_ptrIiEEEEjS9_iNS7_10__identityEEEvT0_PT3_T1_NS0_13GridEvenShareISN_EET2_T4_E12temp_storage+12];
	add.s32 	%r317, %r316, %r574;
	ld.shared.u32 	%r318, [_ZZN3cub18CUB_300001_SM_10006detail6reduce18DeviceReduceKernelINS2_10policy_hubIijN4cuda3std3__44plusIiEEE10Policy1000EN6thrust24THRUST_300001_SM_1000_NS6detail15normal_iteratorINSD_10device_ptrIiEEEEjS9_iNS7_10__identityEEEvT0_PT3_T1_NS0_13GridEvenShareISN_EET2_T4_E12temp_storage+16];
	add.s32 	%r319, %r317, %r318;
	ld.shared.u32 	%r320, [_ZZN3cub18CUB_300001_SM_10006detail6reduce18DeviceReduceKernelINS2_10policy_hubIijN4cuda3std3__44plusIiEEE10Policy1000EN6thrust24THRUST_300001_SM_1000_NS6detail15normal_iteratorINSD_10device_ptrIiEEEEjS9_iNS7_10__identityEEEvT0_PT3_T1_NS0_13GridEvenShareISN_EET2_T4_E12temp_storage+20];
	add.s32 	%r321, %r319, %r320;
	ld.shared.u32 	%r322, [_ZZN3cub18CUB_300001_SM_10006detail6reduce18DeviceReduceKernelINS2_10policy_hubIijN4cuda3std3__44plusIiEEE10Policy1000EN6thrust24THRUST_300001_SM_1000_NS6detail15normal_iteratorINSD_10device_ptrIiEEEEjS9_iNS7_10__identityEEEvT0_PT3_T1_NS0_13GridEvenShareISN_EET2_T4_E12temp_storage+24];
	add.s32 	%r323, %r321, %r322;
	ld.shared.u32 	%r324, [_ZZN3cub18CUB_300001_SM_10006detail6reduce18DeviceReduceKernelINS2_10policy_hubIijN4cuda3std3__44plusIiEEE10Policy1000EN6thrust24THRUST_300001_SM_1000_NS6detail15normal_iteratorINSD_10device_ptrIiEEEEjS9_iNS7_10__identityEEEvT0_PT3_T1_NS0_13GridEvenShareISN_EET2_T4_E12temp_storage+28];
	add.s32 	%r325, %r323, %r324;
	ld.shared.u32 	%r326, [_ZZN3cub18CUB_300001_SM_10006detail6reduce18DeviceReduceKernelINS2_10policy_hubIijN4cuda3std3__44plusIiEEE10Policy1000EN6thrust24THRUST_300001_SM_1000_NS6detail15normal_iteratorINSD_10device_ptrIiEEEEjS9_iNS7_10__identityEEEvT0_PT3_T1_NS0_13GridEvenShareISN_EET2_T4_E12temp_storage+32];
	add.s32 	%r327, %r325, %r326;
	ld.shared.u32 	%r328, [_ZZN3cub18CUB_300001_SM_10006detail6reduce18DeviceReduceKernelINS2_10policy_hubIijN4cuda3std3__44plusIiEEE10Policy1000EN6thrust24THRUST_300001_SM_1000_NS6detail15normal_iteratorINSD_10device_ptrIiEEEEjS9_iNS7_10__identityEEEvT0_PT3_T1_NS0_13GridEvenShareISN_EET2_T4_E12temp_storage+36];
	add.s32 	%r574, %r327, %r328;
$L__BB9_48:
	mov.u32 	%r531, %tid.x;
	setp.ne.s32 	%p56, %r531, 0;
	@%p56 bra 	$L__BB9_50;
	ld.param.u64 	%rd129, [_ZN3cub18CUB_300001_SM_10006detail6reduce18DeviceReduceKernelINS2_10policy_hubIijN4cuda3std3__44plusIiEEE10Policy1000EN6thrust24THRUST_300001_SM_1000_NS6detail15normal_iteratorINSD_10device_ptrIiEEEEjS9_iNS7_10__identityEEEvT0_PT3_T1_NS0_13GridEvenShareISN_EET2_T4__param_1];
	cvta.to.global.u64 	%rd126, %rd129;
	mul.wide.u32 	%rd127, %r3, 4;
	add.s64 	%rd128, %rd126, %rd127;
	st.global.u32 	[%rd128], %r574;
$L__BB9_50:
	ret;

}
	// .globl	_ZN3cub18CUB_300001_SM_10006detail6reduce28DeviceReduceSingleTileKernelINS2_10policy_hubIijN4cuda3std3__44plusIiEEE10Policy1000EPiSC_iS9_iiNS7_10__identityEEEvT0_T1_T2_T3_T4_T6_
.visible .entry _ZN3cub18CUB_300001_SM_10006detail6reduce28DeviceReduceSingleTileKernelINS2_10policy_hubIijN4cuda3std3__44plusIiEEE10Policy1000EPiSC_iS9_iiNS7_10__identityEEEvT0_T1_T2_T3_T4_T6_(
	.param .u64 .ptr .align 1 _ZN3cub18CUB_300001_SM_10006detail6reduce28DeviceReduceSingleTileKernelINS2_10policy_hubIijN4cuda3std3__44plusIiEEE10Policy1000EPiSC_iS9_iiNS7_10__identityEEEvT0_T1_T2_T3_T4_T6__param_0,
	.param .u64 .ptr .align 1 _ZN3cub18CUB_300001_SM_10006detail6reduce28DeviceReduceSingleTileKernelINS2_10policy_hubIijN4cuda3std3__44plusIiEEE10Policy1000EPiSC_iS9_iiNS7_10__identityEEEvT0_T1_T2_T3_T4_T6__param_1,
	.param .u32 _ZN3cub18CUB_300001_SM_10006detail6reduce28DeviceReduceSingleTileKernelINS2_10policy_hubIijN4cuda3std3__44plusIiEEE10Policy1000EPiSC_iS9_iiNS7_10__identityEEEvT0_T1_T2_T3_T4_T6__param_2,
	.param .align 1 .b8 _ZN3cub18CUB_300001_SM_10006detail6reduce28DeviceReduceSingleTileKernelINS2_10policy_hubIijN4cuda3std3__44plusIiEEE10Policy1000EPiSC_iS9_iiNS7_10__identityEEEvT0_T1_T2_T3_T4_T6__param_3[1],
	.param .u32 _ZN3cub18CUB_300001_SM_10006detail6reduce28DeviceReduceSingleTileKernelINS2_10policy_hubIijN4cuda3std3__44plusIiEEE10Policy1000EPiSC_iS9_iiNS7_10__identityEEEvT0_T1_T2_T3_T4_T6__param_4,
	.param .align 1 .b8 _ZN3cub18CUB_300001_SM_10006detail6reduce28DeviceReduceSingleTileKernelINS2_10policy_hubIijN4cuda3std3__44plusIiEEE10Policy1000EPiSC_iS9_iiNS7_10__identityEEEvT0_T1_T2_T3_T4_T6__param_5[1]
)
.maxntid 256
.minnctapersm 1
{
	.reg .pred 	%p<97>;
	.reg .b32 	%r<687>;
	.reg .b64 	%rd<125>;
	// demoted variable
	.shared .align 4 .b8 _ZZN3cub18CUB_300001_SM_10006detail6reduce28DeviceReduceSingleTileKernelINS2_10policy_hubIijN4cuda3std3__44plusIiEEE10Policy1000EPiSC_iS9_iiNS7_10__identityEEEvT0_T1_T2_T3_T4_T6_E12temp_storage[44];
	ld.param.u64 	%rd16, [_ZN3cub18CUB_300001_SM_10006detail6reduce28DeviceReduceSingleTileKernelINS2_10policy_hubIijN4cuda3std3__44plusIiEEE10Policy1000EPiSC_iS9_iiNS7_10__identityEEEvT0_T1_T2_T3_T4_T6__param_0];
	ld.param.u64 	%rd17, [_ZN3cub18CUB_300001_SM_10006detail6reduce28DeviceReduceSingleTileKernelINS2_10policy_hubIijN4cuda3std3__44plusIiEEE10Policy1000EPiSC_iS9_iiNS7_10__identityEEEvT0_T1_T2_T3_T4_T6__param_1];
	ld.param.u32 	%r120, [_ZN3cub18CUB_300001_SM_10006detail6reduce28DeviceReduceSingleTileKernelINS2_10policy_hubIijN4cuda3std3__44plusIiEEE10Policy1000EPiSC_iS9_iiNS7_10__identityEEEvT0_T1_T2_T3_T4_T6__param_2];
	ld.param.u32 	%r121, [_ZN3cub18CUB_300001_SM_10006detail6reduce28DeviceReduceSingleTileKernelINS2_10policy_hubIijN4cuda3std3__44plusIiEEE10Policy1000EPiSC_iS9_iiNS7_10__identityEEEvT0_T1_T2_T3_T4_T6__param_4];
	cvta.to.global.u64 	%rd1, %rd17;
	setp.ne.s32 	%p1, %r120, 0;
	@%p1 bra 	$L__BB10_3;
	mov.u32 	%r633, %tid.x;
	setp.ne.s32 	%p96, %r633, 0;
	@%p96 bra 	$L__BB10_74;
	st.global.u32 	[%rd1], %r121;
	bra.uni 	$L__BB10_74;
$L__BB10_3:
	and.b64  	%rd18, %rd16, 15;
	setp.ne.s64 	%p2, %rd18, 0;
	@%p2 bra 	$L__BB10_38;
	setp.gt.s32 	%p49, %r120, 4095;
	@%p49 bra 	$L__BB10_22;
	mov.u32 	%r1, %tid.x;
	setp.ge.s32 	%p66, %r1, %r120;
	mov.b32 	%r644, 0;
	mov.u32 	%r639, %r1;
	@%p66 bra 	$L__BB10_7;
	mul.wide.u32 	%rd113, %r1, 4;
	add.s64 	%rd112, %rd16, %rd113;
	// begin inline asm
	ld.global.nc.u32 %r644, [%rd112];
	// end inline asm
	add.s32 	%r639, %r1, 256;
$L__BB10_7:
	setp.ge.s32 	%p67, %r639, %r120;
	@%p67 bra 	$L__BB10_13;
	not.b32 	%r507, %r639;
	add.s32 	%r6, %r120, %r507;
	and.b32  	%r508, %r6, 768;
	setp.eq.s32 	%p68, %r508, 768;
	@%p68 bra 	$L__BB10_11;
	mul.wide.u32 	%rd114, %r639, 4;
	add.s64 	%rd121, %rd16, %rd114;
	shr.u32 	%r509, %r6, 8;
	add.s32 	%r510, %r509, 1;
	and.b32  	%r511, %r510, 3;
	neg.s32 	%r636, %r511;
$L__BB10_10:
	.pragma "nounroll";
	// begin inline asm
	ld.global.nc.u32 %r512, [%rd121];
	// end inline asm
	add.s32 	%r644, %r512, %r644;
	add.s32 	%r639, %r639, 256;
	add.s64 	%rd121, %rd121, 1024;
	add.s32 	%r636, %r636, 1;
	setp.ne.s32 	%p69, %r636, 0;
	@%p69 bra 	$L__BB10_10;
$L__BB10_11:
	setp.lt.u32 	%p70, %r6, 768;
	@%p70 bra 	$L__BB10_13;
$L__BB10_12:
	mul.wide.s32 	%rd120, %r639, 4;
	add.s64 	%rd116, %rd16, %rd120;
	// begin inline asm
	ld.global.nc.u32 %r513, [%rd116];
	// end inline asm
	add.s32 	%r517, %r513, %r644;
	add.s64 	%rd117, %rd116, 1024;
	// begin inline asm
	ld.global.nc.u32 %r514, [%rd117];
	// end inline asm
	add.s32 	%r518, %r514, %r517;
	add.s64 	%rd118, %rd116, 2048;
	// begin inline asm
	ld.global.nc.u32 %r515, [%rd118];
	// end inline asm
	add.s32 	%r519, %r515, %r518;
	add.s64 	%rd119, %rd116, 3072;
	// begin inline asm
	ld.global.nc.u32 %r516, [%rd119];
	// end inline asm
	add.s32 	%r644, %r516, %r519;
	add.s32 	%r639, %r639, 1024;
	setp.lt.s32 	%p71, %r639, %r120;
	@%p71 bra 	$L__BB10_12;
$L__BB10_13:
	setp.lt.s32 	%p72, %r120, 256;
	@%p72 bra 	$L__BB10_18;
	// begin inline asm
	mov.u32 %r583, %laneid;
	// end inline asm
	mov.b32 	%r586, 1;
	mov.b32 	%r607, 31;
	mov.b32 	%r608, -1;
	// begin inline asm
	shfl.sync.down.b32 %r584, %r644, %r586, %r607, %r608;
	// end inline asm
	setp.gt.s32 	%p88, %r583, 30;
	selp.b32 	%r609, 0, %r584, %p88;
	add.s32 	%r590, %r609, %r644;
	mov.b32 	%r591, 2;
	// begin inline asm
	shfl.sync.down.b32 %r589, %r590, %r591, %r607, %r608;
	// end inline asm
	setp.gt.s32 	%p89, %r583, 29;
	selp.b32 	%r610, 0, %r589, %p89;
	add.s32 	%r595, %r590, %r610;
	mov.b32 	%r596, 4;
	// begin inline asm
	shfl.sync.down.b32 %r594, %r595, %r596, %r607, %r608;
	// end inline asm
	setp.gt.s32 	%p90, %r583, 27;
	selp.b32 	%r611, 0, %r594, %p90;
	add.s32 	%r600, %r595, %r611;
	mov.b32 	%r601, 8;
	// begin inline asm
	shfl.sync.down.b32 %r599, %r600, %r601, %r607, %r608;
	// end inline asm
	setp.gt.s32 	%p91, %r583, 23;
	selp.b32 	%r612, 0, %r599, %p91;
	add.s32 	%r605, %r600, %r612;
	mov.b32 	%r606, 16;
	// begin inline asm
	shfl.sync.down.b32 %r604, %r605, %r606, %r607, %r608;
	// end inline asm
	setp.gt.s32 	%p92, %r583, 15;
	selp.b32 	%r613, 0, %r604, %p92;
	add.s32 	%r686, %r605, %r613;
	setp.ne.s32 	%p93, %r583, 0;
	@%p93 bra 	$L__BB10_16;
	shr.u32 	%r614, %r1, 3;
	and.b32  	%r615, %r614, 124;
	mov.u32 	%r616, _ZZN3cub18CUB_300001_SM_10006detail6reduce28DeviceReduceSingleTileKernelINS2_10policy_hubIijN4cuda3std3__44plusIiEEE10Policy1000EPiSC_iS9_iiNS7_10__identityEEEvT0_T1_T2_T3_T4_T6_E12temp_storage;
	add.s32 	%r617, %r616, %r615;
	st.shared.u32 	[%r617+8], %r686;
$L__BB10_16:
	bar.sync 	0;
	setp.ne.s32 	%p94, %r1, 0;
	@%p94 bra 	$L__BB10_72;
	ld.shared.u32 	%r618, [_ZZN3cub18CUB_300001_SM_10006detail6reduce28DeviceReduceSingleTileKernelINS2_10policy_hubIijN4cuda3std3__44plusIiEEE10Policy1000EPiSC_iS9_iiNS7_10__identityEEEvT0_T1_T2_T3_T4_T6_E12temp_storage+12];
	add.s32 	%r619, %r618, %r686;
	ld.shared.u32 	%r620, [_ZZN3cub18CUB_300001_SM_10006detail6reduce28DeviceReduceSingleTileKernelINS2_10policy_hubIijN4cuda3std3__44plusIiEEE10Policy1000EPiSC_iS9_iiNS7_10__identityEEEvT0_T1_T2_T3_T4_T6_E12temp_storage+16];
	add.s32 	%r621, %r619, %r620;
	ld.shared.u32 	%r622, [_ZZN3cub18CUB_300001_SM_10006detail6reduce28DeviceReduceSingleTileKernelINS2_10policy_hubIijN4cuda3std3__44plusIiEEE10Policy1000EPiSC_iS9_iiNS7_10__identityEEEvT0_T1_T2_T3_T4_T6_E12temp_storage+20];
	add.s32 	%r623, %r621, %r622;
	ld.shared.u32 	%r624, [_ZZN3cub18CUB_300001_SM_10006detail6reduce28DeviceReduceSingleTileKernelINS2_10policy_hubIijN4cuda3std3__44plusIiEEE10Policy1000EPiSC_iS9_iiNS7_10__identityEEEvT0_T1_T2_T3_T4_T6_E12temp_storage+24];
	add.s32 	%r625, %r623, %r624;
	ld.shared.u32 	%r626, [_ZZN3cub18CUB_300001_SM_10006detail6reduce28DeviceReduceSingleTileKernelINS2_10policy_hubIijN4cuda3std3__44plusIiEEE10Policy1000EPiSC_iS9_iiNS7_10__identityEEEvT0_T1_T2_T3_T4_T6_E12temp_storage+28];
	add.s32 	%r627, %r625, %r626;
	ld.shared.u32 	%r628, [_ZZN3cub18CUB_300001_SM_10006detail6reduce28DeviceReduceSingleTileKernelINS2_10policy_hubIijN4cuda3std3__44plusIiEEE10Policy1000EPiSC_iS9_iiNS7_10__identityEEEvT0_T1_T2_T3_T4_T6_E12temp_storage+32];
	add.s32 	%r629, %r627, %r628;
	ld.shared.u32 	%r630, [_ZZN3cub18CUB_300001_SM_10006detail6reduce28DeviceReduceSingleTileKernelINS2_10policy_hubIijN4cuda3std3__44plusIiEEE10Policy1000EPiSC_iS9_iiNS7_10__identityEEEvT0_T1_T2_T3_T4_T6_E12temp_storage+36];
	add.s32 	%r686, %r629, %r630;
	bra.uni 	$L__BB10_72;
$L__BB10_18:
	// begin inline asm
	mov.u32 %r520, %laneid;
	// end inline asm
	and.b32  	%r546, %r1, 992;
	add.s32 	%r547, %r546, 32;
	setp.gt.s32 	%p73, %r547, %r120;
	not.b32 	%r548, %r546;
	add.s32 	%r549, %r120, %r548;
	selp.b32 	%r544, %r549, 31, %p73;
	mov.b32 	%r523, 1;
	mov.b32 	%r545, -1;
	// begin inline asm
	shfl.sync.down.b32 %r521, %r644, %r523, %r544, %r545;
	// end inline asm
	setp.lt.s32 	%p74, %r520, %r544;
	selp.b32 	%r550, %r521, 0, %p74;
	add.s32 	%r527, %r550, %r644;
	mov.b32 	%r528, 2;
	// begin inline asm
	shfl.sync.down.b32 %r526, %r527, %r528, %r544, %r545;
	// end inline asm
	add.s32 	%r551, %r520, 2;
	setp.gt.s32 	%p75, %r551, %r544;
	selp.b32 	%r552, 0, %r526, %p75;
	add.s32 	%r532, %r527, %r552;
	mov.b32 	%r533, 4;
	// begin inline asm
	shfl.sync.down.b32 %r531, %r532, %r533, %r544, %r545;
	// end inline asm
	add.s32 	%r553, %r520, 4;
	setp.gt.s32 	%p76, %r553, %r544;
	selp.b32 	%r554, 0, %r531, %p76;
	add.s32 	%r537, %r532, %r554;
	mov.b32 	%r538, 8;
	// begin inline asm
	shfl.sync.down.b32 %r536, %r537, %r538, %r544, %r545;
	// end inline asm
	add.s32 	%r555, %r520, 8;
	setp.gt.s32 	%p77, %r555, %r544;
	selp.b32 	%r556, 0, %r536, %p77;
	add.s32 	%r542, %r537, %r556;
	mov.b32 	%r543, 16;
	// begin inline asm
	shfl.sync.down.b32 %r541, %r542, %r543, %r544, %r545;
	// end inline asm
	add.s32 	%r557, %r520, 16;
	setp.gt.s32 	%p78, %r557, %r544;
	selp.b32 	%r558, 0, %r541, %p78;
	add.s32 	%r686, %r542, %r558;
	setp.ne.s32 	%p79, %r520, 0;
	@%p79 bra 	$L__BB10_20;
	shr.u32 	%r559, %r1, 3;
	and.b32  	%r560, %r559, 124;
	mov.u32 	%r561, _ZZN3cub18CUB_300001_SM_10006detail6reduce28DeviceReduceSingleTileKernelINS2_10policy_hubIijN4cuda3std3__44plusIiEEE10Policy1000EPiSC_iS9_iiNS7_10__identityEEEvT0_T1_T2_T3_T4_T6_E12temp_storage;
	add.s32 	%r562, %r561, %r560;
	st.shared.u32 	[%r562+8], %r686;
$L__BB10_20:
	bar.sync 	0;
	setp.ne.s32 	%p80, %r1, 0;
	@%p80 bra 	$L__BB10_72;
	setp.gt.s32 	%p81, %r120, 32;
	ld.shared.u32 	%r563, [_ZZN3cub18CUB_300001_SM_10006detail6reduce28DeviceReduceSingleTileKernelINS2_10policy_hubIijN4cuda3std3__44plusIiEEE10Policy1000EPiSC_iS9_iiNS7_10__identityEEEvT0_T1_T2_T3_T4_T6_E12temp_storage+12];
	selp.b32 	%r564, %r563, 0, %p81;
	add.s32 	%r565, %r564, %r686;
	setp.gt.s32 	%p82, %r120, 64;
	ld.shared.u32 	%r566, [_ZZN3cub18CUB_300001_SM_10006detail6reduce28DeviceReduceSingleTileKernelINS2_10policy_hubIijN4cuda3std3__44plusIiEEE10Policy1000EPiSC_iS9_iiNS7_10__identityEEEvT0_T1_T2_T3_T4_T6_E12temp_storage+16];
	selp.b32 	%r567, %r566, 0, %p82;
	add.s32 	%r568, %r565, %r567;
	setp.gt.s32 	%p83, %r120, 96;
	ld.shared.u32 	%r569, [_ZZN3cub18CUB_300001_SM_10006detail6reduce28DeviceReduceSingleTileKernelINS2_10policy_hubIijN4cuda3std3__44plusIiEEE10Policy1000EPiSC_iS9_iiNS7_10__identityEEEvT0_T1_T2_T3_T4_T6_E12temp_storage+20];
	selp.b32 	%r570, %r569, 0, %p83;
	add.s32 	%r571, %r568, %r570;
	setp.gt.s32 	%p84, %r120, 128;
	ld.shared.u32 	%r572, [_ZZN3cub18CUB_300001_SM_10006detail6reduce28DeviceReduceSingleTileKernelINS2_10policy_hubIijN4cuda3std3__44plusIiEEE10Policy1000EPiSC_iS9_iiNS7_10__identityEEEvT0_T1_T2_T3_T4_T6_E12temp_storage+24];
	selp.b32 	%r573, %r572, 0, %p84;
	add.s32 	%r574, %r571, %r573;
	setp.gt.s32 	%p85, %r120, 160;
	ld.shared.u32 	%r575, [_ZZN3cub18CUB_300001_SM_10006detail6reduce28DeviceReduceSingleTileKernelINS2_10policy_hubIijN4cuda3std3__44plusIiEEE10Policy1000EPiSC_iS9_iiNS7_10__identityEEEvT0_T1_T2_T3_T4_T6_E12temp_storage+28];
	selp.b32 	%r576, %r575, 0, %p85;
	add.s32 	%r577, %r574, %r576;
	setp.gt.s32 	%p86, %r120, 192;
	ld.shared.u32 	%r578, [_ZZN3cub18CUB_300001_SM_10006detail6reduce28DeviceReduceSingleTileKernelINS2_10policy_hubIijN4cuda3std3__44plusIiEEE10Policy1000EPiSC_iS9_iiNS7_10__identityEEEvT0_T1_T2_T3_T4_T6_E12temp_storage+32];
	selp.b32 	%r579, %r578, 0, %p86;
	add.s32 	%r580, %r577, %r579;
	setp.gt.s32 	%p87, %r120, 224;
	ld.shared.u32 	%r581, [_ZZN3cub18CUB_300001_SM_10006detail6reduce28DeviceReduceSingleTileKernelINS2_10policy_hubIijN4cuda3std3__44plusIiEEE10Policy1000EPiSC_iS9_iiNS7_10__identityEEEvT0_T1_T2_T3_T4_T6_E12temp_storage+36];
	selp.b32 	%r582, %r581, 0, %p87;
	add.s32 	%r686, %r580, %r582;
	bra.uni 	$L__BB10_72;
$L__BB10_22:
	mov.u32 	%r26, %tid.x;
	shl.b32 	%r377, %r26, 2;
	mul.wide.u32 	%rd86, %r377, 4;
	add.s64 	%rd76, %rd16, %rd86;
	// begin inline asm
	ld.global.nc.v2.u64 {%rd74, %rd75}, [%rd76];
	// end inline asm
	mov.b64 	{%r378, %r379}, %rd75;
	mov.b64 	{%r380, %r381}, %rd74;
	add.s64 	%rd79, %rd76, 4096;
	// begin inline asm
	ld.global.nc.v2.u64 {%rd77, %rd78}, [%rd79];
	// end inline asm
	mov.b64 	{%r382, %r383}, %rd78;
	mov.b64 	{%r384, %r385}, %rd77;
	add.s64 	%rd82, %rd76, 8192;
	// begin inline asm
	ld.global.nc.v2.u64 {%rd80, %rd81}, [%rd82];
	// end inline asm
	mov.b64 	{%r386, %r387}, %rd81;
	mov.b64 	{%r388, %r389}, %rd80;
	add.s64 	%rd85, %rd76, 12288;
	// begin inline asm
	ld.global.nc.v2.u64 {%rd83, %rd84}, [%rd85];
	// end inline asm
	mov.b64 	{%r390, %r391}, %rd84;
	mov.b64 	{%r392, %r393}, %rd83;
	add.s32 	%r394, %r381, %r380;
	add.s32 	%r395, %r378, %r394;
	add.s32 	%r396, %r379, %r395;
	add.s32 	%r397, %r384, %r396;
	add.s32 	%r398, %r385, %r397;
	add.s32 	%r399, %r382, %r398;
	add.s32 	%r400, %r383, %r399;
	add.s32 	%r401, %r388, %r400;
	add.s32 	%r402, %r389, %r401;
	add.s32 	%r403, %r386, %r402;
	add.s32 	%r404, %r387, %r403;
	add.s32 	%r405, %r392, %r404;
	add.s32 	%r406, %r393, %r405;
	add.s32 	%r407, %r390, %r406;
	add.s32 	%r659, %r391, %r407;
	setp.lt.u32 	%p50, %r120, 8192;
	mov.b32 	%r648, 4096;
	@%p50 bra 	$L__BB10_26;
	add.s32 	%r28, %r120, -4096;
	mov.b32 	%r648, 4096;
$L__BB10_24:
	mul.wide.s32 	%rd99, %r648, 4;
	add.s64 	%rd89, %rd76, %rd99;
	// begin inline asm
	ld.global.nc.v2.u64 {%rd87, %rd88}, [%rd89];
	// end inline asm
	mov.b64 	{%r409, %r410}, %rd88;
	mov.b64 	{%r411, %r412}, %rd87;
	add.s64 	%rd92, %rd89, 4096;
	// begin inline asm
	ld.global.nc.v2.u64 {%rd90, %rd91}, [%rd92];
	// end inline asm
	mov.b64 	{%r413, %r414}, %rd91;
	mov.b64 	{%r415, %r416}, %rd90;
	add.s64 	%rd95, %rd89, 8192;
	// begin inline asm
	ld.global.nc.v2.u64 {%rd93, %rd94}, [%rd95];
	// end inline asm
	mov.b64 	{%r417, %r418}, %rd94;
	mov.b64 	{%r419, %r420}, %rd93;
	add.s64 	%rd98, %rd89, 12288;
	// begin inline asm
	ld.global.nc.v2.u64 {%rd96, %rd97}, [%rd98];
	// end inline asm
	mov.b64 	{%r421, %r422}, %rd97;
	mov.b64 	{%r423, %r424}, %rd96;
	add.s32 	%r425, %r411, %r659;
	add.s32 	%r426, %r412, %r425;
	add.s32 	%r427, %r409, %r426;
	add.s32 	%r428, %r410, %r427;
	add.s32 	%r429, %r415, %r428;
	add.s32 	%r430, %r416, %r429;
	add.s32 	%r431, %r413, %r430;
	add.s32 	%r432, %r414, %r431;
	add.s32 	%r433, %r419, %r432;
	add.s32 	%r434, %r420, %r433;
	add.s32 	%r435, %r417, %r434;
	add.s32 	%r436, %r418, %r435;
	add.s32 	%r437, %r423, %r436;
	add.s32 	%r438, %r424, %r437;
	add.s32 	%r439, %r421, %r438;
	add.s32 	%r659, %r422, %r439;
	sub.s32 	%r440, %r120, %r648;
	setp.lt.s32 	%p51, %r440, 4096;
	@%p51 bra 	$L__BB10_34;
	add.s32 	%r648, %r648, 4096;
	setp.le.s32 	%p52, %r648, %r28;
	@%p52 bra 	$L__BB10_24;
$L__BB10_26:
	setp.le.s32 	%p53, %r120, %r648;
	@%p53 bra 	$L__BB10_34;
	sub.s32 	%r35, %r120, %r648;
	setp.ge.s32 	%p54, %r26, %r35;
	@%p54 bra 	$L__BB10_34;
	not.b32 	%r442, %r26;
	add.s32 	%r443, %r120, %r442;
	sub.s32 	%r36, %r443, %r648;
	and.b32  	%r444, %r36, 768;
	setp.eq.s32 	%p55, %r444, 768;
	mov.u32 	%r653, %r26;
	@%p55 bra 	$L__BB10_31;
	add.s32 	%r650, %r26, %r648;
	shr.u32 	%r445, %r36, 8;
	add.s32 	%r446, %r445, 1;
	and.b32  	%r447, %r446, 3;
	neg.s32 	%r649, %r447;
	mov.u32 	%r653, %r26;
$L__BB10_30:
	.pragma "nounroll";
	mul.wide.u32 	%rd101, %r650, 4;
	add.s64 	%rd100, %rd16, %rd101;
	// begin inline asm
	ld.global.nc.u32 %r448, [%rd100];
	// end inline asm
	add.s32 	%r659, %r448, %r659;
	add.s32 	%r653, %r653, 256;
	add.s32 	%r650, %r650, 256;
	add.s32 	%r649, %r649, 1;
	setp.ne.s32 	%p56, %r649, 0;
	@%p56 bra 	$L__BB10_30;
$L__BB10_31:
	setp.lt.u32 	%p57, %r36, 768;
	@%p57 bra 	$L__BB10_34;
	cvt.u64.u32 	%rd102, %r653;
	cvt.u64.u32 	%rd103, %r648;
	add.s64 	%rd104, %rd102, %rd103;
	shl.b64 	%rd105, %rd104, 2;
	add.s64 	%rd106, %rd105, %rd16;
	add.s64 	%rd122, %rd106, 2048;
	add.s32 	%r656, %r653, %r648;
$L__BB10_33:
	mul.wide.u32 	%rd111, %r656, 4;
	add.s64 	%rd107, %rd16, %rd111;
	// begin inline asm
	ld.global.nc.u32 %r449, [%rd107];
	// end inline asm
	add.s32 	%r453, %r449, %r659;
	add.s64 	%rd108, %rd122, -1024;
	// begin inline asm
	ld.global.nc.u32 %r450, [%rd108];
	// end inline asm
	add.s32 	%r454, %r450, %r453;
	// begin inline asm
	ld.global.nc.u32 %r451, [%rd122];
	// end inline asm
	add.s32 	%r455, %r451, %r454;
	add.s64 	%rd110, %rd122, 1024;
	// begin inline asm
	ld.global.nc.u32 %r452, [%rd110];
	// end inline asm
	add.s32 	%r659, %r452, %r455;
	add.s32 	%r653, %r653, 1024;
	add.s64 	%rd122, %rd122, 4096;
	add.s32 	%r656, %r656, 1024;
	setp.lt.s32 	%p58, %r653, %r35;
	@%p58 bra 	$L__BB10_33;
$L__BB10_34:
	// begin inline asm
	mov.u32 %r456, %laneid;
	// end inline asm
	mov.b32 	%r459, 1;
	mov.b32 	%r480, 31;
	mov.b32 	%r481, -1;
	// begin inline asm
	shfl.sync.down.b32 %r457, %r659, %r459, %r480, %r481;
	// end inline asm
	setp.gt.s32 	%p59, %r456, 30;
	selp.b32 	%r482, 0, %r457, %p59;
	add.s32 	%r463, %r482, %r659;
	mov.b32 	%r464, 2;
	// begin inline asm
	shfl.sync.down.b32 %r462, %r463, %r464, %r480, %r481;
	// end inline asm
	setp.gt.s32 	%p60, %r456, 29;
	selp.b32 	%r483, 0, %r462, %p60;
	add.s32 	%r468, %r463, %r483;
	mov.b32 	%r469, 4;
	// begin inline asm
	shfl.sync.down.b32 %r467, %r468, %r469, %r480, %r481;
	// end inline asm
	setp.gt.s32 	%p61, %r456, 27;
	selp.b32 	%r484, 0, %r467, %p61;
	add.s32 	%r473, %r468, %r484;
	mov.b32 	%r474, 8;
	// begin inline asm
	shfl.sync.down.b32 %r472, %r473, %r474, %r480, %r481;
	// end inline asm
	setp.gt.s32 	%p62, %r456, 23;
	selp.b32 	%r485, 0, %r472, %p62;
	add.s32 	%r478, %r473, %r485;
	mov.b32 	%r479, 16;
	// begin inline asm
	shfl.sync.down.b32 %r477, %r478, %r479, %r480, %r481;
	// end inline asm
	setp.gt.s32 	%p63, %r456, 15;
	selp.b32 	%r486, 0, %r477, %p63;
	add.s32 	%r686, %r478, %r486;
	setp.ne.s32 	%p64, %r456, 0;
	@%p64 bra 	$L__BB10_36;
	shr.u32 	%r487, %r26, 3;
	and.b32  	%r488, %r487, 124;
	mov.u32 	%r489, _ZZN3cub18CUB_300001_SM_10006detail6reduce28DeviceReduceSingleTileKernelINS2_10policy_hubIijN4cuda3std3__44plusIiEEE10Policy1000EPiSC_iS9_iiNS7_10__identityEEEvT0_T1_T2_T3_T4_T6_E12temp_storage;
	add.s32 	%r490, %r489, %r488;
	st.shared.u32 	[%r490+8], %r686;
$L__BB10_36:
	bar.sync 	0;
	setp.ne.s32 	%p65, %r26, 0;
	@%p65 bra 	$L__BB10_72;
	ld.shared.u32 	%r491, [_ZZN3cub18CUB_300001_SM_10006detail6reduce28DeviceReduceSingleTileKernelINS2_10policy_hubIijN4cuda3std3__44plusIiEEE10Policy1000EPiSC_iS9_iiNS7_10__identityEEEvT0_T1_T2_T3_T4_T6_E12temp_storage+12];
	add.s32 	%r492, %r491, %r686;
	ld.shared.u32 	%r493, [_ZZN3cub18CUB_300001_SM_10006detail6reduce28DeviceReduceSingleTileKernelINS2_10policy_hubIijN4cuda3std3__44plusIiEEE10Policy1000EPiSC_iS9_iiNS7_10__identityEEEvT0_T1_T2_T3_T4_T6_E12temp_storage+16];
	add.s32 	%r494, %r492, %r493;
	ld.shared.u32 	%r495, [_ZZN3cub18CUB_300001_SM_10006detail6reduce28DeviceReduceSingleTileKernelINS2_10policy_hubIijN4cuda3std3__44plusIiEEE10Policy1000EPiSC_iS9_iiNS7_10__identityEEEvT0_T1_T2_T3_T4_T6_E12temp_storage+20];
	add.s32 	%r496, %r494, %r495;
	ld.shared.u32 	%r497, [_ZZN3cub18CUB_300001_SM_10006detail6reduce28DeviceReduceSingleTileKernelINS2_10policy_hubIijN4cuda3std3__44plusIiEEE10Policy1000EPiSC_iS9_iiNS7_10__identityEEEvT0_T1_T2_T3_T4_T6_E12temp_storage+24];
	add.s32 	%r498, %r496, %r497;
	ld.shared.u32 	%r499, [_ZZN3cub18CUB_300001_SM_10006detail6reduce28DeviceReduceSingleTileKernelINS2_10policy_hubIijN4cuda3std3__44plusIiEEE10Policy1000EPiSC_iS9_iiNS7_10__identityEEEvT0_T1_T2_T3_T4_T6_E12temp_storage+28];
	add.s32 	%r500, %r498, %r499;
	ld.shared.u32 	%r501, [_ZZN3cub18CUB_300001_SM_10006detail6reduce28DeviceReduceSingleTileKernelINS2_10policy_hubIijN4cuda3std3__44plusIiEEE10Policy1000EPiSC_iS9_iiNS7_10__identityEEEvT0_T1_T2_T3_T4_T6_E12temp_storage+32];
	add.s32 	%r502, %r500, %r501;
	ld.shared.u32 	%r503, [_ZZN3cub18CUB_300001_SM_10006detail6reduce28DeviceReduceSingleTileKernelINS2_10policy_hubIijN4cuda3std3__44plusIiEEE10Policy1000EPiSC_iS9_iiNS7_10__identityEEEvT0_T1_T2_T3_T4_T6_E12temp_storage+36];
	add.s32 	%r686, %r502, %r503;
	bra.uni 	$L__BB10_72;
$L__BB10_38:
	setp.gt.s32 	%p3, %r120, 4095;
	@%p3 bra 	$L__BB10_56;
	mov.u32 	%r60, %tid.x;
	setp.ge.s32 	%p20, %r60, %r120;
	mov.b32 	%r670, 0;
	mov.u32 	%r665, %r60;
	@%p20 bra 	$L__BB10_41;
	mul.wide.u32 	%rd66, %r60, 4;
	add.s64 	%rd65, %rd16, %rd66;
	// begin inline asm
	ld.global.nc.u32 %r670, [%rd65];
	// end inline asm
	add.s32 	%r665, %r60, 256;
$L__BB10_41:
	setp.ge.s32 	%p21, %r665, %r120;
	@%p21 bra 	$L__BB10_47;
	not.b32 	%r252, %r665;
	add.s32 	%r65, %r120, %r252;
	and.b32  	%r253, %r65, 768;
	setp.eq.s32 	%p22, %r253, 768;
	@%p22 bra 	$L__BB10_45;
	mul.wide.u32 	%rd67, %r665, 4;
	add.s64 	%rd123, %rd16, %rd67;
	shr.u32 	%r254, %r65, 8;
	add.s32 	%r255, %r254, 1;
	and.b32  	%r256, %r255, 3;
	neg.s32 	%r662, %r256;
$L__BB10_44:
	.pragma "nounroll";
	// begin inline asm
	ld.global.nc.u32 %r257, [%rd123];
	// end inline asm
	add.s32 	%r670, %r257, %r670;
	add.s32 	%r665, %r665, 256;
	add.s64 	%rd123, %rd123, 1024;
	add.s32 	%r662, %r662, 1;
	setp.ne.s32 	%p23, %r662, 0;
	@%p23 bra 	$L__BB10_44;
$L__BB10_45:
	setp.lt.u32 	%p24, %r65, 768;
	@%p24 bra 	$L__BB10_47;
$L__BB10_46:
	mul.wide.s32 	%rd73, %r665, 4;
	add.s64 	%rd69, %rd16, %rd73;
	// begin inline asm
	ld.global.nc.u32 %r258, [%rd69];
	// end inline asm
	add.s32 	%r262, %r258, %r670;
	add.s64 	%rd70, %rd69, 1024;
	// begin inline asm
	ld.global.nc.u32 %r259, [%rd70];
	// end inline asm
	add.s32 	%r263, %r259, %r262;
	add.s64 	%rd71, %rd69, 2048;
	// begin inline asm
	ld.global.nc.u32 %r260, [%rd71];
	// end inline asm
	add.s32 	%r264, %r260, %r263;
	add.s64 	%rd72, %rd69, 3072;
	// begin inline asm
	ld.global.nc.u32 %r261, [%rd72];
	// end inline asm
	add.s32 	%r670, %r261, %r264;
	add.s32 	%r665, %r665, 1024;
	setp.lt.s32 	%p25, %r665, %r120;
	@%p25 bra 	$L__BB10_46;
$L__BB10_47:
	setp.lt.s32 	%p26, %r120, 256;
	@%p26 bra 	$L__BB10_52;
	// begin inline asm
	mov.u32 %r328, %laneid;
	// end inline asm
	mov.b32 	%r331, 1;
	mov.b32 	%r352, 31;
	mov.b32 	%r353, -1;
	// begin inline asm
	shfl.sync.down.b32 %r329, %r670, %r331, %r352, %r353;
	// end inline asm
	setp.gt.s32 	%p42, %r328, 30;
	selp.b32 	%r354, 0, %r329, %p42;
	add.s32 	%r335, %r354, %r670;
	mov.b32 	%r336, 2;
	// begin inline asm
	shfl.sync.down.b32 %r334, %r335, %r336, %r352, %r353;
	// end inline asm
	setp.gt.s32 	%p43, %r328, 29;
	selp.b32 	%r355, 0, %r334, %p43;
	add.s32 	%r340, %r335, %r355;
	mov.b32 	%r341, 4;
	// begin inline asm
	shfl.sync.down.b32 %r339, %r340, %r341, %r352, %r353;
	// end inline asm
	setp.gt.s32 	%p44, %r328, 27;
	selp.b32 	%r356, 0, %r339, %p44;
	add.s32 	%r345, %r340, %r356;
	mov.b32 	%r346, 8;
	// begin inline asm
	shfl.sync.down.b32 %r344, %r345, %r346, %r352, %r353;
	// end inline asm
	setp.gt.s32 	%p45, %r328, 23;
	selp.b32 	%r357, 0, %r344, %p45;
	add.s32 	%r350, %r345, %r357;
	mov.b32 	%r351, 16;
	// begin inline asm
	shfl.sync.down.b32 %r349, %r350, %r351, %r352, %r353;
	// end inline asm
	setp.gt.s32 	%p46, %r328, 15;
	selp.b32 	%r358, 0, %r349, %p46;
	add.s32 	%r686, %r350, %r358;
	setp.ne.s32 	%p47, %r328, 0;
	@%p47 bra 	$L__BB10_50;
	shr.u32 	%r359, %r60, 3;
	and.b32  	%r360, %r359, 124;
	mov.u32 	%r361, _ZZN3cub18CUB_300001_SM_10006detail6reduce28DeviceReduceSingleTileKernelINS2_10policy_hubIijN4cuda3std3__44plusIiEEE10Policy1000EPiSC_iS9_iiNS7_10__identityEEEvT0_T1_T2_T3_T4_T6_E12temp_storage;
	add.s32 	%r362, %r361, %r360;
	st.shared.u32 	[%r362+8], %r686;
$L__BB10_50:
	bar.sync 	0;
	setp.ne.s32 	%p48, %r60, 0;
	@%p48 bra 	$L__BB10_72;
	ld.shared.u32 	%r363, [_ZZN3cub18CUB_300001_SM_10006detail6reduce28DeviceReduceSingleTileKernelINS2_10policy_hubIijN4cuda3std3__44plusIiEEE10Policy1000EPiSC_iS9_iiNS7_10__identityEEEvT0_T1_T2_T3_T4_T6_E12temp_storage+12];
	add.s32 	%r364, %r363, %r686;
	ld.shared.u32 	%r365, [_ZZN3cub18CUB_300001_SM_10006detail6reduce28DeviceReduceSingleTileKernelINS2_10policy_hubIijN4cuda3std3__44plusIiEEE10Policy1000EPiSC_iS9_iiNS7_10__identityEEEvT0_T1_T2_T3_T4_T6_E12temp_storage+16];
	add.s32 	%r366, %r364, %r365;
	ld.shared.u32 	%r367, [_ZZN3cub18CUB_300001_SM_10006detail6reduce28DeviceReduceSingleTileKernelINS2_10policy_hubIijN4cuda3std3__44plusIiEEE10Policy1000EPiSC_iS9_iiNS7_10__identityEEEvT0_T1_T2_T3_T4_T6_E12temp_storage+20];
	add.s32 	%r368, %r366, %r367;
	ld.shared.u32 	%r369, [_ZZN3cub18CUB_300001_SM_10006detail6reduce28DeviceReduceSingleTileKernelINS2_10policy_hubIijN4cuda3std3__44plusIiEEE10Policy1000EPiSC_iS9_iiNS7_10__identityEEEvT0_T1_T2_T3_T4_T6_E12temp_storage+24];
	add.s32 	%r370, %r368, %r369;
	ld.shared.u32 	%r371, [_ZZN3cub18CUB_300001_SM_10006detail6reduce28DeviceReduceSingleTileKernelINS2_10policy_hubIijN4cuda3std3__44plusIiEEE10Policy1000EPiSC_iS9_iiNS7_10__identityEEEvT0_T1_T2_T3_T4_T6_E12temp_storage+28];
	add.s32 	%r372, %r370, %r371;
	ld.shared.u32 	%r373, [_ZZN3cub18CUB_300001_SM_10006detail6reduce28DeviceReduceSingleTileKernelINS2_10policy_hubIijN4cuda3std3__44plusIiEEE10Policy1000EPiSC_iS9_iiNS7_10__identityEEEvT0_T1_T2_T3_T4_T6_E12temp_storage+32];
	add.s32 	%r374, %r372, %r373;
	ld.shared.u32 	%r375, [_ZZN3cub18CUB_300001_SM_10006detail6reduce28DeviceReduceSingleTileKernelINS2_10policy_hubIijN4cuda3std3__44plusIiEEE10Policy1000EPiSC_iS9_iiNS7_10__identityEEEvT0_T1_T2_T3_T4_T6_E12temp_storage+36];
	add.s32 	%r686, %r374, %r375;
	bra.uni 	$L__BB10_72;
$L__BB10_52:
	// begin inline asm
	mov.u32 %r265, %laneid;
	// end inline asm
	and.b32  	%r291, %r60, 992;
	add.s32 	%r292, %r291, 32;
	setp.gt.s32 	%p27, %r292, %r120;
	not.b32 	%r293, %r291;
	add.s32 	%r294, %r120, %r293;
	selp.b32 	%r289, %r294, 31, %p27;
	mov.b32 	%r268, 1;
	mov.b32 	%r290, -1;
	// begin inline asm
	shfl.sync.down.b32 %r266, %r670, %r268, %r289, %r290;
	// end inline asm
	setp.lt.s32 	%p28, %r265, %r289;
	selp.b32 	%r295, %r266, 0, %p28;
	add.s32 	%r272, %r295, %r670;
	mov.b32 	%r273, 2;
	// begin inline asm
	shfl.sync.down.b32 %r271, %r272, %r273, %r289, %r290;
	// end inline asm
	add.s32 	%r296, %r265, 2;
	setp.gt.s32 	%p29, %r296, %r289;
	selp.b32 	%r297, 0, %r271, %p29;
	add.s32 	%r277, %r272, %r297;
	mov.b32 	%r278, 4;
	// begin inline asm
	shfl.sync.down.b32 %r276, %r277, %r278, %r289, %r290;
	// end inline asm
	add.s32 	%r298, %r265, 4;
	setp.gt.s32 	%p30, %r298, %r289;
	selp.b32 	%r299, 0, %r276, %p30;
	add.s32 	%r282, %r277, %r299;
	mov.b32 	%r283, 8;
	// begin inline asm
	shfl.sync.down.b32 %r281, %r282, %r283, %r289, %r290;
	// end inline asm
	add.s32 	%r300, %r265, 8;
	setp.gt.s32 	%p31, %r300, %r289;
	selp.b32 	%r301, 0, %r281, %p31;
	add.s32 	%r287, %r282, %r301;
	mov.b32 	%r288, 16;
	// begin inline asm
	shfl.sync.down.b32 %r286, %r287, %r288, %r289, %r290;
	// end inline asm
	add.s32 	%r302, %r265, 16;
	setp.gt.s32 	%p32, %r302, %r289;
	selp.b32 	%r303, 0, %r286, %p32;
	add.s32 	%r686, %r287, %r303;
	setp.ne.s32 	%p33, %r265, 0;
	@%p33 bra 	$L__BB10_54;
	shr.u32 	%r304, %r60, 3;
	and.b32  	%r305, %r304, 124;
	mov.u32 	%r306, _ZZN3cub18CUB_300001_SM_10006detail6reduce28DeviceReduceSingleTileKernelINS2_10policy_hubIijN4cuda3std3__44plusIiEEE10Policy1000EPiSC_iS9_iiNS7_10__identityEEEvT0_T1_T2_T3_T4_T6_E12temp_storage;
	add.s32 	%r307, %r306, %r305;
	st.shared.u32 	[%r307+8], %r686;
$L__BB10_54:
	bar.sync 	0;
	setp.ne.s32 	%p34, %r60, 0;
	@%p34 bra 	$L__BB10_72;
	setp.gt.s32 	%p35, %r120, 32;
	ld.shared.u32 	%r308, [_ZZN3cub18CUB_300001_SM_10006detail6reduce28DeviceReduceSingleTileKernelINS2_10policy_hubIijN4cuda3std3__44plusIiEEE10Policy1000EPiSC_iS9_iiNS7_10__identityEEEvT0_T1_T2_T3_T4_T6_E12temp_storage+12];
	selp.b32 	%r309, %r308, 0, %p35;
	add.s32 	%r310, %r309, %r686;
	setp.gt.s32 	%p36, %r120, 64;
	ld.shared.u32 	%r311, [_ZZN3cub18CUB_300001_SM_10006detail6reduce28DeviceReduceSingleTileKernelINS2_10policy_hubIijN4cuda3std3__44plusIiEEE10Policy1000EPiSC_iS9_iiNS7_10__identityEEEvT0_T1_T2_T3_T4_T6_E12temp_storage+16];
	selp.b32 	%r312, %r311, 0, %p36;
	add.s32 	%r313, %r310, %r312;
	setp.gt.s32 	%p37, %r120, 96;
	ld.shared.u32 	%r314, [_ZZN3cub18CUB_300001_SM_10006detail6reduce28DeviceReduceSingleTileKernelINS2_10policy_hubIijN4cuda3std3__44plusIiEEE10Policy1000EPiSC_iS9_iiNS7_10__identityEEEvT0_T1_T2_T3_T4_T6_E12temp_storage+20];
	selp.b32 	%r315, %r314, 0, %p37;
	add.s32 	%r316, %r313, %r315;
	setp.gt.s32 	%p38, %r120, 128;
	ld.shared.u32 	%r317, [_ZZN3cub18CUB_300001_SM_10006detail6reduce28DeviceReduceSingleTileKernelINS2_10policy_hubIijN4cuda3std3__44plusIiEEE10Policy1000EPiSC_iS9_iiNS7_10__identityEEEvT0_T1_T2_T3_T4_T6_E12temp_storage+24];
	selp.b32 	%r318, %r317, 0, %p38;
	add.s32 	%r319, %r316, %r318;
	setp.gt.s32 	%p39, %r120, 160;
	ld.shared.u32 	%r320, [_ZZN3cub18CUB_300001_SM_10006detail6reduce28DeviceReduceSingleTileKernelINS2_10policy_hubIijN4cuda3std3__44plusIiEEE10Policy1000EPiSC_iS9_iiNS7_10__identityEEEvT0_T1_T2_T3_T4_T6_E12temp_storage+28];
	selp.b32 	%r321, %r320, 0, %p39;
	add.s32 	%r322, %r319, %r321;
	setp.gt.s32 	%p40, %r120, 192;
	ld.shared.u32 	%r323, [_ZZN3cub18CUB_300001_SM_10006detail6reduce28DeviceReduceSingleTileKernelINS2_10policy_hubIijN4cuda3std3__44plusIiEEE10Policy1000EPiSC_iS9_iiNS7_10__identityEEEvT0_T1_T2_T3_T4_T6_E12temp_storage+32];
	selp.b32 	%r324, %r323, 0, %p40;
	add.s32 	%r325, %r322, %r324;
	setp.gt.s32 	%p41, %r120, 224;
	ld.shared.u32 	%r326, [_ZZN3cub18CUB_300001_SM_10006detail6reduce28DeviceReduceSingleTileKernelINS2_10policy_hubIijN4cuda3std3__44plusIiEEE10Policy1000EPiSC_iS9_iiNS7_10__identityEEEvT0_T1_T2_T3_T4_T6_E12temp_storage+36];
	selp.b32 	%r327, %r326, 0, %p41;
	add.s32 	%r686, %r325, %r327;
	bra.uni 	$L__BB10_72;
$L__BB10_56:
	mov.u32 	%r85, %tid.x;
	mul.wide.u32 	%rd35, %r85, 4;
	add.s64 	%rd19, %rd16, %rd35;
	// begin inline asm
	ld.global.nc.u32 %r122, [%rd19];
	// end inline asm
	add.s64 	%rd20, %rd19, 1024;
	// begin inline asm
	ld.global.nc.u32 %r123, [%rd20];
	// end inline asm
	add.s64 	%rd21, %rd19, 2048;
	// begin inline asm
	ld.global.nc.u32 %r124, [%rd21];
	// end inline asm
	add.s64 	%rd22, %rd19, 3072;
	// begin inline asm
	ld.global.nc.u32 %r125, [%rd22];
	// end inline asm
	add.s64 	%rd23, %rd19, 4096;
	// begin inline asm
	ld.global.nc.u32 %r126, [%rd23];
	// end inline asm
	add.s64 	%rd24, %rd19, 5120;
	// begin inline asm
	ld.global.nc.u32 %r127, [%rd24];
	// end inline asm
	add.s64 	%rd25, %rd19, 6144;
	// begin inline asm
	ld.global.nc.u32 %r128, [%rd25];
	// end inline asm
	add.s64 	%rd26, %rd19, 7168;
	// begin inline asm
	ld.global.nc.u32 %r129, [%rd26];
	// end inline asm
	add.s64 	%rd27, %rd19, 8192;
	// begin inline asm
	ld.global.nc.u32 %r130, [%rd27];
	// end inline asm
	add.s64 	%rd28, %rd19, 9216;
	// begin inline asm
	ld.global.nc.u32 %r131, [%rd28];
	// end inline asm
	add.s64 	%rd29, %rd19, 10240;
	// begin inline asm
	ld.global.nc.u32 %r132, [%rd29];
	// end inline asm
	add.s64 	%rd30, %rd19, 11264;
	// begin inline asm
	ld.global.nc.u32 %r133, [%rd30];
	// end inline asm
	add.s64 	%rd31, %rd19, 12288;
	// begin inline asm
	ld.global.nc.u32 %r134, [%rd31];
	// end inline asm
	add.s64 	%rd32, %rd19, 13312;
	// begin inline asm
	ld.global.nc.u32 %r135, [%rd32];
	// end inline asm
	add.s64 	%rd33, %rd19, 14336;
	// begin inline asm
	ld.global.nc.u32 %r136, [%rd33];
	// end inline asm
	add.s64 	%rd34, %rd19, 15360;
	// begin inline asm
	ld.global.nc.u32 %r137, [%rd34];
	// end inline asm
	add.s32 	%r139, %r123, %r122;
	add.s32 	%r140, %r124, %r139;
	add.s32 	%r141, %r125, %r140;
	add.s32 	%r142, %r126, %r141;
	add.s32 	%r143, %r127, %r142;
	add.s32 	%r144, %r128, %r143;
	add.s32 	%r145, %r129, %r144;
	add.s32 	%r146, %r130, %r145;
	add.s32 	%r147, %r131, %r146;
	add.s32 	%r148, %r132, %r147;
	add.s32 	%r149, %r133, %r148;
	add.s32 	%r150, %r134, %r149;
	add.s32 	%r151, %r135, %r150;
	add.s32 	%r152, %r136, %r151;
	add.s32 	%r685, %r137, %r152;
	setp.lt.u32 	%p4, %r120, 8192;
	mov.b32 	%r674, 4096;
	@%p4 bra 	$L__BB10_60;
	add.s32 	%r87, %r120, -4096;
	mov.b32 	%r674, 4096;
$L__BB10_58:
	mul.wide.s32 	%rd52, %r674, 4;
	add.s64 	%rd36, %rd19, %rd52;
	// begin inline asm
	ld.global.nc.u32 %r154, [%rd36];
	// end inline asm
	add.s64 	%rd37, %rd36, 1024;
	// begin inline asm
	ld.global.nc.u32 %r155, [%rd37];
	// end inline asm
	add.s64 	%rd38, %rd36, 2048;
	// begin inline asm
	ld.global.nc.u32 %r156, [%rd38];
	// end inline asm
	add.s64 	%rd39, %rd36, 3072;
	// begin inline asm
	ld.global.nc.u32 %r157, [%rd39];
	// end inline asm
	add.s64 	%rd40, %rd36, 4096;
	// begin inline asm
	ld.global.nc.u32 %r158, [%rd40];
	// end inline asm
	add.s64 	%rd41, %rd36, 5120;
	// begin inline asm
	ld.global.nc.u32 %r159, [%rd41];
	// end inline asm
	add.s64 	%rd42, %rd36, 6144;
	// begin inline asm
	ld.global.nc.u32 %r160, [%rd42];
	// end inline asm
	add.s64 	%rd43, %rd36, 7168;
	// begin inline asm
	ld.global.nc.u32 %r161, [%rd43];
	// end inline asm
	add.s64 	%rd44, %rd36, 8192;
	// begin inline asm
	ld.global.nc.u32 %r162, [%rd44];
	// end inline asm
	add.s64 	%rd45, %rd36, 9216;
	// begin inline asm
	ld.global.nc.u32 %r163, [%rd45];
	// end inline asm
	add.s64 	%rd46, %rd36, 10240;
	// begin inline asm
	ld.global.nc.u32 %r164, [%rd46];
	// end inline asm
	add.s64 	%rd47, %rd36, 11264;
	// begin inline asm
	ld.global.nc.u32 %r165, [%rd47];
	// end inline asm
	add.s64 	%rd48, %rd36, 12288;
	// begin inline asm
	ld.global.nc.u32 %r166, [%rd48];
	// end inline asm
	add.s64 	%rd49, %rd36, 13312;
	// begin inline asm
	ld.global.nc.u32 %r167, [%rd49];
	// end inline asm
	add.s64 	%rd50, %rd36, 14336;
	// begin inline asm
	ld.global.nc.u32 %r168, [%rd50];
	// end inline asm
	add.s64 	%rd51, %rd36, 15360;
	// begin inline asm
	ld.global.nc.u32 %r169, [%rd51];
	// end inline asm
	add.s32 	%r170, %r154, %r685;
	add.s32 	%r171, %r155, %r170;
	add.s32 	%r172, %r156, %r171;
	add.s32 	%r173, %r157, %r172;
	add.s32 	%r174, %r158, %r173;
	add.s32 	%r175, %r159, %r174;
	add.s32 	%r176, %r160, %r175;
	add.s32 	%r177, %r161, %r176;
	add.s32 	%r178, %r162, %r177;
	add.s32 	%r179, %r163, %r178;
	add.s32 	%r180, %r164, %r179;
	add.s32 	%r181, %r165, %r180;
	add.s32 	%r182, %r166, %r181;
	add.s32 	%r183, %r167, %r182;
	add.s32 	%r184, %r168, %r183;
	add.s32 	%r685, %r169, %r184;
	sub.s32 	%r185, %r120, %r674;
	setp.lt.s32 	%p5, %r185, 4096;
	@%p5 bra 	$L__BB10_68;
	add.s32 	%r674, %r674, 4096;
	setp.le.s32 	%p6, %r674, %r87;
	@%p6 bra 	$L__BB10_58;
$L__BB10_60:
	setp.le.s32 	%p7, %r120, %r674;
	@%p7 bra 	$L__BB10_68;
	sub.s32 	%r94, %r120, %r674;
	setp.ge.s32 	%p8, %r85, %r94;
	@%p8 bra 	$L__BB10_68;
	not.b32 	%r187, %r85;
	add.s32 	%r188, %r120, %r187;
	sub.s32 	%r95, %r188, %r674;
	and.b32  	%r189, %r95, 768;
	setp.eq.s32 	%p9, %r189, 768;
	mov.u32 	%r679, %r85;
	@%p9 bra 	$L__BB10_65;
	add.s32 	%r676, %r85, %r674;
	shr.u32 	%r190, %r95, 8;
	add.s32 	%r191, %r190, 1;
	and.b32  	%r192, %r191, 3;
	neg.s32 	%r675, %r192;
	mov.u32 	%r679, %r85;
$L__BB10_64:
	.pragma "nounroll";
	mul.wide.u32 	%rd54, %r676, 4;
	add.s64 	%rd53, %rd16, %rd54;
	// begin inline asm
	ld.global.nc.u32 %r193, [%rd53];
	// end inline asm
	add.s32 	%r685, %r193, %r685;
	add.s32 	%r679, %r679, 256;
	add.s32 	%r676, %r676, 256;
	add.s32 	%r675, %r675, 1;
	setp.ne.s32 	%p10, %r675, 0;
	@%p10 bra 	$L__BB10_64;
$L__BB10_65:
	setp.lt.u32 	%p11, %r95, 768;
	@%p11 bra 	$L__BB10_68;
	cvt.u64.u32 	%rd55, %r679;
	cvt.u64.u32 	%rd56, %r674;
	add.s64 	%rd57, %rd55, %rd56;
	shl.b64 	%rd58, %rd57, 2;
	add.s64 	%rd59, %rd58, %rd16;
	add.s64 	%rd124, %rd59, 2048;
	add.s32 	%r682, %r679, %r674;
$L__BB10_67:
	mul.wide.u32 	%rd64, %r682, 4;
	add.s64 	%rd60, %rd16, %rd64;
	// begin inline asm
	ld.global.nc.u32 %r194, [%rd60];
	// end inline asm
	add.s32 	%r198, %r194, %r685;
	add.s64 	%rd61, %rd124, -1024;
	// begin inline asm
	ld.global.nc.u32 %r195, [%rd61];
	// end inline asm
	add.s32 	%r199, %r195, %r198;
	// begin inline asm
	ld.global.nc.u32 %r196, [%rd124];
	// end inline asm
	add.s32 	%r200, %r196, %r199;
	add.s64 	%rd63, %rd124, 1024;
	// begin inline asm
	ld.global.nc.u32 %r197, [%rd63];
	// end inline asm
	add.s32 	%r685, %r197, %r200;
	add.s32 	%r679, %r679, 1024;
	add.s64 	%rd124, %rd124, 4096;
	add.s32 	%r682, %r682, 1024;
	setp.lt.s32 	%p12, %r679, %r94;
	@%p12 bra 	$L__BB10_67;
$L__BB10_68:
	// begin inline asm
	mov.u32 %r201, %laneid;
	// end inline asm
	mov.b32 	%r204, 1;
	mov.b32 	%r225, 31;
	mov.b32 	%r226, -1;
	// begin inline asm
	shfl.sync.down.b32 %r202, %r685, %r204, %r225, %r226;
	// end inline asm
	setp.gt.s32 	%p13, %r201, 30;
	selp.b32 	%r227, 0, %r202, %p13;
	add.s32 	%r208, %r227, %r685;
	mov.b32 	%r209, 2;
	// begin inline asm
	shfl.sync.down.b32 %r207, %r208, %r209, %r225, %r226;
	// end inline asm
	setp.gt.s32 	%p14, %r201, 29;
	selp.b32 	%r228, 0, %r207, %p14;
	add.s32 	%r213, %r208, %r228;
	mov.b32 	%r214, 4;
	// begin inline asm
	shfl.sync.down.b32 %r212, %r213, %r214, %r225, %r226;
	// end inline asm
	setp.gt.s32 	%p15, %r201, 27;
	selp.b32 	%r229, 0, %r212, %p15;
	add.s32 	%r218, %r213, %r229;
	mov.b32 	%r219, 8;
	// begin inline asm
	shfl.sync.down.b32 %r217, %r218, %r219, %r225, %r226;
	// end inline asm
	setp.gt.s32 	%p16, %r201, 23;
	selp.b32 	%r230, 0, %r217, %p16;
	add.s32 	%r223, %r218, %r230;
	mov.b32 	%r224, 16;
	// begin inline asm
	shfl.sync.down.b32 %r222, %r223, %r224, %r225, %r226;
	// end inline asm
	setp.gt.s32 	%p17, %r201, 15;
	selp.b32 	%r231, 0, %r222, %p17;
	add.s32 	%r686, %r223, %r231;
	setp.ne.s32 	%p18, %r201, 0;
	@%p18 bra 	$L__BB10_70;
	shr.u32 	%r232, %r85, 3;
	and.b32  	%r233, %r232, 124;
	mov.u32 	%r234, _ZZN3cub18CUB_300001_SM_10006detail6reduce28DeviceReduceSingleTileKernelINS2_10policy_hubIijN4cuda3std3__44plusIiEEE10Policy1000EPiSC_iS9_iiNS7_10__identityEEEvT0_T1_T2_T3_T4_T6_E12temp_storage;
	add.s32 	%r235, %r234, %r233;
	st.shared.u32 	[%r235+8], %r686;
$L__BB10_70:
	bar.sync 	0;
	setp.ne.s32 	%p19, %r85, 0;
	@%p19 bra 	$L__BB10_72;
	ld.shared.u32 	%r236, [_ZZN3cub18CUB_300001_SM_10006detail6reduce28DeviceReduceSingleTileKernelINS2_10policy_hubIijN4cuda3std3__44plusIiEEE10Policy1000EPiSC_iS9_iiNS7_10__identityEEEvT0_T1_T2_T3_T4_T6_E12temp_storage+12];
	add.s32 	%r237, %r236, %r686;
	ld.shared.u32 	%r238, [_ZZN3cub18CUB_300001_SM_10006detail6reduce28DeviceReduceSingleTileKernelINS2_10policy_hubIijN4cuda3std3__44plusIiEEE10Policy1000EPiSC_iS9_iiNS7_10__identityEEEvT0_T1_T2_T3_T4_T6_E12temp_storage+16];
	add.s32 	%r239, %r237, %r238;
	ld.shared.u32 	%r240, [_ZZN3cub18CUB_300001_SM_10006detail6reduce28DeviceReduceSingleTileKernelINS2_10policy_hubIijN4cuda3std3__44plusIiEEE10Policy1000EPiSC_iS9_iiNS7_10__identityEEEvT0_T1_T2_T3_T4_T6_E12temp_storage+20];
	add.s32 	%r241, %r239, %r240;
	ld.shared.u32 	%r242, [_ZZN3cub18CUB_300001_SM_10006detail6reduce28DeviceReduceSingleTileKernelINS2_10policy_hubIijN4cuda3std3__44plusIiEEE10Policy1000EPiSC_iS9_iiNS7_10__identityEEEvT0_T1_T2_T3_T4_T6_E12temp_storage+24];
	add.s32 	%r243, %r241, %r242;
	ld.shared.u32 	%r244, [_ZZN3cub18CUB_300001_SM_10006detail6reduce28DeviceReduceSingleTileKernelINS2_10policy_hubIijN4cuda3std3__44plusIiEEE10Policy1000EPiSC_iS9_iiNS7_10__identityEEEvT0_T1_T2_T3_T4_T6_E12temp_storage+28];
	add.s32 	%r245, %r243, %r244;
	ld.shared.u32 	%r246, [_ZZN3cub18CUB_300001_SM_10006detail6reduce28DeviceReduceSingleTileKernelINS2_10policy_hubIijN4cuda3std3__44plusIiEEE10Policy1000EPiSC_iS9_iiNS7_10__identityEEEvT0_T1_T2_T3_T4_T6_E12temp_storage+32];
	add.s32 	%r247, %r245, %r246;
	ld.shared.u32 	%r248, [_ZZN3cub18CUB_300001_SM_10006detail6reduce28DeviceReduceSingleTileKernelINS2_10policy_hubIijN4cuda3std3__44plusIiEEE10Policy1000EPiSC_iS9_iiNS7_10__identityEEEvT0_T1_T2_T3_T4_T6_E12temp_storage+36];
	add.s32 	%r686, %r247, %r248;
$L__BB10_72:
	mov.u32 	%r631, %tid.x;
	setp.ne.s32 	%p95, %r631, 0;
	@%p95 bra 	$L__BB10_74;
	add.s32 	%r632, %r686, %r121;
	st.global.u32 	[%rd1], %r632;
$L__BB10_74:
	ret;

}
	// .globl	_ZN3cub18CUB_300001_SM_10006detail6reduce28DeviceReduceSingleTileKernelINS2_10policy_hubIiyN4cuda3std3__44plusIiEEE10Policy1000EN6thrust24THRUST_300001_SM_1000_NS6detail15normal_iteratorINSD_10device_ptrIiEEEEPiyS9_iiNS7_10__identityEEEvT0_T1_T2_T3_T4_T6_
.visible .entry _ZN3cub18CUB_300001_SM_10006detail6reduce28DeviceReduceSingleTileKernelINS2_10policy_hubIiyN4cuda3std3__44plusIiEEE10Policy1000EN6thrust24THRUST_300001_SM_1000_NS6detail15normal_iteratorINSD_10device_ptrIiEEEEPiyS9_iiNS7_10__identityEEEvT0_T1_T2_T3_T4_T6_(
	.param .align 8 .b8 _ZN3cub18CUB_300001_SM_10006detail6reduce28DeviceReduceSingleTileKernelINS2_10policy_hubIiyN4cuda3std3__44plusIiEEE10Policy1000EN6thrust24THRUST_300001_SM_1000_NS6detail15normal_iteratorINSD_10device_ptrIiEEEEPiyS9_iiNS7_10__identityEEEvT0_T1_T2_T3_T4_T6__param_0[8],
	.param .u64 .ptr .align 1 _ZN3cub18CUB_300001_SM_10006detail6reduce28DeviceReduceSingleTileKernelINS2_10policy_hubIiyN4cuda3std3__44plusIiEEE10Policy1000EN6thrust24THRUST_300001_SM_1000_NS6detail15normal_iteratorINSD_10device_ptrIiEEEEPiyS9_iiNS7_10__identityEEEvT0_T1_T2_T3_T4_T6__param_1,
	.param .u64 _ZN3cub18CUB_300001_SM_10006detail6reduce28DeviceReduceSingleTileKernelINS2_10policy_hubIiyN4cuda3std3__44plusIiEEE10Policy1000EN6thrust24THRUST_300001_SM_1000_NS6detail15normal_iteratorINSD_10device_ptrIiEEEEPiyS9_iiNS7_10__identityEEEvT0_T1_T2_T3_T4_T6__param_2,
	.param .align 1 .b8 _ZN3cub18CUB_300001_SM_10006detail6reduce28DeviceReduceSingleTileKernelINS2_10policy_hubIiyN4cuda3std3__44plusIiEEE10Policy1000EN6thrust24THRUST_300001_SM_1000_NS6detail15normal_iteratorINSD_10device_ptrIiEEEEPiyS9_iiNS7_10__identityEEEvT0_T1_T2_T3_T4_T6__param_3[1],
	.param .u32 _ZN3cub18CUB_300001_SM_10006detail6reduce28DeviceReduceSingleTileKernelINS2_10policy_hubIiyN4cuda3std3__44plusIiEEE10Policy1000EN6thrust24THRUST_300001_SM_1000_NS6detail15normal_iteratorINSD_10device_ptrIiEEEEPiyS9_iiNS7_10__identityEEEvT0_T1_T2_T3_T4_T6__param_4,
	.param .align 1 .b8 _ZN3cub18CUB_300001_SM_10006detail6reduce28DeviceReduceSingleTileKernelINS2_10policy_hubIiyN4cuda3std3__44plusIiEEE10Policy1000EN6thrust24THRUST_300001_SM_1000_NS6detail15normal_iteratorINSD_10device_ptrIiEEEEPiyS9_iiNS7_10__identityEEEvT0_T1_T2_T3_T4_T6__param_5[1]
)
.maxntid 256
.minnctapersm 1
{
	.reg .pred 	%p<59>;
	.reg .b32 	%r<471>;
	.reg .b64 	%rd<56>;
	// demoted variable
	.shared .align 4 .b8 _ZZN3cub18CUB_300001_SM_10006detail6reduce28DeviceReduceSingleTileKernelINS2_10policy_hubIiyN4cuda3std3__44plusIiEEE10Policy1000EN6thrust24THRUST_300001_SM_1000_NS6detail15normal_iteratorINSD_10device_ptrIiEEEEPiyS9_iiNS7_10__identityEEEvT0_T1_T2_T3_T4_T6_E12temp_storage[44];
	ld.param.u64 	%rd18, [_ZN3cub18CUB_300001_SM_10006detail6reduce28DeviceReduceSingleTileKernelINS2_10policy_hubIiyN4cuda3std3__44plusIiEEE10Policy1000EN6thrust24THRUST_300001_SM_1000_NS6detail15normal_iteratorINSD_10device_ptrIiEEEEPiyS9_iiNS7_10__identityEEEvT0_T1_T2_T3_T4_T6__param_0];
	ld.param.u64 	%rd20, [_ZN3cub18CUB_300001_SM_10006detail6reduce28DeviceReduceSingleTileKernelINS2_10policy_hubIiyN4cuda3std3__44plusIiEEE10Policy1000EN6thrust24THRUST_300001_SM_1000_NS6detail15normal_iteratorINSD_10device_ptrIiEEEEPiyS9_iiNS7_10__identityEEEvT0_T1_T2_T3_T4_T6__param_1];
	ld.param.u64 	%rd19, [_ZN3cub18CUB_300001_SM_10006detail6reduce28DeviceReduceSingleTileKernelINS2_10policy_hubIiyN4cuda3std3__44plusIiEEE10Policy1000EN6thrust24THRUST_300001_SM_1000_NS6detail15normal_iteratorINSD_10device_ptrIiEEEEPiyS9_iiNS7_10__identityEEEvT0_T1_T2_T3_T4_T6__param_2];
	ld.param.u32 	%r81, [_ZN3cub18CUB_300001_SM_10006detail6reduce28DeviceReduceSingleTileKernelINS2_10policy_hubIiyN4cuda3std3__44plusIiEEE10Policy1000EN6thrust24THRUST_300001_SM_1000_NS6detail15normal_iteratorINSD_10device_ptrIiEEEEPiyS9_iiNS7_10__identityEEEvT0_T1_T2_T3_T4_T6__param_4];
	cvta.to.global.u64 	%rd1, %rd20;
	setp.ne.s64 	%p1, %rd19, 0;
	@%p1 bra 	$L__BB11_3;
	mov.u32 	%r434, %tid.x;
	setp.ne.s32 	%p58, %r434, 0;
	@%p58 bra 	$L__BB11_51;
	st.global.u32 	[%rd1], %r81;
	bra.uni 	$L__BB11_51;
$L__BB11_3:
	cvta.to.global.u64 	%rd2, %rd18;
	setp.gt.u64 	%p2, %rd19, 4095;
	@%p2 bra 	$L__BB11_28;
	cvt.u32.u64 	%r1, %rd19;
	mov.u32 	%r2, %tid.x;
	setp.ge.u32 	%p24, %r2, %r1;
	mov.b32 	%r452, 0;
	mov.u32 	%r441, %r2;
	@%p24 bra 	$L__BB11_6;
	mul.wide.u32 	%rd41, %r2, 4;
	add.s64 	%rd42, %rd2, %rd41;
	ld.global.u32 	%r452, [%rd42];
	add.s32 	%r441, %r2, 256;
$L__BB11_6:
	setp.ge.u32 	%p25, %r441, %r1;
	@%p25 bra 	$L__BB11_19;
	not.b32 	%r261, %r441;
	add.s32 	%r262, %r261, %r1;
	shr.u32 	%r263, %r262, 8;
	add.s32 	%r7, %r263, 1;
	and.b32  	%r8, %r7, 15;
	setp.lt.u32 	%p26, %r262, 3840;
	@%p26 bra 	$L__BB11_10;
	and.b32  	%r264, %r7, 33554416;
	neg.s32 	%r437, %r264;
	mul.wide.u32 	%rd43, %r441, 4;
	add.s64 	%rd44, %rd43, %rd2;
	add.s64 	%rd51, %rd44, 8192;
$L__BB11_9:
	.pragma "nounroll";
	ld.global.u32 	%r265, [%rd51+-8192];
	add.s32 	%r266, %r265, %r452;
	ld.global.u32 	%r267, [%rd51+-7168];
	add.s32 	%r268, %r267, %r266;
	ld.global.u32 	%r269, [%rd51+-6144];
	add.s32 	%r270, %r269, %r268;
	ld.global.u32 	%r271, [%rd51+-5120];
	add.s32 	%r272, %r271, %r270;
	ld.global.u32 	%r273, [%rd51+-4096];
	add.s32 	%r274, %r273, %r272;
	ld.global.u32 	%r275, [%rd51+-3072];
	add.s32 	%r276, %r275, %r274;
	ld.global.u32 	%r277, [%rd51+-2048];
	add.s32 	%r278, %r277, %r276;
	ld.global.u32 	%r279, [%rd51+-1024];
	add.s32 	%r280, %r279, %r278;
	ld.global.u32 	%r281, [%rd51];
	add.s32 	%r282, %r281, %r280;
	ld.global.u32 	%r283, [%rd51+1024];
	add.s32 	%r284, %r283, %r282;
	ld.global.u32 	%r285, [%rd51+2048];
	add.s32 	%r286, %r285, %r284;
	ld.global.u32 	%r287, [%rd51+3072];
	add.s32 	%r288, %r287, %r286;
	ld.global.u32 	%r289, [%rd51+4096];
	add.s32 	%r290, %r289, %r288;
	ld.global.u32 	%r291, [%rd51+5120];
	add.s32 	%r292, %r291, %r290;
	ld.global.u32 	%r293, [%rd51+6144];
	add.s32 	%r294, %r293, %r292;
	ld.global.u32 	%r295, [%rd51+7168];
	add.s32 	%r452, %r295, %r294;
	add.s32 	%r441, %r441, 4096;
	add.s32 	%r437, %r437, 16;
	add.s64 	%rd51, %rd51, 16384;
	setp.ne.s32 	%p27, %r437, 0;
	@%p27 bra 	$L__BB11_9;
$L__BB11_10:
	setp.eq.s32 	%p28, %r8, 0;
	@%p28 bra 	$L__BB11_19;
	and.b32  	%r19, %r7, 7;
	setp.lt.u32 	%p29, %r8, 8;
	@%p29 bra 	$L__BB11_13;
	mul.wide.s32 	%rd45, %r441, 4;
	add.s64 	%rd46, %rd2, %rd45;
	ld.global.u32 	%r297, [%rd46];
	add.s32 	%r298, %r297, %r452;
	ld.global.u32 	%r299, [%rd46+1024];
	add.s32 	%r300, %r299, %r298;
	ld.global.u32 	%r301, [%rd46+2048];
	add.s32 	%r302, %r301, %r300;
	ld.global.u32 	%r303, [%rd46+3072];
	add.s32 	%r304, %r303, %r302;
	ld.global.u32 	%r305, [%rd46+4096];
	add.s32 	%r306, %r305, %r304;
	ld.global.u32 	%r307, [%rd46+5120];
	add.s32 	%r308, %r307, %r306;
	ld.global.u32 	%r309, [%rd46+6144];
	add.s32 	%r310, %r309, %r308;
	ld.global.u32 	%r311, [%rd46+7168];
	add.s32 	%r452, %r311, %r310;
	add.s32 	%r441, %r441, 2048;
$L__BB11_13:
	setp.eq.s32 	%p30, %r19, 0;
	@%p30 bra 	$L__BB11_19;
	and.b32  	%r25, %r7, 3;
	setp.lt.u32 	%p31, %r19, 4;
	@%p31 bra 	$L__BB11_16;
	mul.wide.s32 	%rd47, %r441, 4;
	add.s64 	%rd48, %rd2, %rd47;
	ld.global.u32 	%r313, [%rd48];
	add.s32 	%r314, %r313, %r452;
	ld.global.u32 	%r315, [%rd48+1024];
	add.s32 	%r316, %r315, %r314;
	ld.global.u32 	%r317, [%rd48+2048];
	add.s32 	%r318, %r317, %r316;
	ld.global.u32 	%r319, [%rd48+3072];
	add.s32 	%r452, %r319, %r318;
	add.s32 	%r441, %r441, 1024;
$L__BB11_16:
	setp.eq.s32 	%p32, %r25, 0;
	@%p32 bra 	$L__BB11_19;
	neg.s32 	%r449, %r25;
$L__BB11_18:
	.pragma "nounroll";
	mul.wide.s32 	%rd49, %r441, 4;
	add.s64 	%rd50, %rd2, %rd49;
	ld.global.u32 	%r320, [%rd50];
	add.s32 	%r452, %r320, %r452;
	add.s32 	%r441, %r441, 256;
	add.s32 	%r449, %r449, 1;
	setp.ne.s32 	%p33, %r449, 0;
	@%p33 bra 	$L__BB11_18;
$L__BB11_19:
	setp.lt.u64 	%p34, %rd19, 256;
	@%p34 bra 	$L__BB11_24;
	// begin inline asm
	mov.u32 %r384, %laneid;
	// end inline asm
	mov.b32 	%r387, 1;
	mov.b32 	%r408, 31;
	mov.b32 	%r409, -1;
	// begin inline asm
	shfl.sync.down.b32 %r385, %r452, %r387, %r408, %r409;
	// end inline asm
	setp.gt.s32 	%p50, %r384, 30;
	selp.b32 	%r410, 0, %r385, %p50;
	add.s32 	%r391, %r410, %r452;
	mov.b32 	%r392, 2;
	// begin inline asm
	shfl.sync.down.b32 %r390, %r391, %r392, %r408, %r409;
	// end inline asm
	setp.gt.s32 	%p51, %r384, 29;
	selp.b32 	%r411, 0, %r390, %p51;
	add.s32 	%r396, %r391, %r411;
	mov.b32 	%r397, 4;
	// begin inline asm
	shfl.sync.down.b32 %r395, %r396, %r397, %r408, %r409;
	// end inline asm
	setp.gt.s32 	%p52, %r384, 27;
	selp.b32 	%r412, 0, %r395, %p52;
	add.s32 	%r401, %r396, %r412;
	mov.b32 	%r402, 8;
	// begin inline asm
	shfl.sync.down.b32 %r400, %r401, %r402, %r408, %r409;
	// end inline asm
	setp.gt.s32 	%p53, %r384, 23;
	selp.b32 	%r413, 0, %r400, %p53;
	add.s32 	%r406, %r401, %r413;
	mov.b32 	%r407, 16;
	// begin inline asm
	shfl.sync.down.b32 %r405, %r406, %r407, %r408, %r409;
	// end inline asm
	setp.gt.s32 	%p54, %r384, 15;
	selp.b32 	%r414, 0, %r405, %p54;
	add.s32 	%r470, %r406, %r414;
	setp.ne.s32 	%p55, %r384, 0;
	@%p55 bra 	$L__BB11_22;
	shr.u32 	%r415, %r2, 3;
	and.b32  	%r416, %r415, 124;
	mov.u32 	%r417, _ZZN3cub18CUB_300001_SM_10006detail6reduce28DeviceReduceSingleTileKernelINS2_10policy_hubIiyN4cuda3std3__44plusIiEEE10Policy1000EN6thrust24THRUST_300001_SM_1000_NS6detail15normal_iteratorINSD_10device_ptrIiEEEEPiyS9_iiNS7_10__identityEEEvT0_T1_T2_T3_T4_T6_E12temp_storage;
	add.s32 	%r418, %r417, %r416;
	st.shared.u32 	[%r418+8], %r470;
$L__BB11_22:
	bar.sync 	0;
	setp.ne.s32 	%p56, %r2, 0;
	@%p56 bra 	$L__BB11_49;
	ld.shared.u32 	%r419, [_ZZN3cub18CUB_300001_SM_10006detail6reduce28DeviceReduceSingleTileKernelINS2_10policy_hubIiyN4cuda3std3__44plusIiEEE10Policy1000EN6thrust24THRUST_300001_SM_1000_NS6detail15normal_iteratorINSD_10device_ptrIiEEEEPiyS9_iiNS7_10__identityEEEvT0_T1_T2_T3_T4_T6_E12temp_storage+12];
	add.s32 	%r420, %r419, %r470;
	ld.shared.u32 	%r421, [_ZZN3cub18CUB_300001_SM_10006detail6reduce28DeviceReduceSingleTileKernelINS2_10policy_hubIiyN4cuda3std3__44plusIiEEE10Policy1000EN6thrust24THRUST_300001_SM_1000_NS6detail15normal_iteratorINSD_10device_ptrIiEEEEPiyS9_iiNS7_10__identityEEEvT0_T1_T2_T3_T4_T6_E12temp_storage+16];
	add.s32 	%r422, %r420, %r421;
	ld.shared.u32 	%r423, [_ZZN3cub18CUB_300001_SM_10006detail6reduce28DeviceReduceSingleTileKernelINS2_10policy_hubIiyN4cuda3std3__44plusIiEEE10Policy1000EN6thrust24THRUST_300001_SM_1000_NS6detail15normal_iteratorINSD_10device_ptrIiEEEEPiyS9_iiNS7_10__identityEEEvT0_T1_T2_T3_T4_T6_E12temp_storage+20];
	add.s32 	%r424, %r422, %r423;
	ld.shared.u32 	%r425, [_ZZN3cub18CUB_300001_SM_10006detail6reduce28DeviceReduceSingleTileKernelINS2_10policy_hubIiyN4cuda3std3__44plusIiEEE10Policy1000EN6thrust24THRUST_300001_SM_1000_NS6detail15normal_iteratorINSD_10device_ptrIiEEEEPiyS9_iiNS7_10__identityEEEvT0_T1_T2_T3_T4_T6_E12temp_storage+24];
	add.s32 	%r426, %r424, %r425;
	ld.shared.u32 	%r427, [_ZZN3cub18CUB_300001_SM_10006detail6reduce28DeviceReduceSingleTileKernelINS2_10policy_hubIiyN4cuda3std3__44plusIiEEE10Policy1000EN6thrust24THRUST_300001_SM_1000_NS6detail15normal_iteratorINSD_10device_ptrIiEEEEPiyS9_iiNS7_10__identityEEEvT0_T1_T2_T3_T4_T6_E12temp_storage+28];
	add.s32 	%r428, %r426, %r427;
	ld.shared.u32 	%r429, [_ZZN3cub18CUB_300001_SM_10006detail6reduce28DeviceReduceSingleTileKernelINS2_10policy_hubIiyN4cuda3std3__44plusIiEEE10Policy1000EN6thrust24THRUST_300001_SM_1000_NS6detail15normal_iteratorINSD_10device_ptrIiEEEEPiyS9_iiNS7_10__identityEEEvT0_T1_T2_T3_T4_T6_E12temp_storage+32];
	add.s32 	%r430, %r428, %r429;
	ld.shared.u32 	%r431, [_ZZN3cub18CUB_300001_SM_10006detail6reduce28DeviceReduceSingleTileKernelINS2_10policy_hubIiyN4cuda3std3__44plusIiEEE10Policy1000EN6thrust24THRUST_300001_SM_1000_NS6detail15normal_iteratorINSD_10device_ptrIiEEEEPiyS9_iiNS7_10__identityEEEvT0_T1_T2_T3_T4_T6_E12temp_storage+36];
	add.s32 	%r470, %r430, %r431;
	bra.uni 	$L__BB11_49;
$L__BB11_24:
	// begin inline asm
	mov.u32 %r321, %laneid;
	// end inline asm
	and.b32  	%r347, %r2, 992;
	add.s32 	%r348, %r347, 32;
	setp.gt.u32 	%p35, %r348, %r1;
	not.b32 	%r349, %r347;
	add.s32 	%r350, %r1, %r349;
	selp.b32 	%r345, %r350, 31, %p35;
	mov.b32 	%r324, 1;
	mov.b32 	%r346, -1;
	// begin inline asm
	shfl.sync.down.b32 %r322, %r452, %r324, %r345, %r346;
	// end inline asm
	setp.lt.s32 	%p36, %r321, %r345;
	selp.b32 	%r351, %r322, 0, %p36;
	add.s32 	%r328, %r351, %r452;
	mov.b32 	%r329, 2;
	// begin inline asm
	shfl.sync.down.b32 %r327, %r328, %r329, %r345, %r346;
	// end inline asm
	add.s32 	%r352, %r321, 2;
	setp.gt.s32 	%p37, %r352, %r345;
	selp.b32 	%r353, 0, %r327, %p37;
	add.s32 	%r333, %r328, %r353;
	mov.b32 	%r334, 4;
	// begin inline asm
	shfl.sync.down.b32 %r332, %r333, %r334, %r345, %r346;
	// end inline asm
	add.s32 	%r354, %r321, 4;
	setp.gt.s32 	%p38, %r354, %r345;
	selp.b32 	%r355, 0, %r332, %p38;
	add.s32 	%r338, %r333, %r355;
	mov.b32 	%r339, 8;
	// begin inline asm
	shfl.sync.down.b32 %r337, %r338, %r339, %r345, %r346;
	// end inline asm
	add.s32 	%r356, %r321, 8;
	setp.gt.s32 	%p39, %r356, %r345;
	selp.b32 	%r357, 0, %r337, %p39;
	add.s32 	%r343, %r338, %r357;
	mov.b32 	%r344, 16;
	// begin inline asm
	shfl.sync.down.b32 %r342, %r343, %r344, %r345, %r346;
	// end inline asm
	add.s32 	%r358, %r321, 16;
	setp.gt.s32 	%p40, %r358, %r345;
	selp.b32 	%r359, 0, %r342, %p40;
	add.s32 	%r470, %r343, %r359;
	setp.ne.s32 	%p41, %r321, 0;
	@%p41 bra 	$L__BB11_26;
	shr.u32 	%r360, %r2, 3;
	and.b32  	%r361, %r360, 124;
	mov.u32 	%r362, _ZZN3cub18CUB_300001_SM_10006detail6reduce28DeviceReduceSingleTileKernelINS2_10policy_hubIiyN4cuda3std3__44plusIiEEE10Policy1000EN6thrust24THRUST_300001_SM_1000_NS6detail15normal_iteratorINSD_10device_ptrIiEEEEPiyS9_iiNS7_10__identityEEEvT0_T1_T2_T3_T4_T6_E12temp_storage;
	add.s32 	%r363, %r362, %r361;
	st.shared.u32 	[%r363+8], %r470;
$L__BB11_26:
	bar.sync 	0;
	setp.ne.s32 	%p42, %r2, 0;
	@%p42 bra 	$L__BB11_49;
	setp.gt.u64 	%p43, %rd19, 32;
	ld.shared.u32 	%r364, [_ZZN3cub18CUB_300001_SM_10006detail6reduce28DeviceReduceSingleTileKernelINS2_10policy_hubIiyN4cuda3std3__44plusIiEEE10Policy1000EN6thrust24THRUST_300001_SM_1000_NS6detail15normal_iteratorINSD_10device_ptrIiEEEEPiyS9_iiNS7_10__identityEEEvT0_T1_T2_T3_T4_T6_E12temp_storage+12];
	selp.b32 	%r365, %r364, 0, %p43;
	add.s32 	%r366, %r365, %r470;
	setp.gt.u64 	%p44, %rd19, 64;
	ld.shared.u32 	%r367, [_ZZN3cub18CUB_300001_SM_10006detail6reduce28DeviceReduceSingleTileKernelINS2_10policy_hubIiyN4cuda3std3__44plusIiEEE10Policy1000EN6thrust24THRUST_300001_SM_1000_NS6detail15normal_iteratorINSD_10device_ptrIiEEEEPiyS9_iiNS7_10__identityEEEvT0_T1_T2_T3_T4_T6_E12temp_storage+16];
	selp.b32 	%r368, %r367, 0, %p44;
	add.s32 	%r369, %r366, %r368;
	setp.gt.u64 	%p45, %rd19, 96;
	ld.shared.u32 	%r370, [_ZZN3cub18CUB_300001_SM_10006detail6reduce28DeviceReduceSingleTileKernelINS2_10policy_hubIiyN4cuda3std3__44plusIiEEE10Policy1000EN6thrust24THRUST_300001_SM_1000_NS6detail15normal_iteratorINSD_10device_ptrIiEEEEPiyS9_iiNS7_10__identityEEEvT0_T1_T2_T3_T4_T6_E12temp_storage+20];
	selp.b32 	%r371, %r370, 0, %p45;
	add.s32 	%r372, %r369, %r371;
	setp.gt.u64 	%p46, %rd19, 128;
	ld.shared.u32 	%r373, [_ZZN3cub18CUB_300001_SM_10006detail6reduce28DeviceReduceSingleTileKernelINS2_10policy_hubIiyN4cuda3std3__44plusIiEEE10Policy1000EN6thrust24THRUST_300001_SM_1000_NS6detail15normal_iteratorINSD_10device_ptrIiEEEEPiyS9_iiNS7_10__identityEEEvT0_T1_T2_T3_T4_T6_E12temp_storage+24];
	selp.b32 	%r374, %r373, 0, %p46;
	add.s32 	%r375, %r372, %r374;
	setp.gt.u64 	%p47, %rd19, 160;
	ld.shared.u32 	%r376, [_ZZN3cub18CUB_300001_SM_10006detail6reduce28DeviceReduceSingleTileKernelINS2_10policy_hubIiyN4cuda3std3__44plusIiEEE10Policy1000EN6thrust24THRUST_300001_SM_1000_NS6detail15normal_iteratorINSD_10device_ptrIiEEEEPiyS9_iiNS7_10__identityEEEvT0_T1_T2_T3_T4_T6_E12temp_storage+28];
	selp.b32 	%r377, %r376, 0, %p47;
	add.s32 	%r378, %r375, %r377;
	setp.gt.u64 	%p48, %rd19, 192;
	ld.shared.u32 	%r379, [_ZZN3cub18CUB_300001_SM_10006detail6reduce28DeviceReduceSingleTileKernelINS2_10policy_hubIiyN4cuda3std3__44plusIiEEE10Policy1000EN6thrust24THRUST_300001_SM_1000_NS6detail15normal_iteratorINSD_10device_ptrIiEEEEPiyS9_iiNS7_10__identityEEEvT0_T1_T2_T3_T4_T6_E12temp_storage+32];
	selp.b32 	%r380, %r379, 0, %p48;
	add.s32 	%r381, %r378, %r380;
	setp.gt.u64 	%p49, %rd19, 224;
	ld.shared.u32 	%r382, [_ZZN3cub18CUB_300001_SM_10006detail6reduce28DeviceReduceSingleTileKernelINS2_10policy_hubIiyN4cuda3std3__44plusIiEEE10Policy1000EN6thrust24THRUST_300001_SM_1000_NS6detail15normal_iteratorINSD_10device_ptrIiEEEEPiyS9_iiNS7_10__identityEEEvT0_T1_T2_T3_T4_T6_E12temp_storage+36];
	selp.b32 	%r383, %r382, 0, %p49;
	add.s32 	%r470, %r381, %r383;
	bra.uni 	$L__BB11_49;
$L__BB11_28:
	mov.u32 	%r43, %tid.x;
	cvt.u64.u32 	%rd6, %r43;
	mul.wide.u32 	%rd22, %r43, 4;
	add.s64 	%rd7, %rd2, %rd22;
	ld.global.u32 	%r82, [%rd7];
	ld.global.u32 	%r83, [%rd7+1024];
	ld.global.u32 	%r84, [%rd7+2048];
	ld.global.u32 	%r85, [%rd7+3072];
	ld.global.u32 	%r86, [%rd7+4096];
	ld.global.u32 	%r87, [%rd7+5120];
	ld.global.u32 	%r88, [%rd7+6144];
	ld.global.u32 	%r89, [%rd7+7168];
	ld.global.u32 	%r90, [%rd7+8192];
	ld.global.u32 	%r91, [%rd7+9216];
	ld.global.u32 	%r92, [%rd7+10240];
	ld.global.u32 	%r93, [%rd7+11264];
	ld.global.u32 	%r94, [%rd7+12288];
	ld.global.u32 	%r95, [%rd7+13312];
	ld.global.u32 	%r96, [%rd7+14336];
	ld.global.u32 	%r97, [%rd7+15360];
	add.s32 	%r98, %r83, %r82;
	add.s32 	%r99, %r84, %r98;
	add.s32 	%r100, %r85, %r99;
	add.s32 	%r101, %r86, %r100;
	add.s32 	%r102, %r87, %r101;
	add.s32 	%r103, %r88, %r102;
	add.s32 	%r104, %r89, %r103;
	add.s32 	%r105, %r90, %r104;
	add.s32 	%r106, %r91, %r105;
	add.s32 	%r107, %r92, %r106;
	add.s32 	%r108, %r93, %r107;
	add.s32 	%r109, %r94, %r108;
	add.s32 	%r110, %r95, %r109;
	add.s32 	%r111, %r96, %r110;
	add.s32 	%r469, %r97, %r111;
	add.s64 	%rd8, %rd19, -4096;
	setp.lt.u64 	%p3, %rd8, 4096;
	mov.b64 	%rd53, 4096;
	@%p3 bra 	$L__BB11_32;
	mov.b64 	%rd53, 4096;
$L__BB11_30:
	shl.b64 	%rd24, %rd53, 2;
	add.s64 	%rd25, %rd7, %rd24;
	ld.global.u32 	%r112, [%rd25];
	ld.global.u32 	%r113, [%rd25+1024];
	ld.global.u32 	%r114, [%rd25+2048];
	ld.global.u32 	%r115, [%rd25+3072];
	ld.global.u32 	%r116, [%rd25+4096];
	ld.global.u32 	%r117, [%rd25+5120];
	ld.global.u32 	%r118, [%rd25+6144];
	ld.global.u32 	%r119, [%rd25+7168];
	ld.global.u32 	%r120, [%rd25+8192];
	ld.global.u32 	%r121, [%rd25+9216];
	ld.global.u32 	%r122, [%rd25+10240];
	ld.global.u32 	%r123, [%rd25+11264];
	ld.global.u32 	%r124, [%rd25+12288];
	ld.global.u32 	%r125, [%rd25+13312];
	ld.global.u32 	%r126, [%rd25+14336];
	ld.global.u32 	%r127, [%rd25+15360];
	add.s32 	%r128, %r112, %r469;
	add.s32 	%r129, %r113, %r128;
	add.s32 	%r130, %r114, %r129;
	add.s32 	%r131, %r115, %r130;
	add.s32 	%r132, %r116, %r131;
	add.s32 	%r133, %r117, %r132;
	add.s32 	%r134, %r118, %r133;
	add.s32 	%r135, %r119, %r134;
	add.s32 	%r136, %r120, %r135;
	add.s32 	%r137, %r121, %r136;
	add.s32 	%r138, %r122, %r137;
	add.s32 	%r139, %r123, %r138;
	add.s32 	%r140, %r124, %r139;
	add.s32 	%r141, %r125, %r140;
	add.s32 	%r142, %r126, %r141;
	add.s32 	%r469, %r127, %r142;
	sub.s64 	%rd26, %rd19, %rd53;
	setp.lt.u64 	%p4, %rd26, 4096;
	@%p4 bra 	$L__BB11_45;
	add.s64 	%rd53, %rd53, 4096;
	setp.le.u64 	%p5, %rd53, %rd8;
	@%p5 bra 	$L__BB11_30;
$L__BB11_32:
	setp.le.u64 	%p6, %rd19, %rd53;
	cvt.u32.u64 	%r143, %rd53;
	cvt.u32.u64 	%r144, %rd19;
	sub.s32 	%r145, %r144, %r143;
	setp.ge.s32 	%p7, %r43, %r145;
	or.pred  	%p8, %p6, %p7;
	@%p8 bra 	$L__BB11_45;
	not.b32 	%r149, %r43;
	add.s32 	%r150, %r149, %r144;
	sub.s32 	%r152, %r150, %r143;
	shr.u32 	%r153, %r152, 8;
	add.s32 	%r48, %r153, 1;
	and.b32  	%r49, %r48, 15;
	setp.lt.u32 	%p9, %r152, 3840;
	mov.u32 	%r459, %r43;
	@%p9 bra 	$L__BB11_36;
	and.b32  	%r154, %r48, 33554416;
	neg.s32 	%r455, %r154;
	add.s64 	%rd27, %rd53, %rd6;
	shl.b64 	%rd28, %rd27, 2;
	add.s64 	%rd29, %rd28, %rd2;
	add.s64 	%rd54, %rd29, 8192;
	mov.u32 	%r459, %r43;
$L__BB11_35:
	.pragma "nounroll";
	ld.global.u32 	%r155, [%rd54+-8192];
	add.s32 	%r156, %r155, %r469;
	ld.global.u32 	%r157, [%rd54+-7168];
	add.s32 	%r158, %r157, %r156;
	ld.global.u32 	%r159, [%rd54+-6144];
	add.s32 	%r160, %r159, %r158;
	ld.global.u32 	%r161, [%rd54+-5120];
	add.s32 	%r162, %r161, %r160;
	ld.global.u32 	%r163, [%rd54+-4096];
	add.s32 	%r164, %r163, %r162;
	ld.global.u32 	%r165, [%rd54+-3072];
	add.s32 	%r166, %r165, %r164;
	ld.global.u32 	%r167, [%rd54+-2048];
	add.s32 	%r168, %r167, %r166;
	ld.global.u32 	%r169, [%rd54+-1024];
	add.s32 	%r170, %r169, %r168;
	ld.global.u32 	%r171, [%rd54];
	add.s32 	%r172, %r171, %r170;
	ld.global.u32 	%r173, [%rd54+1024];
	add.s32 	%r174, %r173, %r172;
	ld.global.u32 	%r175, [%rd54+2048];
	add.s32 	%r176, %r175, %r174;
	ld.global.u32 	%r177, [%rd54+3072];
	add.s32 	%r178, %r177, %r176;
	ld.global.u32 	%r179, [%rd54+4096];
	add.s32 	%r180, %r179, %r178;
	ld.global.u32 	%r181, [%rd54+5120];
	add.s32 	%r182, %r181, %r180;
	ld.global.u32 	%r183, [%rd54+6144];
	add.s32 	%r184, %r183, %r182;
	ld.global.u32 	%r185, [%rd54+7168];
	add.s32 	%r469, %r185, %r184;
	add.s32 	%r459, %r459, 4096;
	add.s32 	%r455, %r455, 16;
	add.s64 	%rd54, %rd54, 16384;
	setp.ne.s32 	%p10, %r455, 0;
	@%p10 bra 	$L__BB11_35;
$L__BB11_36:
	setp.eq.s32 	%p11, %r49, 0;
	@%p11 bra 	$L__BB11_45;
	and.b32  	%r60, %r48, 7;
	setp.lt.u32 	%p12, %r49, 8;
	@%p12 bra 	$L__BB11_39;
	cvt.u64.u32 	%rd30, %r459;
	add.s64 	%rd31, %rd53, %rd30;
	shl.b64 	%rd32, %rd31, 2;
	add.s64 	%rd33, %rd2, %rd32;
	ld.global.u32 	%r187, [%rd33];
	add.s32 	%r188, %r187, %r469;
	ld.global.u32 	%r189, [%rd33+1024];
	add.s32 	%r190, %r189, %r188;
	ld.global.u32 	%r191, [%rd33+2048];
	add.s32 	%r192, %r191, %r190;
	ld.global.u32 	%r193, [%rd33+3072];
	add.s32 	%r194, %r193, %r192;
	ld.global.u32 	%r195, [%rd33+4096];
	add.s32 	%r196, %r195, %r194;
	ld.global.u32 	%r197, [%rd33+5120];
	add.s32 	%r198, %r197, %r196;
	ld.global.u32 	%r199, [%rd33+6144];
	add.s32 	%r200, %r199, %r198;
	ld.global.u32 	%r201, [%rd33+7168];
	add.s32 	%r469, %r201, %r200;
	add.s32 	%r459, %r459, 2048;
$L__BB11_39:
	setp.eq.s32 	%p13, %r60, 0;
	@%p13 bra 	$L__BB11_45;
	and.b32  	%r66, %r48, 3;
	setp.lt.u32 	%p14, %r60, 4;
	@%p14 bra 	$L__BB11_42;
	cvt.u64.u32 	%rd34, %r459;
	add.s64 	%rd35, %rd53, %rd34;
	shl.b64 	%rd36, %rd35, 2;
	add.s64 	%rd37, %rd2, %rd36;
	ld.global.u32 	%r203, [%rd37];
	add.s32 	%r204, %r203, %r469;
	ld.global.u32 	%r205, [%rd37+1024];
	add.s32 	%r206, %r205, %r204;
	ld.global.u32 	%r207, [%rd37+2048];
	add.s32 	%r208, %r207, %r206;
	ld.global.u32 	%r209, [%rd37+3072];
	add.s32 	%r469, %r209, %r208;
	add.s32 	%r459, %r459, 1024;
$L__BB11_42:
	setp.eq.s32 	%p15, %r66, 0;
	@%p15 bra 	$L__BB11_45;
	cvt.u64.u32 	%rd38, %r459;
	add.s64 	%rd39, %rd53, %rd38;
	shl.b64 	%rd40, %rd39, 2;
	add.s64 	%rd55, %rd2, %rd40;
	neg.s32 	%r467, %r66;
$L__BB11_44:
	.pragma "nounroll";
	ld.global.u32 	%r210, [%rd55];
	add.s32 	%r469, %r210, %r469;
	add.s64 	%rd55, %rd55, 1024;
	add.s32 	%r467, %r467, 1;
	setp.ne.s32 	%p16, %r467, 0;
	@%p16 bra 	$L__BB11_44;
$L__BB11_45:
	// begin inline asm
	mov.u32 %r211, %laneid;
	// end inline asm
	mov.b32 	%r214, 1;
	mov.b32 	%r235, 31;
	mov.b32 	%r236, -1;
	// begin inline asm
	shfl.sync.down.b32 %r212, %r469, %r214, %r235, %r236;
	// end inline asm
	setp.gt.s32 	%p17, %r211, 30;
	selp.b32 	%r237, 0, %r212, %p17;
	add.s32 	%r218, %r237, %r469;
	mov.b32 	%r219, 2;
	// begin inline asm
	shfl.sync.down.b32 %r217, %r218, %r219, %r235, %r236;
	// end inline asm
	setp.gt.s32 	%p18, %r211, 29;
	selp.b32 	%r238, 0, %r217, %p18;
	add.s32 	%r223, %r218, %r238;
	mov.b32 	%r224, 4;
	// begin inline asm
	shfl.sync.down.b32 %r222, %r223, %r224, %r235, %r236;
	// end inline asm
	setp.gt.s32 	%p19, %r211, 27;
	selp.b32 	%r239, 0, %r222, %p19;
	add.s32 	%r228, %r223, %r239;
	mov.b32 	%r229, 8;
	// begin inline asm
	shfl.sync.down.b32 %r227, %r228, %r229, %r235, %r236;
	// end inline asm
	setp.gt.s32 	%p20, %r211, 23;
	selp.b32 	%r240, 0, %r227, %p20;
	add.s32 	%r233, %r228, %r240;
	mov.b32 	%r234, 16;
	// begin inline asm
	shfl.sync.down.b32 %r232, %r233, %r234, %r235, %r236;
	// end inline asm
	setp.gt.s32 	%p21, %r211, 15;
	selp.b32 	%r241, 0, %r232, %p21;
	add.s32 	%r470, %r233, %r241;
	setp.ne.s32 	%p22, %r211, 0;
	@%p22 bra 	$L__BB11_47;
	shr.u32 	%r242, %r43, 3;
	and.b32  	%r243, %r242, 124;
	mov.u32 	%r244, _ZZN3cub18CUB_300001_SM_10006detail6reduce28DeviceReduceSingleTileKernelINS2_10policy_hubIiyN4cuda3std3__44plusIiEEE10Policy1000EN6thrust24THRUST_300001_SM_1000_NS6detail15normal_iteratorINSD_10device_ptrIiEEEEPiyS9_iiNS7_10__identityEEEvT0_T1_T2_T3_T4_T6_E12temp_storage;
	add.s32 	%r245, %r244, %r243;
	st.shared.u32 	[%r245+8], %r470;
$L__BB11_47:
	bar.sync 	0;
	setp.ne.s32 	%p23, %r43, 0;
	@%p23 bra 	$L__BB11_49;
	ld.shared.u32 	%r246, [_ZZN3cub18CUB_300001_SM_10006detail6reduce28DeviceReduceSingleTileKernelINS2_10policy_hubIiyN4cuda3std3__44plusIiEEE10Policy1000EN6thrust24THRUST_300001_SM_1000_NS6detail15normal_iteratorINSD_10device_ptrIiEEEEPiyS9_iiNS7_10__identityEEEvT0_T1_T2_T3_T4_T6_E12temp_storage+12];
	add.s32 	%r247, %r246, %r470;
	ld.shared.u32 	%r248, [_ZZN3cub18CUB_300001_SM_10006detail6reduce28DeviceReduceSingleTileKernelINS2_10policy_hubIiyN4cuda3std3__44plusIiEEE10Policy1000EN6thrust24THRUST_300001_SM_1000_NS6detail15normal_iteratorINSD_10device_ptrIiEEEEPiyS9_iiNS7_10__identityEEEvT0_T1_T2_T3_T4_T6_E12temp_storage+16];
	add.s32 	%r249, %r247, %r248;
	ld.shared.u32 	%r250, [_ZZN3cub18CUB_300001_SM_10006detail6reduce28DeviceReduceSingleTileKernelINS2_10policy_hubIiyN4cuda3std3__44plusIiEEE10Policy1000EN6thrust24THRUST_300001_SM_1000_NS6detail15normal_iteratorINSD_10device_ptrIiEEEEPiyS9_iiNS7_10__identityEEEvT0_T1_T2_T3_T4_T6_E12temp_storage+20];
	add.s32 	%r251, %r249, %r250;
	ld.shared.u32 	%r252, [_ZZN3cub18CUB_300001_SM_10006detail6reduce28DeviceReduceSingleTileKernelINS2_10policy_hubIiyN4cuda3std3__44plusIiEEE10Policy1000EN6thrust24THRUST_300001_SM_1000_NS6detail15normal_iteratorINSD_10device_ptrIiEEEEPiyS9_iiNS7_10__identityEEEvT0_T1_T2_T3_T4_T6_E12temp_storage+24];
	add.s32 	%r253, %r251, %r252;
	ld.shared.u32 	%r254, [_ZZN3cub18CUB_300001_SM_10006detail6reduce28DeviceReduceSingleTileKernelINS2_10policy_hubIiyN4cuda3std3__44plusIiEEE10Policy1000EN6thrust24THRUST_300001_SM_1000_NS6detail15normal_iteratorINSD_10device_ptrIiEEEEPiyS9_iiNS7_10__identityEEEvT0_T1_T2_T3_T4_T6_E12temp_storage+28];
	add.s32 	%r255, %r253, %r254;
	ld.shared.u32 	%r256, [_ZZN3cub18CUB_300001_SM_10006detail6reduce28DeviceReduceSingleTileKernelINS2_10policy_hubIiyN4cuda3std3__44plusIiEEE10Policy1000EN6thrust24THRUST_300001_SM_1000_NS6detail15normal_iteratorINSD_10device_ptrIiEEEEPiyS9_iiNS7_10__identityEEEvT0_T1_T2_T3_T4_T6_E12temp_storage+32];
	add.s32 	%r257, %r255, %r256;
	ld.shared.u32 	%r258, [_ZZN3cub18CUB_300001_SM_10006detail6reduce28DeviceReduceSingleTileKernelINS2_10policy_hubIiyN4cuda3std3__44plusIiEEE10Policy1000EN6thrust24THRUST_300001_SM_1000_NS6detail15normal_iteratorINSD_10device_ptrIiEEEEPiyS9_iiNS7_10__identityEEEvT0_T1_T2_T3_T4_T6_E12temp_storage+36];
	add.s32 	%r470, %r257, %r258;
$L__BB11_49:
	mov.u32 	%r432, %tid.x;
	setp.ne.s32 	%p57, %r432, 0;
	@%p57 bra 	$L__BB11_51;
	add.s32 	%r433, %r470, %r81;
	st.global.u32 	[%rd1], %r433;
$L__BB11_51:
	ret;

}
	// .globl	_ZN3cub18CUB_300001_SM_10006detail6reduce18DeviceReduceKernelINS2_10policy_hubIiyN4cuda3std3__44plusIiEEE10Policy1000EN6thrust24THRUST_300001_SM_1000_NS6detail15normal_iteratorINSD_10device_ptrIiEEEEyS9_iNS7_10__identityEEEvT0_PT3_T1_NS0_13GridEvenShareISN_EET2_T4_
.visible .entry _ZN3cub18CUB_300001_SM_10006detail6reduce18DeviceReduceKernelINS2_10policy_hubIiyN4cuda3std3__44plusIiEEE10Policy1000EN6thrust24THRUST_300001_SM_1000_NS6detail15normal_iteratorINSD_10device_ptrIiEEEEyS9_iNS7_10__identityEEEvT0_PT3_T1_NS0_13GridEvenShareISN_EET2_T4_(
	.param .align 8 .b8 _ZN3cub18CUB_300001_SM_10006detail6reduce18DeviceReduceKernelINS2_10policy_hubIiyN4cuda3std3__44plusIiEEE10Policy1000EN6thrust24THRUST_300001_SM_1000_NS6detail15normal_iteratorINSD_10device_ptrIiEEEEyS9_iNS7_10__identityEEEvT0_PT3_T1_NS0_13GridEvenShareISN_EET2_T4__param_0[8],
	.param .u64 .ptr .align 1 _ZN3cub18CUB_300001_SM_10006detail6reduce18DeviceReduceKernelINS2_10policy_hubIiyN4cuda3std3__44plusIiEEE10Policy1000EN6thrust24THRUST_300001_SM_1000_NS6detail15normal_iteratorINSD_10device_ptrIiEEEEyS9_iNS7_10__identityEEEvT0_PT3_T1_NS0_13GridEvenShareISN_EET2_T4__param_1,
	.param .u64 _ZN3cub18CUB_300001_SM_10006detail6reduce18DeviceReduceKernelINS2_10policy_hubIiyN4cuda3std3__44plusIiEEE10Policy1000EN6thrust24THRUST_300001_SM_1000_NS6detail15normal_iteratorINSD_10device_ptrIiEEEEyS9_iNS7_10__identityEEEvT0_PT3_T1_NS0_13GridEvenShareISN_EET2_T4__param_2,
	.param .align 8 .b8 _ZN3cub18CUB_300001_SM_10006detail6reduce18DeviceReduceKernelINS2_10policy_hubIiyN4cuda3std3__44plusIiEEE10Policy1000EN6thrust24THRUST_300001_SM_1000_NS6detail15normal_iteratorINSD_10device_ptrIiEEEEyS9_iNS7_10__identityEEEvT0_PT3_T1_NS0_13GridEvenShareISN_EET2_T4__param_3[72],
	.param .align 1 .b8 _ZN3cub18CUB_300001_SM_10006detail6reduce18DeviceReduceKernelINS2_10policy_hubIiyN4cuda3std3__44plusIiEEE10Policy1000EN6thrust24THRUST_300001_SM_1000_NS6detail15normal_iteratorINSD_10device_ptrIiEEEEyS9_iNS7_10__identityEEEvT0_PT3_T1_NS0_13GridEvenShareISN_EET2_T4__param_4[1],
	.param .align 1 .b8 _ZN3cub18CUB_300001_SM_10006detail6reduce18DeviceReduceKernelINS2_10policy_hubIiyN4cuda3std3__44plusIiEEE10Policy1000EN6thrust24THRUST_300001_SM_1000_NS6detail15normal_iteratorINSD_10device_ptrIiEEEEyS9_iNS7_10__identityEEEvT0_PT3_T1_NS0_13GridEvenShareISN_EET2_T4__param_5[1]
)
.maxntid 256
{
	.reg .pred 	%p<57>;
	.reg .b16 	%rs<4>;
	.reg .b32 	%r<502>;
	.reg .b64 	%rd<78>;
	// demoted variable
	.shared .align 4 .b8 _ZZN3cub18CUB_300001_SM_10006detail6reduce18DeviceReduceKernelINS2_10policy_hubIiyN4cuda3std3__44plusIiEEE10Policy1000EN6thrust24THRUST_300001_SM_1000_NS6detail15normal_iteratorINSD_10device_ptrIiEEEEyS9_iNS7_10__identityEEEvT0_PT3_T1_NS0_13GridEvenShareISN_EET2_T4_E12temp_storage[44];
	ld.param.u64 	%rd1, [_ZN3cub18CUB_300001_SM_10006detail6reduce18DeviceReduceKernelINS2_10policy_hubIiyN4cuda3std3__44plusIiEEE10Policy1000EN6thrust24THRUST_300001_SM_1000_NS6detail15normal_iteratorINSD_10device_ptrIiEEEEyS9_iNS7_10__identityEEEvT0_PT3_T1_NS0_13GridEvenShareISN_EET2_T4__param_3+32];
	ld.param.u32 	%r1, [_ZN3cub18CUB_300001_SM_10006detail6reduce18DeviceReduceKernelINS2_10policy_hubIiyN4cuda3std3__44plusIiEEE10Policy1000EN6thrust24THRUST_300001_SM_1000_NS6detail15normal_iteratorINSD_10device_ptrIiEEEEyS9_iNS7_10__identityEEEvT0_PT3_T1_NS0_13GridEvenShareISN_EET2_T4__param_3+40];
	ld.param.u64 	%rd25, [_ZN3cub18CUB_300001_SM_10006detail6reduce18DeviceReduceKernelINS2_10policy_hubIiyN4cuda3std3__44plusIiEEE10Policy1000EN6thrust24THRUST_300001_SM_1000_NS6detail15normal_iteratorINSD_10device_ptrIiEEEEyS9_iNS7_10__identityEEEvT0_PT3_T1_NS0_13GridEvenShareISN_EET2_T4__param_0];
	cvta.to.global.u64 	%rd2, %rd25;
	mov.u32 	%r2, %ctaid.x;
	shl.b32 	%r88, %r1, 12;
	cvt.s64.s32 	%rd3, %r88;
	shl.b32 	%r89, %r2, 12;
	cvt.u64.u32 	%rd4, %r89;
	sub.s64 	%rd5, %rd1, %rd4;
	setp.gt.u64 	%p1, %rd5, 4095;
	@%p1 bra 	$L__BB12_25;
	cvt.u32.u64 	%r287, %rd4;
	cvt.u32.u64 	%r3, %rd1;
	sub.s32 	%r4, %r3, %r287;
	mov.u32 	%r5, %tid.x;
	setp.ge.s32 	%p23, %r5, %r4;
	mov.b32 	%r482, 0;
	mov.u32 	%r471, %r5;
	@%p23 bra 	$L__BB12_3;
	add.s32 	%r289, %r287, %r5;
	mul.wide.u32 	%rd51, %r289, 4;
	add.s64 	%rd52, %rd2, %rd51;
	ld.global.u32 	%r482, [%rd52];
	add.s32 	%r471, %r5, 256;
$L__BB12_3:
	setp.ge.s32 	%p24, %r471, %r4;
	@%p24 bra 	$L__BB12_16;
	not.b32 	%r292, %r471;
	add.s32 	%r293, %r292, %r3;
	sub.s32 	%r294, %r293, %r287;
	shr.u32 	%r295, %r294, 8;
	add.s32 	%r10, %r295, 1;
	and.b32  	%r11, %r10, 15;
	setp.lt.u32 	%p25, %r294, 3840;
	@%p25 bra 	$L__BB12_7;
	and.b32  	%r296, %r10, 33554416;
	neg.s32 	%r467, %r296;
	mul.wide.u32 	%rd53, %r2, 16384;
	mul.wide.u32 	%rd54, %r471, 4;
	or.b64  	%rd55, %rd53, %rd54;
	add.s64 	%rd56, %rd55, %rd2;
	add.s64 	%rd72, %rd56, 8192;
$L__BB12_6:
	.pragma "nounroll";
	ld.global.u32 	%r297, [%rd72+-8192];
	add.s32 	%r298, %r297, %r482;
	ld.global.u32 	%r299, [%rd72+-7168];
	add.s32 	%r300, %r299, %r298;
	ld.global.u32 	%r301, [%rd72+-6144];
	add.s32 	%r302, %r301, %r300;
	ld.global.u32 	%r303, [%rd72+-5120];
	add.s32 	%r304, %r303, %r302;
	ld.global.u32 	%r305, [%rd72+-4096];
	add.s32 	%r306, %r305, %r304;
	ld.global.u32 	%r307, [%rd72+-3072];
	add.s32 	%r308, %r307, %r306;
	ld.global.u32 	%r309, [%rd72+-2048];
	add.s32 	%r310, %r309, %r308;
	ld.global.u32 	%r311, [%rd72+-1024];
	add.s32 	%r312, %r311, %r310;
	ld.global.u32 	%r313, [%rd72];
	add.s32 	%r314, %r313, %r312;
	ld.global.u32 	%r315, [%rd72+1024];
	add.s32 	%r316, %r315, %r314;
	ld.global.u32 	%r317, [%rd72+2048];
	add.s32 	%r318, %r317, %r316;
	ld.global.u32 	%r319, [%rd72+3072];
	add.s32 	%r320, %r319, %r318;
	ld.global.u32 	%r321, [%rd72+4096];
	add.s32 	%r322, %r321, %r320;
	ld.global.u32 	%r323, [%rd72+5120];
	add.s32 	%r324, %r323, %r322;
	ld.global.u32 	%r325, [%rd72+6144];
	add.s32 	%r326, %r325, %r324;
	ld.global.u32 	%r327, [%rd72+7168];
	add.s32 	%r482, %r327, %r326;
	add.s32 	%r471, %r471, 4096;
	add.s32 	%r467, %r467, 16;
	add.s64 	%rd72, %rd72, 16384;
	setp.ne.s32 	%p26, %r467, 0;
	@%p26 bra 	$L__BB12_6;
$L__BB12_7:
	setp.eq.s32 	%p27, %r11, 0;
	@%p27 bra 	$L__BB12_16;
	and.b32  	%r22, %r10, 7;
	setp.lt.u32 	%p28, %r11, 8;
	@%p28 bra 	$L__BB12_10;
	cvt.s64.s32 	%rd57, %r471;
	add.s64 	%rd58, %rd57, %rd4;
	shl.b64 	%rd59, %rd58, 2;
	add.s64 	%rd60, %rd2, %rd59;
	ld.global.u32 	%r329, [%rd60];
	add.s32 	%r330, %r329, %r482;
	ld.global.u32 	%r331, [%rd60+1024];
	add.s32 	%r332, %r331, %r330;
	ld.global.u32 	%r333, [%rd60+2048];
	add.s32 	%r334, %r333, %r332;
	ld.global.u32 	%r335, [%rd60+3072];
	add.s32 	%r336, %r335, %r334;
	ld.global.u32 	%r337, [%rd60+4096];
	add.s32 	%r338, %r337, %r336;
	ld.global.u32 	%r339, [%rd60+5120];
	add.s32 	%r340, %r339, %r338;
	ld.global.u32 	%r341, [%rd60+6144];
	add.s32 	%r342, %r341, %r340;
	ld.global.u32 	%r343, [%rd60+7168];
	add.s32 	%r482, %r343, %r342;
	add.s32 	%r471, %r471, 2048;
$L__BB12_10:
	setp.eq.s32 	%p29, %r22, 0;
	@%p29 bra 	$L__BB12_16;
	and.b32  	%r28, %r10, 3;
	setp.lt.u32 	%p30, %r22, 4;
	@%p30 bra 	$L__BB12_13;
	cvt.s64.s32 	%rd61, %r471;
	add.s64 	%rd62, %rd61, %rd4;
	shl.b64 	%rd63, %rd62, 2;
	add.s64 	%rd64, %rd2, %rd63;
	ld.global.u32 	%r345, [%rd64];
	add.s32 	%r346, %r345, %r482;
	ld.global.u32 	%r347, [%rd64+1024];
	add.s32 	%r348, %r347, %r346;
	ld.global.u32 	%r349, [%rd64+2048];
	add.s32 	%r350, %r349, %r348;
	ld.global.u32 	%r351, [%rd64+3072];
	add.s32 	%r482, %r351, %r350;
	add.s32 	%r471, %r471, 1024;
$L__BB12_13:
	setp.eq.s32 	%p31, %r28, 0;
	@%p31 bra 	$L__BB12_16;
	mul.wide.u32 	%rd65, %r2, 16384;
	add.s64 	%rd9, %rd2, %rd65;
	neg.s32 	%r479, %r28;
$L__BB12_15:
	.pragma "nounroll";
	mul.wide.s32 	%rd66, %r471, 4;
	add.s64 	%rd67, %rd9, %rd66;
	ld.global.u32 	%r352, [%rd67];
	add.s32 	%r482, %r352, %r482;
	add.s32 	%r471, %r471, 256;
	add.s32 	%r479, %r479, 1;
	setp.ne.s32 	%p32, %r479, 0;
	@%p32 bra 	$L__BB12_15;
$L__BB12_16:
	setp.lt.s32 	%p33, %r4, 256;
	@%p33 bra 	$L__BB12_21;
	// begin inline asm
	mov.u32 %r416, %laneid;
	// end inline asm
	mov.b32 	%r419, 1;
	mov.b32 	%r440, 31;
	mov.b32 	%r441, -1;
	// begin inline asm
	shfl.sync.down.b32 %r417, %r482, %r419, %r440, %r441;
	// end inline asm
	setp.gt.s32 	%p49, %r416, 30;
	selp.b32 	%r442, 0, %r417, %p49;
	add.s32 	%r423, %r442, %r482;
	mov.b32 	%r424, 2;
	// begin inline asm
	shfl.sync.down.b32 %r422, %r423, %r424, %r440, %r441;
	// end inline asm
	setp.gt.s32 	%p50, %r416, 29;
	selp.b32 	%r443, 0, %r422, %p50;
	add.s32 	%r428, %r423, %r443;
	mov.b32 	%r429, 4;
	// begin inline asm
	shfl.sync.down.b32 %r427, %r428, %r429, %r440, %r441;
	// end inline asm
	setp.gt.s32 	%p51, %r416, 27;
	selp.b32 	%r444, 0, %r427, %p51;
	add.s32 	%r433, %r428, %r444;
	mov.b32 	%r434, 8;
	// begin inline asm
	shfl.sync.down.b32 %r432, %r433, %r434, %r440, %r441;
	// end inline asm
	setp.gt.s32 	%p52, %r416, 23;
	selp.b32 	%r445, 0, %r432, %p52;
	add.s32 	%r438, %r433, %r445;
	mov.b32 	%r439, 16;
	// begin inline asm
	shfl.sync.down.b32 %r437, %r438, %r439, %r440, %r441;
	// end inline asm
	setp.gt.s32 	%p53, %r416, 15;
	selp.b32 	%r446, 0, %r437, %p53;
	add.s32 	%r501, %r438, %r446;
	setp.ne.s32 	%p54, %r416, 0;
	@%p54 bra 	$L__BB12_19;
	shr.u32 	%r447, %r5, 3;
	and.b32  	%r448, %r447, 124;
	mov.u32 	%r449, _ZZN3cub18CUB_300001_SM_10006detail6reduce18DeviceReduceKernelINS2_10policy_hubIiyN4cuda3std3__44plusIiEEE10Policy1000EN6thrust24THRUST_300001_SM_1000_NS6detail15normal_iteratorINSD_10device_ptrIiEEEEyS9_iNS7_10__identityEEEvT0_PT3_T1_NS0_13GridEvenShareISN_EET2_T4_E12temp_storage;
	add.s32 	%r450, %r449, %r448;
	st.shared.u32 	[%r450+8], %r501;
$L__BB12_19:
	bar.sync 	0;
	setp.ne.s32 	%p55, %r5, 0;
	@%p55 bra 	$L__BB12_46;
	ld.shared.u32 	%r451, [_ZZN3cub18CUB_300001_SM_10006detail6reduce18DeviceReduceKernelINS2_10policy_hubIiyN4cuda3std3__44plusIiEEE10Policy1000EN6thrust24THRUST_300001_SM_1000_NS6detail15normal_iteratorINSD_10device_ptrIiEEEEyS9_iNS7_10__identityEEEvT0_PT3_T1_NS0_13GridEvenShareISN_EET2_T4_E12temp_storage+12];
	add.s32 	%r452, %r451, %r501;
	ld.shared.u32 	%r453, [_ZZN3cub18CUB_300001_SM_10006detail6reduce18DeviceReduceKernelINS2_10policy_hubIiyN4cuda3std3__44plusIiEEE10Policy1000EN6thrust24THRUST_300001_SM_1000_NS6detail15normal_iteratorINSD_10device_ptrIiEEEEyS9_iNS7_10__identityEEEvT0_PT3_T1_NS0_13GridEvenShareISN_EET2_T4_E12temp_storage+16];
	add.s32 	%r454, %r452, %r453;
	ld.shared.u32 	%r455, [_ZZN3cub18CUB_300001_SM_10006detail6reduce18DeviceReduceKernelINS2_10policy_hubIiyN4cuda3std3__44plusIiEEE10Policy1000EN6thrust24THRUST_300001_SM_1000_NS6detail15normal_iteratorINSD_10device_ptrIiEEEEyS9_iNS7_10__identityEEEvT0_PT3_T1_NS0_13GridEvenShareISN_EET2_T4_E12temp_storage+20];
	add.s32 	%r456, %r454, %r455;
	ld.shared.u32 	%r457, [_ZZN3cub18CUB_300001_SM_10006detail6reduce18DeviceReduceKernelINS2_10policy_hubIiyN4cuda3std3__44plusIiEEE10Policy1000EN6thrust24THRUST_300001_SM_1000_NS6detail15normal_iteratorINSD_10device_ptrIiEEEEyS9_iNS7_10__identityEEEvT0_PT3_T1_NS0_13GridEvenShareISN_EET2_T4_E12temp_storage+24];
	add.s32 	%r458, %r456, %r457;
	ld.shared.u32 	%r459, [_ZZN3cub18CUB_300001_SM_10006detail6reduce18DeviceReduceKernelINS2_10policy_hubIiyN4cuda3std3__44plusIiEEE10Policy1000EN6thrust24THRUST_300001_SM_1000_NS6detail15normal_iteratorINSD_10device_ptrIiEEEEyS9_iNS7_10__identityEEEvT0_PT3_T1_NS0_13GridEvenShareISN_EET2_T4_E12temp_storage+28];
	add.s32 	%r460, %r458, %r459;
	ld.shared.u32 	%r461, [_ZZN3cub18CUB_300001_SM_10006detail6reduce18DeviceReduceKernelINS2_10policy_hubIiyN4cuda3std3__44plusIiEEE10Policy1000EN6thrust24THRUST_300001_SM_1000_NS6detail15normal_iteratorINSD_10device_ptrIiEEEEyS9_iNS7_10__identityEEEvT0_PT3_T1_NS0_13GridEvenShareISN_EET2_T4_E12temp_storage+32];
	add.s32 	%r462, %r460, %r461;
	ld.shared.u32 	%r463, [_ZZN3cub18CUB_300001_SM_10006detail6reduce18DeviceReduceKernelINS2_10policy_hubIiyN4cuda3std3__44plusIiEEE10Policy1000EN6thrust24THRUST_300001_SM_1000_NS6detail15normal_iteratorINSD_10device_ptrIiEEEEyS9_iNS7_10__identityEEEvT0_PT3_T1_NS0_13GridEvenShareISN_EET2_T4_E12temp_storage+36];
	add.s32 	%r501, %r462, %r463;
	bra.uni 	$L__BB12_46;
$L__BB12_21:
	// begin inline asm
	mov.u32 %r353, %laneid;
	// end inline asm
	and.b32  	%r379, %r5, 992;
	add.s32 	%r380, %r379, 32;
	setp.gt.s32 	%p34, %r380, %r4;
	not.b32 	%r381, %r379;
	add.s32 	%r382, %r4, %r381;
	selp.b32 	%r377, %r382, 31, %p34;
	mov.b32 	%r356, 1;
	mov.b32 	%r378, -1;
	// begin inline asm
	shfl.sync.down.b32 %r354, %r482, %r356, %r377, %r378;
	// end inline asm
	setp.lt.s32 	%p35, %r353, %r377;
	selp.b32 	%r383, %r354, 0, %p35;
	add.s32 	%r360, %r383, %r482;
	mov.b32 	%r361, 2;
	// begin inline asm
	shfl.sync.down.b32 %r359, %r360, %r361, %r377, %r378;
	// end inline asm
	add.s32 	%r384, %r353, 2;
	setp.gt.s32 	%p36, %r384, %r377;
	selp.b32 	%r385, 0, %r359, %p36;
	add.s32 	%r365, %r360, %r385;
	mov.b32 	%r366, 4;
	// begin inline asm
	shfl.sync.down.b32 %r364, %r365, %r366, %r377, %r378;
	// end inline asm
	add.s32 	%r386, %r353, 4;
	setp.gt.s32 	%p37, %r386, %r377;
	selp.b32 	%r387, 0, %r364, %p37;
	add.s32 	%r370, %r365, %r387;
	mov.b32 	%r371, 8;
	// begin inline asm
	shfl.sync.down.b32 %r369, %r370, %r371, %r377, %r378;
	// end inline asm
	add.s32 	%r388, %r353, 8;
	setp.gt.s32 	%p38, %r388, %r377;
	selp.b32 	%r389, 0, %r369, %p38;
	add.s32 	%r375, %r370, %r389;
	mov.b32 	%r376, 16;
	// begin inline asm
	shfl.sync.down.b32 %r374, %r375, %r376, %r377, %r378;
	// end inline asm
	add.s32 	%r390, %r353, 16;
	setp.gt.s32 	%p39, %r390, %r377;
	selp.b32 	%r391, 0, %r374, %p39;
	add.s32 	%r501, %r375, %r391;
	setp.ne.s32 	%p40, %r353, 0;
	@%p40 bra 	$L__BB12_23;
	shr.u32 	%r392, %r5, 3;
	and.b32  	%r393, %r392, 124;
	mov.u32 	%r394, _ZZN3cub18CUB_300001_SM_10006detail6reduce18DeviceReduceKernelINS2_10policy_hubIiyN4cuda3std3__44plusIiEEE10Policy1000EN6thrust24THRUST_300001_SM_1000_NS6detail15normal_iteratorINSD_10device_ptrIiEEEEyS9_iNS7_10__identityEEEvT0_PT3_T1_NS0_13GridEvenShareISN_EET2_T4_E12temp_storage;
	add.s32 	%r395, %r394, %r393;
	st.shared.u32 	[%r395+8], %r501;
$L__BB12_23:
	bar.sync 	0;
	setp.ne.s32 	%p41, %r5, 0;
	@%p41 bra 	$L__BB12_46;
	setp.gt.s32 	%p42, %r4, 32;
	ld.shared.u32 	%r396, [_ZZN3cub18CUB_300001_SM_10006detail6reduce18DeviceReduceKernelINS2_10policy_hubIiyN4cuda3std3__44plusIiEEE10Policy1000EN6thrust24THRUST_300001_SM_1000_NS6detail15normal_iteratorINSD_10device_ptrIiEEEEyS9_iNS7_10__identityEEEvT0_PT3_T1_NS0_13GridEvenShareISN_EET2_T4_E12temp_storage+12];
	selp.b32 	%r397, %r396, 0, %p42;
	add.s32 	%r398, %r397, %r501;
	setp.gt.s32 	%p43, %r4, 64;
	ld.shared.u32 	%r399, [_ZZN3cub18CUB_300001_SM_10006detail6reduce18DeviceReduceKernelINS2_10policy_hubIiyN4cuda3std3__44plusIiEEE10Policy1000EN6thrust24THRUST_300001_SM_1000_NS6detail15normal_iteratorINSD_10device_ptrIiEEEEyS9_iNS7_10__identityEEEvT0_PT3_T1_NS0_13GridEvenShareISN_EET2_T4_E12temp_storage+16];
	selp.b32 	%r400, %r399, 0, %p43;
	add.s32 	%r401, %r398, %r400;
	setp.gt.s32 	%p44, %r4, 96;
	ld.shared.u32 	%r402, [_ZZN3cub18CUB_300001_SM_10006detail6reduce18DeviceReduceKernelINS2_10policy_hubIiyN4cuda3std3__44plusIiEEE10Policy1000EN6thrust24THRUST_300001_SM_1000_NS6detail15normal_iteratorINSD_10device_ptrIiEEEEyS9_iNS7_10__identityEEEvT0_PT3_T1_NS0_13GridEvenShareISN_EET2_T4_E12temp_storage+20];
	selp.b32 	%r403, %r402, 0, %p44;
	add.s32 	%r404, %r401, %r403;
	setp.gt.s32 	%p45, %r4, 128;
	ld.shared.u32 	%r405, [_ZZN3cub18CUB_300001_SM_10006detail6reduce18DeviceReduceKernelINS2_10policy_hubIiyN4cuda3std3__44plusIiEEE10Policy1000EN6thrust24THRUST_300001_SM_1000_NS6detail15normal_iteratorINSD_10device_ptrIiEEEEyS9_iNS7_10__identityEEEvT0_PT3_T1_NS0_13GridEvenShareISN_EET2_T4_E12temp_storage+24];
	selp.b32 	%r406, %r405, 0, %p45;
	add.s32 	%r407, %r404, %r406;
	setp.gt.s32 	%p46, %r4, 160;
	ld.shared.u32 	%r408, [_ZZN3cub18CUB_300001_SM_10006detail6reduce18DeviceReduceKernelINS2_10policy_hubIiyN4cuda3std3__44plusIiEEE10Policy1000EN6thrust24THRUST_300001_SM_1000_NS6detail15normal_iteratorINSD_10device_ptrIiEEEEyS9_iNS7_10__identityEEEvT0_PT3_T1_NS0_13GridEvenShareISN_EET2_T4_E12temp_storage+28];
	selp.b32 	%r409, %r408, 0, %p46;
	add.s32 	%r410, %r407, %r409;
	setp.gt.s32 	%p47, %r4, 192;
	ld.shared.u32 	%r411, [_ZZN3cub18CUB_300001_SM_10006detail6reduce18DeviceReduceKernelINS2_10policy_hubIiyN4cuda3std3__44plusIiEEE10Policy1000EN6thrust24THRUST_300001_SM_1000_NS6detail15normal_iteratorINSD_10device_ptrIiEEEEyS9_iNS7_10__identityEEEvT0_PT3_T1_NS0_13GridEvenShareISN_EET2_T4_E12temp_storage+32];
	selp.b32 	%r412, %r411, 0, %p47;
	add.s32 	%r413, %r410, %r412;
	setp.gt.s32 	%p48, %r4, 224;
	ld.shared.u32 	%r414, [_ZZN3cub18CUB_300001_SM_10006detail6reduce18DeviceReduceKernelINS2_10policy_hubIiyN4cuda3std3__44plusIiEEE10Policy1000EN6thrust24THRUST_300001_SM_1000_NS6detail15normal_iteratorINSD_10device_ptrIiEEEEyS9_iNS7_10__identityEEEvT0_PT3_T1_NS0_13GridEvenShareISN_EET2_T4_E12temp_storage+36];
	selp.b32 	%r415, %r414, 0, %p48;
	add.s32 	%r501, %r413, %r415;
	bra.uni 	$L__BB12_46;
$L__BB12_25:
	cvt.u32.u64 	%r90, %rd4;
	mov.u32 	%r46, %tid.x;
	add.s32 	%r91, %r46, %r90;
	mul.wide.u32 	%rd26, %r91, 4;
	add.s64 	%rd27, %rd2, %rd26;
	ld.global.u32 	%r92, [%rd27];
	ld.global.u32 	%r93, [%rd27+1024];
	ld.global.u32 	%r94, [%rd27+2048];
	ld.global.u32 	%r95, [%rd27+3072];
	ld.global.u32 	%r96, [%rd27+4096];
	ld.global.u32 	%r97, [%rd27+5120];
	ld.global.u32 	%r98, [%rd27+6144];
	ld.global.u32 	%r99, [%rd27+7168];
	ld.global.u32 	%r100, [%rd27+8192];
	ld.global.u32 	%r101, [%rd27+9216];
	ld.global.u32 	%r102, [%rd27+10240];
	ld.global.u32 	%r103, [%rd27+11264];
	ld.global.u32 	%r104, [%rd27+12288];
	ld.global.u32 	%r105, [%rd27+13312];
	ld.global.u32 	%r106, [%rd27+14336];
	ld.global.u32 	%r107, [%rd27+15360];
	add.s32 	%r108, %r93, %r92;
	add.s32 	%r109, %r94, %r108;
	add.s32 	%r110, %r95, %r109;
	add.s32 	%r111, %r96, %r110;
	add.s32 	%r112, %r97, %r111;
	add.s32 	%r113, %r98, %r112;
	add.s32 	%r114, %r99, %r113;
	add.s32 	%r115, %r100, %r114;
	add.s32 	%r116, %r101, %r115;
	add.s32 	%r117, %r102, %r116;
	add.s32 	%r118, %r103, %r117;
	add.s32 	%r119, %r104, %r118;
	add.s32 	%r120, %r105, %r119;
	add.s32 	%r121, %r106, %r120;
	add.s32 	%r500, %r107, %r121;
	setp.lt.u64 	%p2, %rd5, %rd3;
	@%p2 bra 	$L__BB12_42;
	cvt.u32.u64 	%r123, %rd3;
	cvt.u64.u32 	%rd28, %r46;
	add.s64 	%rd74, %rd4, %rd3;
	cvt.u32.u64 	%r48, %rd1;
	not.b32 	%r125, %r46;
	add.s32 	%r126, %r125, %r48;
	sub.s32 	%r127, %r126, %r123;
	sub.s32 	%r483, %r127, %r90;
	add.s64 	%rd29, %rd74, %rd28;
	shl.b64 	%rd30, %rd29, 2;
	add.s64 	%rd31, %rd30, %rd2;
	add.s64 	%rd73, %rd31, 8192;
	mov.b32 	%r484, 0;
	shl.b32 	%r128, %r1, 12;
	mov.u64 	%rd75, %rd4;
$L__BB12_27:
	cvt.s64.s32 	%rd15, %r128;
	add.s64 	%rd75, %rd75, %rd15;
	add.s64 	%rd32, %rd1, -4096;
	setp.gt.u64 	%p3, %rd75, %rd32;
	@%p3 bra 	$L__BB12_29;
	shl.b32 	%r129, %r1, 12;
	cvt.s64.s32 	%rd33, %r129;
	cvt.u64.u32 	%rd34, %r46;
	add.s64 	%rd35, %rd75, %rd34;
	shl.b64 	%rd36, %rd35, 2;
	add.s64 	%rd37, %rd2, %rd36;
	ld.global.u32 	%r130, [%rd37];
	ld.global.u32 	%r131, [%rd37+1024];
	ld.global.u32 	%r132, [%rd37+2048];
	ld.global.u32 	%r133, [%rd37+3072];
	ld.global.u32 	%r134, [%rd37+4096];
	ld.global.u32 	%r135, [%rd37+5120];
	ld.global.u32 	%r136, [%rd37+6144];
	ld.global.u32 	%r137, [%rd37+7168];
	ld.global.u32 	%r138, [%rd37+8192];
	ld.global.u32 	%r139, [%rd37+9216];
	ld.global.u32 	%r140, [%rd37+10240];
	ld.global.u32 	%r141, [%rd37+11264];
	ld.global.u32 	%r142, [%rd37+12288];
	ld.global.u32 	%r143, [%rd37+13312];
	ld.global.u32 	%r144, [%rd37+14336];
	ld.global.u32 	%r145, [%rd37+15360];
	add.s32 	%r146, %r130, %r500;
	add.s32 	%r147, %r131, %r146;
	add.s32 	%r148, %r132, %r147;
	add.s32 	%r149, %r133, %r148;
	add.s32 	%r150, %r134, %r149;
	add.s32 	%r151, %r135, %r150;
	add.s32 	%r152, %r136, %r151;
	add.s32 	%r153, %r137, %r152;
	add.s32 	%r154, %r138, %r153;
	add.s32 	%r155, %r139, %r154;
	add.s32 	%r156, %r140, %r155;
	add.s32 	%r157, %r141, %r156;
	add.s32 	%r158, %r142, %r157;
	add.s32 	%r159, %r143, %r158;
	add.s32 	%r160, %r144, %r159;
	add.s32 	%r500, %r145, %r160;
	sub.s64 	%rd38, %rd1, %rd75;
	setp.lt.u64 	%p4, %rd38, %rd33;
	add.s32 	%r484, %r484, 1;
	add.s64 	%rd74, %rd74, %rd33;
	sub.s32 	%r483, %r483, %r129;
	mul.wide.s32 	%rd39, %r129, 4;
	add.s64 	%rd73, %rd73, %rd39;
	@%p4 bra 	$L__BB12_42;
	bra.uni 	$L__BB12_27;
$L__BB12_29:
	setp.le.u64 	%p5, %rd1, %rd75;
	cvt.u32.u64 	%r161, %rd75;
	cvt.u32.u64 	%r162, %rd1;
	sub.s32 	%r163, %r162, %r161;
	setp.ge.s32 	%p6, %r46, %r163;
	or.pred  	%p7, %p5, %p6;
	@%p7 bra 	$L__BB12_42;
	cvt.u32.u64 	%r166, %rd15;
	cvt.u32.u64 	%r167, %rd4;
	not.b32 	%r168, %r46;
	add.s32 	%r169, %r168, %r48;
	add.s32 	%r170, %r166, %r167;
	sub.s32 	%r171, %r169, %r170;
	mul.lo.s32 	%r172, %r1, %r484;
	shl.b32 	%r173, %r172, 12;
	sub.s32 	%r174, %r171, %r173;
	shr.u32 	%r175, %r174, 8;
	add.s32 	%r56, %r175, 1;
	and.b32  	%r57, %r56, 15;
	setp.lt.u32 	%p8, %r174, 3840;
	mov.u32 	%r490, %r46;
	@%p8 bra 	$L__BB12_33;
	shr.u32 	%r176, %r483, 8;
	add.s32 	%r177, %r176, 1;
	and.b32  	%r178, %r177, 33554416;
	neg.s32 	%r486, %r178;
	mov.u32 	%r490, %r46;
$L__BB12_32:
	.pragma "nounroll";
	ld.global.u32 	%r179, [%rd73+-8192];
	add.s32 	%r180, %r179, %r500;
	ld.global.u32 	%r181, [%rd73+-7168];
	add.s32 	%r182, %r181, %r180;
	ld.global.u32 	%r183, [%rd73+-6144];
	add.s32 	%r184, %r183, %r182;
	ld.global.u32 	%r185, [%rd73+-5120];
	add.s32 	%r186, %r185, %r184;
	ld.global.u32 	%r187, [%rd73+-4096];
	add.s32 	%r188, %r187, %r186;
	ld.global.u32 	%r189, [%rd73+-3072];
	add.s32 	%r190, %r189, %r188;
	ld.global.u32 	%r191, [%rd73+-2048];
	add.s32 	%r192, %r191, %r190;
	ld.global.u32 	%r193, [%rd73+-1024];
	add.s32 	%r194, %r193, %r192;
	ld.global.u32 	%r195, [%rd73];
	add.s32 	%r196, %r195, %r194;
	ld.global.u32 	%r197, [%rd73+1024];
	add.s32 	%r198, %r197, %r196;
	ld.global.u32 	%r199, [%rd73+2048];
	add.s32 	%r200, %r199, %r198;
	ld.global.u32 	%r201, [%rd73+3072];
	add.s32 	%r202, %r201, %r200;
	ld.global.u32 	%r203, [%rd73+4096];
	add.s32 	%r204, %r203, %r202;
	ld.global.u32 	%r205, [%rd73+5120];
	add.s32 	%r206, %r205, %r204;
	ld.global.u32 	%r207, [%rd73+6144];
	add.s32 	%r208, %r207, %r206;
	ld.global.u32 	%r209, [%rd73+7168];
	add.s32 	%r500, %r209, %r208;
	add.s32 	%r490, %r490, 4096;
	add.s32 	%r486, %r486, 16;
	add.s64 	%rd73, %rd73, 16384;
	setp.ne.s32 	%p9, %r486, 0;
	@%p9 bra 	$L__BB12_32;
$L__BB12_33:
	setp.eq.s32 	%p10, %r57, 0;
	@%p10 bra 	$L__BB12_42;
	and.b32  	%r68, %r56, 7;
	setp.lt.u32 	%p11, %r57, 8;
	@%p11 bra 	$L__BB12_36;
	cvt.u64.u32 	%rd40, %r490;
	add.s64 	%rd41, %rd75, %rd40;
	shl.b64 	%rd42, %rd41, 2;
	add.s64 	%rd43, %rd2, %rd42;
	ld.global.u32 	%r211, [%rd43];
	add.s32 	%r212, %r211, %r500;
	ld.global.u32 	%r213, [%rd43+1024];
	add.s32 	%r214, %r213, %r212;
	ld.global.u32 	%r215, [%rd43+2048];
	add.s32 	%r216, %r215, %r214;
	ld.global.u32 	%r217, [%rd43+3072];
	add.s32 	%r218, %r217, %r216;
	ld.global.u32 	%r219, [%rd43+4096];
	add.s32 	%r220, %r219, %r218;
	ld.global.u32 	%r221, [%rd43+5120];
	add.s32 	%r222, %r221, %r220;
	ld.global.u32 	%r223, [%rd43+6144];
	add.s32 	%r224, %r223, %r222;
	ld.global.u32 	%r225, [%rd43+7168];
	add.s32 	%r500, %r225, %r224;
	add.s32 	%r490, %r490, 2048;
$L__BB12_36:
	setp.eq.s32 	%p12, %r68, 0;
	@%p12 bra 	$L__BB12_42;
	setp.lt.u32 	%p13, %r68, 4;
	@%p13 bra 	$L__BB12_39;
	cvt.u64.u32 	%rd44, %r490;
	add.s64 	%rd45, %rd75, %rd44;
	shl.b64 	%rd46, %rd45, 2;
	add.s64 	%rd47, %rd2, %rd46;
	ld.global.u32 	%r227, [%rd47];
	add.s32 	%r228, %r227, %r500;
	ld.global.u32 	%r229, [%rd47+1024];
	add.s32 	%r230, %r229, %r228;
	ld.global.u32 	%r231, [%rd47+2048];
	add.s32 	%r232, %r231, %r230;
	ld.global.u32 	%r233, [%rd47+3072];
	add.s32 	%r500, %r233, %r232;
	add.s32 	%r490, %r490, 1024;
$L__BB12_39:
	and.b32  	%r234, %r56, 3;
	setp.eq.s32 	%p14, %r234, 0;
	@%p14 bra 	$L__BB12_42;
	cvt.u64.u32 	%rd48, %r490;
	add.s64 	%rd49, %rd48, %rd74;
	shl.b64 	%rd50, %rd49, 2;
	add.s64 	%rd77, %rd2, %rd50;
	cvt.u16.u32 	%rs1, %r483;
	shr.u16 	%rs2, %rs1, 8;
	add.s16 	%rs3, %rs2, 1;
	cvt.u32.u16 	%r235, %rs3;
	and.b32  	%r236, %r235, 3;
	neg.s32 	%r498, %r236;
$L__BB12_41:
	.pragma "nounroll";
	ld.global.u32 	%r237, [%rd77];
	add.s32 	%r500, %r237, %r500;
	add.s64 	%rd77, %rd77, 1024;
	add.s32 	%r498, %r498, 1;
	setp.ne.s32 	%p15, %r498, 0;
	@%p15 bra 	$L__BB12_41;
$L__BB12_42:
	// begin inline asm
	mov.u32 %r238, %laneid;
	// end inline asm
	mov.b32 	%r241, 1;
	mov.b32 	%r262, 31;
	mov.b32 	%r263, -1;
	// begin inline asm
	shfl.sync.down.b32 %r239, %r500, %r241, %r262, %r263;
	// end inline asm
	setp.gt.s32 	%p16, %r238, 30;
	selp.b32 	%r264, 0, %r239, %p16;
	add.s32 	%r245, %r264, %r500;
	mov.b32 	%r246, 2;
	// begin inline asm
	shfl.sync.down.b32 %r244, %r245, %r246, %r262, %r263;
	// end inline asm
	setp.gt.s32 	%p17, %r238, 29;
	selp.b32 	%r265, 0, %r244, %p17;
	add.s32 	%r250, %r245, %r265;
	mov.b32 	%r251, 4;
	// begin inline asm
	shfl.sync.down.b32 %r249, %r250, %r251, %r262, %r263;
	// end inline asm
	setp.gt.s32 	%p18, %r238, 27;
	selp.b32 	%r266, 0, %r249, %p18;
	add.s32 	%r255, %r250, %r266;
	mov.b32 	%r256, 8;
	// begin inline asm
	shfl.sync.down.b32 %r254, %r255, %r256, %r262, %r263;
	// end inline asm
	setp.gt.s32 	%p19, %r238, 23;
	selp.b32 	%r267, 0, %r254, %p19;
	add.s32 	%r260, %r255, %r267;
	mov.b32 	%r261, 16;
	// begin inline asm
	shfl.sync.down.b32 %r259, %r260, %r261, %r262, %r263;
	// end inline asm
	setp.gt.s32 	%p20, %r238, 15;
	selp.b32 	%r268, 0, %r259, %p20;
	add.s32 	%r501, %r260, %r268;
	setp.ne.s32 	%p21, %r238, 0;
	@%p21 bra 	$L__BB12_44;
	shr.u32 	%r269, %r46, 3;
	and.b32  	%r270, %r269, 124;
	mov.u32 	%r271, _ZZN3cub18CUB_300001_SM_10006detail6reduce18DeviceReduceKernelINS2_10policy_hubIiyN4cuda3std3__44plusIiEEE10Policy1000EN6thrust24THRUST_300001_SM_1000_NS6detail15normal_iteratorINSD_10device_ptrIiEEEEyS9_iNS7_10__identityEEEvT0_PT3_T1_NS0_13GridEvenShareISN_EET2_T4_E12temp_storage;
	add.s32 	%r272, %r271, %r270;
	st.shared.u32 	[%r272+8], %r501;
$L__BB12_44:
	bar.sync 	0;
	setp.ne.s32 	%p22, %r46, 0;
	@%p22 bra 	$L__BB12_46;
	ld.shared.u32 	%r273, [_ZZN3cub18CUB_300001_SM_10006detail6reduce18DeviceReduceKernelINS2_10policy_hubIiyN4cuda3std3__44plusIiEEE10Policy1000EN6thrust24THRUST_300001_SM_1000_NS6detail15normal_iteratorINSD_10device_ptrIiEEEEyS9_iNS7_10__identityEEEvT0_PT3_T1_NS0_13GridEvenShareISN_EET2_T4_E12temp_storage+12];
	add.s32 	%r274, %r273, %r501;
	ld.shared.u32 	%r275, [_ZZN3cub18CUB_300001_SM_10006detail6reduce18DeviceReduceKernelINS2_10policy_hubIiyN4cuda3std3__44plusIiEEE10Policy1000EN6thrust24THRUST_300001_SM_1000_NS6detail15normal_iteratorINSD_10device_ptrIiEEEEyS9_iNS7_10__identityEEEvT0_PT3_T1_NS0_13GridEvenShareISN_EET2_T4_E12temp_storage+16];
	add.s32 	%r276, %r274, %r275;
	ld.shared.u32 	%r277, [_ZZN3cub18CUB_300001_SM_10006detail6reduce18DeviceReduceKernelINS2_10policy_hubIiyN4cuda3std3__44plusIiEEE10Policy1000EN6thrust24THRUST_300001_SM_1000_NS6detail15normal_iteratorINSD_10device_ptrIiEEEEyS9_iNS7_10__identityEEEvT0_PT3_T1_NS0_13GridEvenShareISN_EET2_T4_E12temp_storage+20];
	add.s32 	%r278, %r276, %r277;
	ld.shared.u32 	%r279, [_ZZN3cub18CUB_300001_SM_10006detail6reduce18DeviceReduceKernelINS2_10policy_hubIiyN4cuda3std3__44plusIiEEE10Policy1000EN6thrust24THRUST_300001_SM_1000_NS6detail15normal_iteratorINSD_10device_ptrIiEEEEyS9_iNS7_10__identityEEEvT0_PT3_T1_NS0_13GridEvenShareISN_EET2_T4_E12temp_storage+24];
	add.s32 	%r280, %r278, %r279;
	ld.shared.u32 	%r281, [_ZZN3cub18CUB_300001_SM_10006detail6reduce18DeviceReduceKernelINS2_10policy_hubIiyN4cuda3std3__44plusIiEEE10Policy1000EN6thrust24THRUST_300001_SM_1000_NS6detail15normal_iteratorINSD_10device_ptrIiEEEEyS9_iNS7_10__identityEEEvT0_PT3_T1_NS0_13GridEvenShareISN_EET2_T4_E12temp_storage+28];
	add.s32 	%r282, %r280, %r281;
	ld.shared.u32 	%r283, [_ZZN3cub18CUB_300001_SM_10006detail6reduce18DeviceReduceKernelINS2_10policy_hubIiyN4cuda3std3__44plusIiEEE10Policy1000EN6thrust24THRUST_300001_SM_1000_NS6detail15normal_iteratorINSD_10device_ptrIiEEEEyS9_iNS7_10__identityEEEvT0_PT3_T1_NS0_13GridEvenShareISN_EET2_T4_E12temp_storage+32];
	add.s32 	%r284, %r282, %r283;
	ld.shared.u32 	%r285, [_ZZN3cub18CUB_300001_SM_10006detail6reduce18DeviceReduceKernelINS2_10policy_hubIiyN4cuda3std3__44plusIiEEE10Policy1000EN6thrust24THRUST_300001_SM_1000_NS6detail15normal_iteratorINSD_10device_ptrIiEEEEyS9_iNS7_10__identityEEEvT0_PT3_T1_NS0_13GridEvenShareISN_EET2_T4_E12temp_storage+36];
	add.s32 	%r501, %r284, %r285;
$L__BB12_46:
	mov.u32 	%r464, %tid.x;
	setp.ne.s32 	%p56, %r464, 0;
	@%p56 bra 	$L__BB12_48;
	ld.param.u64 	%rd71, [_ZN3cub18CUB_300001_SM_10006detail6reduce18DeviceReduceKernelINS2_10policy_hubIiyN4cuda3std3__44plusIiEEE10Policy1000EN6thrust24THRUST_300001_SM_1000_NS6detail15normal_iteratorINSD_10device_ptrIiEEEEyS9_iNS7_10__identityEEEvT0_PT3_T1_NS0_13GridEvenShareISN_EET2_T4__param_1];
	cvta.to.global.u64 	%rd68, %rd71;
	mul.wide.u32 	%rd69, %r2, 4;
	add.s64 	%rd70, %rd68, %rd69;
	st.global.u32 	[%rd70], %r501;
$L__BB12_48:
	ret;

}
	// .globl	_ZN3cub18CUB_300001_SM_10006detail6reduce28DeviceReduceSingleTileKernelINS2_10policy_hubIiyN4cuda3std3__44plusIiEEE10Policy1000EPiSC_iS9_iiNS7_10__identityEEEvT0_T1_T2_T3_T4_T6_
.visible .entry _ZN3cub18CUB_300001_SM_10006detail6reduce28DeviceReduceSingleTileKernelINS2_10policy_hubIiyN4cuda3std3__44plusIiEEE10Policy1000EPiSC_iS9_iiNS7_10__identityEEEvT0_T1_T2_T3_T4_T6_(
	.param .u64 .ptr .align 1 _ZN3cub18CUB_300001_SM_10006detail6reduce28DeviceReduceSingleTileKernelINS2_10policy_hubIiyN4cuda3std3__44plusIiEEE10Policy1000EPiSC_iS9_iiNS7_10__identityEEEvT0_T1_T2_T3_T4_T6__param_0,
	.param .u64 .ptr .align 1 _ZN3cub18CUB_300001_SM_10006detail6reduce28DeviceReduceSingleTileKernelINS2_10policy_hubIiyN4cuda3std3__44plusIiEEE10Policy1000EPiSC_iS9_iiNS7_10__identityEEEvT0_T1_T2_T3_T4_T6__param_1,
	.param .u32 _ZN3cub18CUB_300001_SM_10006detail6reduce28DeviceReduceSingleTileKernelINS2_10policy_hubIiyN4cuda3std3__44plusIiEEE10Policy1000EPiSC_iS9_iiNS7_10__identityEEEvT0_T1_T2_T3_T4_T6__param_2,
	.param .align 1 .b8 _ZN3cub18CUB_300001_SM_10006detail6reduce28DeviceReduceSingleTileKernelINS2_10policy_hubIiyN4cuda3std3__44plusIiEEE10Policy1000EPiSC_iS9_iiNS7_10__identityEEEvT0_T1_T2_T3_T4_T6__param_3[1],
	.param .u32 _ZN3cub18CUB_300001_SM_10006detail6reduce28DeviceReduceSingleTileKernelINS2_10policy_hubIiyN4cuda3std3__44plusIiEEE10Policy1000EPiSC_iS9_iiNS7_10__identityEEEvT0_T1_T2_T3_T4_T6__param_4,
	.param .align 1 .b8 _ZN3cub18CUB_300001_SM_10006detail6reduce28DeviceReduceSingleTileKernelINS2_10policy_hubIiyN4cuda3std3__44plusIiEEE10Policy1000EPiSC_iS9_iiNS7_10__identityEEEvT0_T1_T2_T3_T4_T6__param_5[1]
)
.maxntid 256
.minnctapersm 1
{
	.reg .pred 	%p<97>;
	.reg .b32 	%r<687>;
	.reg .b64 	%rd<125>;
	// demoted variable
	.shared .align 4 .b8 _ZZN3cub18CUB_300001_SM_10006detail6reduce28DeviceReduceSingleTileKernelINS2_10policy_hubIiyN4cuda3std3__44plusIiEEE10Policy1000EPiSC_iS9_iiNS7_10__identityEEEvT0_T1_T2_T3_T4_T6_E12temp_storage[44];
	ld.param.u64 	%rd16, [_ZN3cub18CUB_300001_SM_10006detail6reduce28DeviceReduceSingleTileKernelINS2_10policy_hubIiyN4cuda3std3__44plusIiEEE10Policy1000EPiSC_iS9_iiNS7_10__identityEEEvT0_T1_T2_T3_T4_T6__param_0];
	ld.param.u64 	%rd17, [_ZN3cub18CUB_300001_SM_10006detail6reduce28DeviceReduceSingleTileKernelINS2_10policy_hubIiyN4cuda3std3__44plusIiEEE10Policy1000EPiSC_iS9_iiNS7_10__identityEEEvT0_T1_T2_T3_T4_T6__param_1];
	ld.param.u32 	%r120, [_ZN3cub18CUB_300001_SM_10006detail6reduce28DeviceReduceSingleTileKernelINS2_10policy_hubIiyN4cuda3std3__44plusIiEEE10Policy1000EPiSC_iS9_iiNS7_10__identityEEEvT0_T1_T2_T3_T4_T6__param_2];
	ld.param.u32 	%r121, [_ZN3cub18CUB_300001_SM_10006detail6reduce28DeviceReduceSingleTileKernelINS2_10policy_hubIiyN4cuda3std3__44plusIiEEE10Policy1000EPiSC_iS9_iiNS7_10__identityEEEvT0_T1_T2_T3_T4_T6__param_4];
	cvta.to.global.u64 	%rd1, %rd17;
	setp.ne.s32 	%p1, %r120, 0;
	@%p1 bra 	$L__BB13_3;
	mov.u32 	%r633, %tid.x;
	setp.ne.s32 	%p96, %r633, 0;
	@%p96 bra 	$L__BB13_74;
	st.global.u32 	[%rd1], %r121;
	bra.uni 	$L__BB13_74;
$L__BB13_3:
	and.b64  	%rd18, %rd16, 15;
	setp.ne.s64 	%p2, %rd18, 0;
	@%p2 bra 	$L__BB13_38;
	setp.gt.s32 	%p49, %r120, 4095;
	@%p49 bra 	$L__BB13_22;
	mov.u32 	%r1, %tid.x;
	setp.ge.s32 	%p66, %r1, %r120;
	mov.b32 	%r644, 0;
	mov.u32 	%r639, %r1;
	@%p66 bra 	$L__BB13_7;
	mul.wide.u32 	%rd113, %r1, 4;
	add.s64 	%rd112, %rd16, %rd113;
	// begin inline asm
	ld.global.nc.u32 %r644, [%rd112];
	// end inline asm
	add.s32 	%r639, %r1, 256;
$L__BB13_7:
	setp.ge.s32 	%p67, %r639, %r120;
	@%p67 bra 	$L__BB13_13;
	not.b32 	%r507, %r639;
	add.s32 	%r6, %r120, %r507;
	and.b32  	%r508, %r6, 768;
	setp.eq.s32 	%p68, %r508, 768;
	@%p68 bra 	$L__BB13_11;
	mul.wide.u32 	%rd114, %r639, 4;
	add.s64 	%rd121, %rd16, %rd114;
	shr.u32 	%r509, %r6, 8;
	add.s32 	%r510, %r509, 1;
	and.b32  	%r511, %r510, 3;
	neg.s32 	%r636, %r511;
$L__BB13_10:
	.pragma "nounroll";
	// begin inline asm
	ld.global.nc.u32 %r512, [%rd121];
	// end inline asm
	add.s32 	%r644, %r512, %r644;
	add.s32 	%r639, %r639, 256;
	add.s64 	%rd121, %rd121, 1024;
	add.s32 	%r636, %r636, 1;
	setp.ne.s32 	%p69, %r636, 0;
	@%p69 bra 	$L__BB13_10;
$L__BB13_11:
	setp.lt.u32 	%p70, %r6, 768;
	@%p70 bra 	$L__BB13_13;
$L__BB13_12:
	mul.wide.s32 	%rd120, %r639, 4;
	add.s64 	%rd116, %rd16, %rd120;
	// begin inline asm
	ld.global.nc.u32 %r513, [%rd116];
	// end inline asm
	add.s32 	%r517, %r513, %r644;
	add.s64 	%rd117, %rd116, 1024;
	// begin inline asm
	ld.global.nc.u32 %r514, [%rd117];
	// end inline asm
	add.s32 	%r518, %r514, %r517;
	add.s64 	%rd118, %rd116, 2048;
	// begin inline asm
	ld.global.nc.u32 %r515, [%rd118];
	// end inline asm
	add.s32 	%r519, %r515, %r518;
	add.s64 	%rd119, %rd116, 3072;
	// begin inline asm
	ld.global.nc.u32 %r516, [%rd119];
	// end inline asm
	add.s32 	%r644, %r516, %r519;
	add.s32 	%r639, %r639, 1024;
	setp.lt.s32 	%p71, %r639, %r120;
	@%p71 bra 	$L__BB13_12;
$L__BB13_13:
	setp.lt.s32 	%p72, %r120, 256;
	@%p72 bra 	$L__BB13_18;
	// begin inline asm
	mov.u32 %r583, %laneid;
	// end inline asm
	mov.b32 	%r586, 1;
	mov.b32 	%r607, 31;
	mov.b32 	%r608, -1;
	// begin inline asm
	shfl.sync.down.b32 %r584, %r644, %r586, %r607, %r608;
	// end inline asm
	setp.gt.s32 	%p88, %r583, 30;
	selp.b32 	%r609, 0, %r584, %p88;
	add.s32 	%r590, %r609, %r644;
	mov.b32 	%r591, 2;
	// begin inline asm
	shfl.sync.down.b32 %r589, %r590, %r591, %r607, %r608;
	// end inline asm
	setp.gt.s32 	%p89, %r583, 29;
	selp.b32 	%r610, 0, %r589, %p89;
	add.s32 	%r595, %r590, %r610;
	mov.b32 	%r596, 4;
	// begin inline asm
	shfl.sync.down.b32 %r594, %r595, %r596, %r607, %r608;
	// end inline asm
	setp.gt.s32 	%p90, %r583, 27;
	selp.b32 	%r611, 0, %r594, %p90;
	add.s32 	%r600, %r595, %r611;
	mov.b32 	%r601, 8;
	// begin inline asm
	shfl.sync.down.b32 %r599, %r600, %r601, %r607, %r608;
	// end inline asm
	setp.gt.s32 	%p91, %r583, 23;
	selp.b32 	%r612, 0, %r599, %p91;
	add.s32 	%r605, %r600, %r612;
	mov.b32 	%r606, 16;
	// begin inline asm
	shfl.sync.down.b32 %r604, %r605, %r606, %r607, %r608;
	// end inline asm
	setp.gt.s32 	%p92, %r583, 15;
	selp.b32 	%r613, 0, %r604, %p92;
	add.s32 	%r686, %r605, %r613;
	setp.ne.s32 	%p93, %r583, 0;
	@%p93 bra 	$L__BB13_16;
	shr.u32 	%r614, %r1, 3;
	and.b32  	%r615, %r614, 124;
	mov.u32 	%r616, _ZZN3cub18CUB_300001_SM_10006detail6reduce28DeviceReduceSingleTileKernelINS2_10policy_hubIiyN4cuda3std3__44plusIiEEE10Policy1000EPiSC_iS9_iiNS7_10__identityEEEvT0_T1_T2_T3_T4_T6_E12temp_storage;
	add.s32 	%r617, %r616, %r615;
	st.shared.u32 	[%r617+8], %r686;
$L__BB13_16:
	bar.sync 	0;
	setp.ne.s32 	%p94, %r1, 0;
	@%p94 bra 	$L__BB13_72;
	ld.shared.u32 	%r618, [_ZZN3cub18CUB_300001_SM_10006detail6reduce28DeviceReduceSingleTileKernelINS2_10policy_hubIiyN4cuda3std3__44plusIiEEE10Policy1000EPiSC_iS9_iiNS7_10__identityEEEvT0_T1_T2_T3_T4_T6_E12temp_storage+12];
	add.s32 	%r619, %r618, %r686;
	ld.shared.u32 	%r620, [_ZZN3cub18CUB_300001_SM_10006detail6reduce28DeviceReduceSingleTileKernelINS2_10policy_hubIiyN4cuda3std3__44plusIiEEE10Policy1000EPiSC_iS9_iiNS7_10__identityEEEvT0_T1_T2_T3_T4_T6_E12temp_storage+16];
	add.s32 	%r621, %r619, %r620;
	ld.shared.u32 	%r622, [_ZZN3cub18CUB_300001_SM_10006detail6reduce28DeviceReduceSingleTileKernelINS2_10policy_hubIiyN4cuda3std3__44plusIiEEE10Policy1000EPiSC_iS9_iiNS7_10__identityEEEvT0_T1_T2_T3_T4_T6_E12temp_storage+20];
	add.s32 	%r623, %r621, %r622;
	ld.shared.u32 	%r624, [_ZZN3cub18CUB_300001_SM_10006detail6reduce28DeviceReduceSingleTileKernelINS2_10policy_hubIiyN4cuda3std3__44plusIiEEE10Policy1000EPiSC_iS9_iiNS7_10__identityEEEvT0_T1_T2_T3_T4_T6_E12temp_storage+24];
	add.s32 	%r625, %r623, %r624;
	ld.shared.u32 	%r626, [_ZZN3cub18CUB_300001_SM_10006detail6reduce28DeviceReduceSingleTileKernelINS2_10policy_hubIiyN4cuda3std3__44plusIiEEE10Policy1000EPiSC_iS9_iiNS7_10__identityEEEvT0_T1_T2_T3_T4_T6_E12temp_storage+28];
	add.s32 	%r627, %r625, %r626;
	ld.shared.u32 	%r628, [_ZZN3cub18CUB_300001_SM_10006detail6reduce28DeviceReduceSingleTileKernelINS2_10policy_hubIiyN4cuda3std3__44plusIiEEE10Policy1000EPiSC_iS9_iiNS7_10__identityEEEvT0_T1_T2_T3_T4_T6_E12temp_storage+32];
	add.s32 	%r629, %r627, %r628;
	ld.shared.u32 	%r630, [_ZZN3cub18CUB_300001_SM_10006detail6reduce28DeviceReduceSingleTileKernelINS2_10policy_hubIiyN4cuda3std3__44plusIiEEE10Policy1000EPiSC_iS9_iiNS7_10__identityEEEvT0_T1_T2_T3_T4_T6_E12temp_storage+36];
	add.s32 	%r686, %r629, %r630;
	bra.uni 	$L__BB13_72;
$L__BB13_18:
	// begin inline asm
	mov.u32 %r520, %laneid;
	// end inline asm
	and.b32  	%r546, %r1, 992;
	add.s32 	%r547, %r546, 32;
	setp.gt.s32 	%p73, %r547, %r120;
	not.b32 	%r548, %r546;
	add.s32 	%r549, %r120, %r548;
	selp.b32 	%r544, %r549, 31, %p73;
	mov.b32 	%r523, 1;
	mov.b32 	%r545, -1;
	// begin inline asm
	shfl.sync.down.b32 %r521, %r644, %r523, %r544, %r545;
	// end inline asm
	setp.lt.s32 	%p74, %r520, %r544;
	selp.b32 	%r550, %r521, 0, %p74;
	add.s32 	%r527, %r550, %r644;
	mov.b32 	%r528, 2;
	// begin inline asm
	shfl.sync.down.b32 %r526, %r527, %r528, %r544, %r545;
	// end inline asm
	add.s32 	%r551, %r520, 2;
	setp.gt.s32 	%p75, %r551, %r544;
	selp.b32 	%r552, 0, %r526, %p75;
	add.s32 	%r532, %r527, %r552;
	mov.b32 	%r533, 4;
	// begin inline asm
	shfl.sync.down.b32 %r531, %r532, %r533, %r544, %r545;
	// end inline asm
	add.s32 	%r553, %r520, 4;
	setp.gt.s32 	%p76, %r553, %r544;
	selp.b32 	%r554, 0, %r531, %p76;
	add.s32 	%r537, %r532, %r554;
	mov.b32 	%r538, 8;
	// begin inline asm
	shfl.sync.down.b32 %r536, %r537, %r538, %r544, %r545;
	// end inline asm
	add.s32 	%r555, %r520, 8;
	setp.gt.s32 	%p77, %r555, %r544;
	selp.b32 	%r556, 0, %r536, %p77;
	add.s32 	%r542, %r537, %r556;
	mov.b32 	%r543, 16;
	// begin inline asm
	shfl.sync.down.b32 %r541, %r542, %r543, %r544, %r545;
	// end inline asm
	add.s32 	%r557, %r520, 16;
	setp.gt.s32 	%p78, %r557, %r544;
	selp.b32 	%r558, 0, %r541, %p78;
	add.s32 	%r686, %r542, %r558;
	setp.ne.s32 	%p79, %r520, 0;
	@%p79 bra 	$L__BB13_20;
	shr.u32 	%r559, %r1, 3;
	and.b32  	%r560, %r559, 124;
	mov.u32 	%r561, _ZZN3cub18CUB_300001_SM_10006detail6reduce28DeviceReduceSingleTileKernelINS2_10policy_hubIiyN4cuda3std3__44plusIiEEE10Policy1000EPiSC_iS9_iiNS7_10__identityEEEvT0_T1_T2_T3_T4_T6_E12temp_storage;
	add.s32 	%r562, %r561, %r560;
	st.shared.u32 	[%r562+8], %r686;
$L__BB13_20:
	bar.sync 	0;
	setp.ne.s32 	%p80, %r1, 0;
	@%p80 bra 	$L__BB13_72;
	setp.gt.s32 	%p81, %r120, 32;
	ld.shared.u32 	%r563, [_ZZN3cub18CUB_300001_SM_10006detail6reduce28DeviceReduceSingleTileKernelINS2_10policy_hubIiyN4cuda3std3__44plusIiEEE10Policy1000EPiSC_iS9_iiNS7_10__identityEEEvT0_T1_T2_T3_T4_T6_E12temp_storage+12];
	selp.b32 	%r564, %r563, 0, %p81;
	add.s32 	%r565, %r564, %r686;
	setp.gt.s32 	%p82, %r120, 64;
	ld.shared.u32 	%r566, [_ZZN3cub18CUB_300001_SM_10006detail6reduce28DeviceReduceSingleTileKernelINS2_10policy_hubIiyN4cuda3std3__44plusIiEEE10Policy1000EPiSC_iS9_iiNS7_10__identityEEEvT0_T1_T2_T3_T4_T6_E12temp_storage+16];
	selp.b32 	%r567, %r566, 0, %p82;
	add.s32 	%r568, %r565, %r567;
	setp.gt.s32 	%p83, %r120, 96;
	ld.shared.u32 	%r569, [_ZZN3cub18CUB_300001_SM_10006detail6reduce28DeviceReduceSingleTileKernelINS2_10policy_hubIiyN4cuda3std3__44plusIiEEE10Policy1000EPiSC_iS9_iiNS7_10__identityEEEvT0_T1_T2_T3_T4_T6_E12temp_storage+20];
	selp.b32 	%r570, %r569, 0, %p83;
	add.s32 	%r571, %r568, %r570;
	setp.gt.s32 	%p84, %r120, 128;
	ld.shared.u32 	%r572, [_ZZN3cub18CUB_300001_SM_10006detail6reduce28DeviceReduceSingleTileKernelINS2_10policy_hubIiyN4cuda3std3__44plusIiEEE10Policy1000EPiSC_iS9_iiNS7_10__identityEEEvT0_T1_T2_T3_T4_T6_E12temp_storage+24];
	selp.b32 	%r573, %r572, 0, %p84;
	add.s32 	%r574, %r571, %r573;
	setp.gt.s32 	%p85, %r120, 160;
	ld.shared.u32 	%r575, [_ZZN3cub18CUB_300001_SM_10006detail6reduce28DeviceReduceSingleTileKernelINS2_10policy_hubIiyN4cuda3std3__44plusIiEEE10Policy1000EPiSC_iS9_iiNS7_10__identityEEEvT0_T1_T2_T3_T4_T6_E12temp_storage+28];
	selp.b32 	%r576, %r575, 0, %p85;
	add.s32 	%r577, %r574, %r576;
	setp.gt.s32 	%p86, %r120, 192;
	ld.shared.u32 	%r578, [_ZZN3cub18CUB_300001_SM_10006detail6reduce28DeviceReduceSingleTileKernelINS2_10policy_hubIiyN4cuda3std3__44plusIiEEE10Policy1000EPiSC_iS9_iiNS7_10__identityEEEvT0_T1_T2_T3_T4_T6_E12temp_storage+32];
	selp.b32 	%r579, %r578, 0, %p86;
	add.s32 	%r580, %r577, %r579;
	setp.gt.s32 	%p87, %r120, 224;
	ld.shared.u32 	%r581, [_ZZN3cub18CUB_300001_SM_10006detail6reduce28DeviceReduceSingleTileKernelINS2_10policy_hubIiyN4cuda3std3__44plusIiEEE10Policy1000EPiSC_iS9_iiNS7_10__identityEEEvT0_T1_T2_T3_T4_T6_E12temp_storage+36];
	selp.b32 	%r582, %r581, 0, %p87;
	add.s32 	%r686, %r580, %r582;
	bra.uni 	$L__BB13_72;
$L__BB13_22:
	mov.u32 	%r26, %tid.x;
	shl.b32 	%r377, %r26, 2;
	mul.wide.u32 	%rd86, %r377, 4;
	add.s64 	%rd76, %rd16, %rd86;
	// begin inline asm
	ld.global.nc.v2.u64 {%rd74, %rd75}, [%rd76];
	// end inline asm
	mov.b64 	{%r378, %r379}, %rd75;
	mov.b64 	{%r380, %r381}, %rd74;
	add.s64 	%rd79, %rd76, 4096;
	// begin inline asm
	ld.global.nc.v2.u64 {%rd77, %rd78}, [%rd79];
	// end inline asm
	mov.b64 	{%r382, %r383}, %rd78;
	mov.b64 	{%r384, %r385}, %rd77;
	add.s64 	%rd82, %rd76, 8192;
	// begin inline asm
	ld.global.nc.v2.u64 {%rd80, %rd81}, [%rd82];
	// end inline asm
	mov.b64 	{%r386, %r387}, %rd81;
	mov.b64 	{%r388, %r389}, %rd80;
	add.s64 	%rd85, %rd76, 12288;
	// begin inline asm
	ld.global.nc.v2.u64 {%rd83, %rd84}, [%rd85];
	// end inline asm
	mov.b64 	{%r390, %r391}, %rd84;
	mov.b64 	{%r392, %r393}, %rd83;
	add.s32 	%r394, %r381, %r380;
	add.s32 	%r395, %r378, %r394;
	add.s32 	%r396, %r379, %r395;
	add.s32 	%r397, %r384, %r396;
	add.s32 	%r398, %r385, %r397;
	add.s32 	%r399, %r382, %r398;
	add.s32 	%r400, %r383, %r399;
	add.s32 	%r401, %r388, %r400;
	add.s32 	%r402, %r389, %r401;
	add.s32 	%r403, %r386, %r402;
	add.s32 	%r404, %r387, %r403;
	add.s32 	%r405, %r392, %r404;
	add.s32 	%r406, %r393, %r405;
	add.s32 	%r407, %r390, %r406;
	add.s32 	%r659, %r391, %r407;
	setp.lt.u32 	%p50, %r120, 8192;
	mov.b32 	%r648, 4096;
	@%p50 bra 	$L__BB13_26;
	add.s32 	%r28, %r120, -4096;
	mov.b32 	%r648, 4096;
$L__BB13_24:
	mul.wide.s32 	%rd99, %r648, 4;
	add.s64 	%rd89, %rd76, %rd99;
	// begin inline asm
	ld.global.nc.v2.u64 {%rd87, %rd88}, [%rd89];
	// end inline asm
	mov.b64 	{%r409, %r410}, %rd88;
	mov.b64 	{%r411, %r412}, %rd87;
	add.s64 	%rd92, %rd89, 4096;
	// begin inline asm
	ld.global.nc.v2.u64 {%rd90, %rd91}, [%rd92];
	// end inline asm
	mov.b64 	{%r413, %r414}, %rd91;
	mov.b64 	{%r415, %r416}, %rd90;
	add.s64 	%rd95, %rd89, 8192;
	// begin inline asm
	ld.global.nc.v2.u64 {%rd93, %rd94}, [%rd95];
	// end inline asm
	mov.b64 	{%r417, %r418}, %rd94;
	mov.b64 	{%r419, %r420}, %rd93;
	add.s64 	%rd98, %rd89, 12288;
	// begin inline asm
	ld.global.nc.v2.u64 {%rd96, %rd97}, [%rd98];
	// end inline asm
	mov.b64 	{%r421, %r422}, %rd97;
	mov.b64 	{%r423, %r424}, %rd96;
	add.s32 	%r425, %r411, %r659;
	add.s32 	%r426, %r412, %r425;
	add.s32 	%r427, %r409, %r426;
	add.s32 	%r428, %r410, %r427;
	add.s32 	%r429, %r415, %r428;
	add.s32 	%r430, %r416, %r429;
	add.s32 	%r431, %r413, %r430;
	add.s32 	%r432, %r414, %r431;
	add.s32 	%r433, %r419, %r432;
	add.s32 	%r434, %r420, %r433;
	add.s32 	%r435, %r417, %r434;
	add.s32 	%r436, %r418, %r435;
	add.s32 	%r437, %r423, %r436;
	add.s32 	%r438, %r424, %r437;
	add.s32 	%r439, %r421, %r438;
	add.s32 	%r659, %r422, %r439;
	sub.s32 	%r440, %r120, %r648;
	setp.lt.s32 	%p51, %r440, 4096;
	@%p51 bra 	$L__BB13_34;
	add.s32 	%r648, %r648, 4096;
	setp.le.s32 	%p52, %r648, %r28;
	@%p52 bra 	$L__BB13_24;
$L__BB13_26:
	setp.le.s32 	%p53, %r120, %r648;
	@%p53 bra 	$L__BB13_34;
	sub.s32 	%r35, %r120, %r648;
	setp.ge.s32 	%p54, %r26, %r35;
	@%p54 bra 	$L__BB13_34;
	not.b32 	%r442, %r26;
	add.s32 	%r443, %r120, %r442;
	sub.s32 	%r36, %r443, %r648;
	and.b32  	%r444, %r36, 768;
	setp.eq.s32 	%p55, %r444, 768;
	mov.u32 	%r653, %r26;
	@%p55 bra 	$L__BB13_31;
	add.s32 	%r650, %r26, %r648;
	shr.u32 	%r445, %r36, 8;
	add.s32 	%r446, %r445, 1;
	and.b32  	%r447, %r446, 3;
	neg.s32 	%r649, %r447;
	mov.u32 	%r653, %r26;
$L__BB13_30:
	.pragma "nounroll";
	mul.wide.u32 	%rd101, %r650, 4;
	add.s64 	%rd100, %rd16, %rd101;
	// begin inline asm
	ld.global.nc.u32 %r448, [%rd100];
	// end inline asm
	add.s32 	%r659, %r448, %r659;
	add.s32 	%r653, %r653, 256;
	add.s32 	%r650, %r650, 256;
	add.s32 	%r649, %r649, 1;
	setp.ne.s32 	%p56, %r649, 0;
	@%p56 bra 	$L__BB13_30;
$L__BB13_31:
	setp.lt.u32 	%p57, %r36, 768;
	@%p57 bra 	$L__BB13_34;
	cvt.u64.u32 	%rd102, %r653;
	cvt.u64.u32 	%rd103, %r648;
	add.s64 	%rd104, %rd102, %rd103;
	shl.b64 	%rd105, %rd104, 2;
	add.s64 	%rd106, %rd105, %rd16;
	add.s64 	%rd122, %rd106, 2048;
	add.s32 	%r656, %r653, %r648;
$L__BB13_33:
	mul.wide.u32 	%rd111, %r656, 4;
	add.s64 	%rd107, %rd16, %rd111;
	// begin inline asm
	ld.global.nc.u32 %r449, [%rd107];
	// end inline asm
	add.s32 	%r453, %r449, %r659;
	add.s64 	%rd108, %rd122, -1024;
	// begin inline asm
	ld.global.nc.u32 %r450, [%rd108];
	// end inline asm
	add.s32 	%r454, %r450, %r453;
	// begin inline asm
	ld.global.nc.u32 %r451, [%rd122];
	// end inline asm
	add.s32 	%r455, %r451, %r454;
	add.s64 	%rd110, %rd122, 1024;
	// begin inline asm
	ld.global.nc.u32 %r452, [%rd110];
	// end inline asm
	add.s32 	%r659, %r452, %r455;
	add.s32 	%r653, %r653, 1024;
	add.s64 	%rd122, %rd122, 4096;
	add.s32 	%r656, %r656, 1024;
	setp.lt.s32 	%p58, %r653, %r35;
	@%p58 bra 	$L__BB13_33;
$L__BB13_34:
	// begin inline asm
	mov.u32 %r456, %laneid;
	// end inline asm
	mov.b32 	%r459, 1;
	mov.b32 	%r480, 31;
	mov.b32 	%r481, -1;
	// begin inline asm
	shfl.sync.down.b32 %r457, %r659, %r459, %r480, %r481;
	// end inline asm
	setp.gt.s32 	%p59, %r456, 30;
	selp.b32 	%r482, 0, %r457, %p59;
	add.s32 	%r463, %r482, %r659;
	mov.b32 	%r464, 2;
	// begin inline asm
	shfl.sync.down.b32 %r462, %r463, %r464, %r480, %r481;
	// end inline asm
	setp.gt.s32 	%p60, %r456, 29;
	selp.b32 	%r483, 0, %r462, %p60;
	add.s32 	%r468, %r463, %r483;
	mov.b32 	%r469, 4;
	// begin inline asm
	shfl.sync.down.b32 %r467, %r468, %r469, %r480, %r481;
	// end inline asm
	setp.gt.s32 	%p61, %r456, 27;
	selp.b32 	%r484, 0, %r467, %p61;
	add.s32 	%r473, %r468, %r484;
	mov.b32 	%r474, 8;
	// begin inline asm
	shfl.sync.down.b32 %r472, %r473, %r474, %r480, %r481;
	// end inline asm
	setp.gt.s32 	%p62, %r456, 23;
	selp.b32 	%r485, 0, %r472, %p62;
	add.s32 	%r478, %r473, %r485;
	mov.b32 	%r479, 16;
	// begin inline asm
	shfl.sync.down.b32 %r477, %r478, %r479, %r480, %r481;
	// end inline asm
	setp.gt.s32 	%p63, %r456, 15;
	selp.b32 	%r486, 0, %r477, %p63;
	add.s32 	%r686, %r478, %r486;
	setp.ne.s32 	%p64, %r456, 0;
	@%p64 bra 	$L__BB13_36;
	shr.u32 	%r487, %r26, 3;
	and.b32  	%r488, %r487, 124;
	mov.u32 	%r489, _ZZN3cub18CUB_300001_SM_10006detail6reduce28DeviceReduceSingleTileKernelINS2_10policy_hubIiyN4cuda3std3__44plusIiEEE10Policy1000EPiSC_iS9_iiNS7_10__identityEEEvT0_T1_T2_T3_T4_T6_E12temp_storage;
	add.s32 	%r490, %r489, %r488;
	st.shared.u32 	[%r490+8], %r686;
$L__BB13_36:
	bar.sync 	0;
	setp.ne.s32 	%p65, %r26, 0;
	@%p65 bra 	$L__BB13_72;
	ld.shared.u32 	%r491, [_ZZN3cub18CUB_300001_SM_10006detail6reduce28DeviceReduceSingleTileKernelINS2_10policy_hubIiyN4cuda3std3__44plusIiEEE10Policy1000EPiSC_iS9_iiNS7_10__identityEEEvT0_T1_T2_T3_T4_T6_E12temp_storage+12];
	add.s32 	%r492, %r491, %r686;
	ld.shared.u32 	%r493, [_ZZN3cub18CUB_300001_SM_10006detail6reduce28DeviceReduceSingleTileKernelINS2_10policy_hubIiyN4cuda3std3__44plusIiEEE10Policy1000EPiSC_iS9_iiNS7_10__identityEEEvT0_T1_T2_T3_T4_T6_E12temp_storage+16];
	add.s32 	%r494, %r492, %r493;
	ld.shared.u32 	%r495, [_ZZN3cub18CUB_300001_SM_10006detail6reduce28DeviceReduceSingleTileKernelINS2_10policy_hubIiyN4cuda3std3__44plusIiEEE10Policy1000EPiSC_iS9_iiNS7_10__identityEEEvT0_T1_T2_T3_T4_T6_E12temp_storage+20];
	add.s32 	%r496, %r494, %r495;
	ld.shared.u32 	%r497, [_ZZN3cub18CUB_300001_SM_10006detail6reduce28DeviceReduceSingleTileKernelINS2_10policy_hubIiyN4cuda3std3__44plusIiEEE10Policy1000EPiSC_iS9_iiNS7_10__identityEEEvT0_T1_T2_T3_T4_T6_E12temp_storage+24];
	add.s32 	%r498, %r496, %r497;
	ld.shared.u32 	%r499, [_ZZN3cub18CUB_300001_SM_10006detail6reduce28DeviceReduceSingleTileKernelINS2_10policy_hubIiyN4cuda3std3__44plusIiEEE10Policy1000EPiSC_iS9_iiNS7_10__identityEEEvT0_T1_T2_T3_T4_T6_E12temp_storage+28];
	add.s32 	%r500, %r498, %r499;
	ld.shared.u32 	%r501, [_ZZN3cub18CUB_300001_SM_10006detail6reduce28DeviceReduceSingleTileKernelINS2_10policy_hubIiyN4cuda3std3__44plusIiEEE10Policy1000EPiSC_iS9_iiNS7_10__identityEEEvT0_T1_T2_T3_T4_T6_E12temp_storage+32];
	add.s32 	%r502, %r500, %r501;
	ld.shared.u32 	%r503, [_ZZN3cub18CUB_300001_SM_10006detail6reduce28DeviceReduceSingleTileKernelINS2_10policy_hubIiyN4cuda3std3__44plusIiEEE10Policy1000EPiSC_iS9_iiNS7_10__identityEEEvT0_T1_T2_T3_T4_T6_E12temp_storage+36];
	add.s32 	%r686, %r502, %r503;
	bra.uni 	$L__BB13_72;
$L__BB13_38:
	setp.gt.s32 	%p3, %r120, 4095;
	@%p3 bra 	$L__BB13_56;
	mov.u32 	%r60, %tid.x;
	setp.ge.s32 	%p20, %r60, %r120;
	mov.b32 	%r670, 0;
	mov.u32 	%r665, %r60;
	@%p20 bra 	$L__BB13_41;
	mul.wide.u32 	%rd66, %r60, 4;
	add.s64 	%rd65, %rd16, %rd66;
	// begin inline asm
	ld.global.nc.u32 %r670, [%rd65];
	// end inline asm
	add.s32 	%r665, %r60, 256;
$L__BB13_41:
	setp.ge.s32 	%p21, %r665, %r120;
	@%p21 bra 	$L__BB13_47;
	not.b32 	%r252, %r665;
	add.s32 	%r65, %r120, %r252;
	and.b32  	%r253, %r65, 768;
	setp.eq.s32 	%p22, %r253, 768;
	@%p22 bra 	$L__BB13_45;
	mul.wide.u32 	%rd67, %r665, 4;
	add.s64 	%rd123, %rd16, %rd67;
	shr.u32 	%r254, %r65, 8;
	add.s32 	%r255, %r254, 1;
	and.b32  	%r256, %r255, 3;
	neg.s32 	%r662, %r256;
$L__BB13_44:
	.pragma "nounroll";
	// begin inline asm
	ld.global.nc.u32 %r257, [%rd123];
	// end inline asm
	add.s32 	%r670, %r257, %r670;
	add.s32 	%r665, %r665, 256;
	add.s64 	%rd123, %rd123, 1024;
	add.s32 	%r662, %r662, 1;
	setp.ne.s32 	%p23, %r662, 0;
	@%p23 bra 	$L__BB13_44;
$L__BB13_45:
	setp.lt.u32 	%p24, %r65, 768;
	@%p24 bra 	$L__BB13_47;
$L__BB13_46:
	mul.wide.s32 	%rd73, %r665, 4;
	add.s64 	%rd69, %rd16, %rd73;
	// begin inline asm
	ld.global.nc.u32 %r258, [%rd69];
	// end inline asm
	add.s32 	%r262, %r258, %r670;
	add.s64 	%rd70, %rd69, 1024;
	// begin inline asm
	ld.global.nc.u32 %r259, [%rd70];
	// end inline asm
	add.s32 	%r263, %r259, %r262;
	add.s64 	%rd71, %rd69, 2048;
	// begin inline asm
	ld.global.nc.u32 %r260, [%rd71];
	// end inline asm
	add.s32 	%r264, %r260, %r263;
	add.s64 	%rd72, %rd69, 3072;
	// begin inline asm
	ld.global.nc.u32 %r261, [%rd72];
	// end inline asm
	add.s32 	%r670, %r261, %r264;
	add.s32 	%r665, %r665, 1024;
	setp.lt.s32 	%p25, %r665, %r120;
	@%p25 bra 	$L__BB13_46;
$L__BB13_47:
	setp.lt.s32 	%p26, %r120, 256;
	@%p26 bra 	$L__BB13_52;
	// begin inline asm
	mov.u32 %r328, %laneid;
	// end inline asm
	mov.b32 	%r331, 1;
	mov.b32 	%r352, 31;
	mov.b32 	%r353, -1;
	// begin inline asm
	shfl.sync.down.b32 %r329, %r670, %r331, %r352, %r353;
	// end inline asm
	setp.gt.s32 	%p42, %r328, 30;
	selp.b32 	%r354, 0, %r329, %p42;
	add.s32 	%r335, %r354, %r670;
	mov.b32 	%r336, 2;
	// begin inline asm
	shfl.sync.down.b32 %r334, %r335, %r336, %r352, %r353;
	// end inline asm
	setp.gt.s32 	%p43, %r328, 29;
	selp.b32 	%r355, 0, %r334, %p43;
	add.s32 	%r340, %r335, %r355;
	mov.b32 	%r341, 4;
	// begin inline asm
	shfl.sync.down.b32 %r339, %r340, %r341, %r352, %r353;
	// end inline asm
	setp.gt.s32 	%p44, %r328, 27;
	selp.b32 	%r356, 0, %r339, %p44;
	add.s32 	%r345, %r340, %r356;
	mov.b32 	%r346, 8;
	// begin inline asm
	shfl.sync.down.b32 %r344, %r345, %r346, %r352, %r353;
	// end inline asm
	setp.gt.s32 	%p45, %r328, 23;
	selp.b32 	%r357, 0, %r344, %p45;
	add.s32 	%r350, %r345, %r357;
	mov.b32 	%r351, 16;
	// begin inline asm
	shfl.sync.down.b32 %r349, %r350, %r351, %r352, %r353;
	// end inline asm
	setp.gt.s32 	%p46, %r328, 15;
	selp.b32 	%r358, 0, %r349, %p46;
	add.s32 	%r686, %r350, %r358;
	setp.ne.s32 	%p47, %r328, 0;
	@%p47 bra 	$L__BB13_50;
	shr.u32 	%r359, %r60, 3;
	and.b32  	%r360, %r359, 124;
	mov.u32 	%r361, _ZZN3cub18CUB_300001_SM_10006detail6reduce28DeviceReduceSingleTileKernelINS2_10policy_hubIiyN4cuda3std3__44plusIiEEE10Policy1000EPiSC_iS9_iiNS7_10__identityEEEvT0_T1_T2_T3_T4_T6_E12temp_storage;
	add.s32 	%r362, %r361, %r360;
	st.shared.u32 	[%r362+8], %r686;
$L__BB13_50:
	bar.sync 	0;
	setp.ne.s32 	%p48, %r60, 0;
	@%p48 bra 	$L__BB13_72;
	ld.shared.u32 	%r363, [_ZZN3cub18CUB_300001_SM_10006detail6reduce28DeviceReduceSingleTileKernelINS2_10policy_hubIiyN4cuda3std3__44plusIiEEE10Policy1000EPiSC_iS9_iiNS7_10__identityEEEvT0_T1_T2_T3_T4_T6_E12temp_storage+12];
	add.s32 	%r364, %r363, %r686;
	ld.shared.u32 	%r365, [_ZZN3cub18CUB_300001_SM_10006detail6reduce28DeviceReduceSingleTileKernelINS2_10policy_hubIiyN4cuda3std3__44plusIiEEE10Policy1000EPiSC_iS9_iiNS7_10__identityEEEvT0_T1_T2_T3_T4_T6_E12temp_storage+16];
	add.s32 	%r366, %r364, %r365;
	ld.shared.u32 	%r367, [_ZZN3cub18CUB_300001_SM_10006detail6reduce28DeviceReduceSingleTileKernelINS2_10policy_hubIiyN4cuda3std3__44plusIiEEE10Policy1000EPiSC_iS9_iiNS7_10__identityEEEvT0_T1_T2_T3_T4_T6_E12temp_storage+20];
	add.s32 	%r368, %r366, %r367;
	ld.shared.u32 	%r369, [_ZZN3cub18CUB_300001_SM_10006detail6reduce28DeviceReduceSingleTileKernelINS2_10policy_hubIiyN4cuda3std3__44plusIiEEE10Policy1000EPiSC_iS9_iiNS7_10__identityEEEvT0_T1_T2_T3_T4_T6_E12temp_storage+24];
	add.s32 	%r370, %r368, %r369;
	ld.shared.u32 	%r371, [_ZZN3cub18CUB_300001_SM_10006detail6reduce28DeviceReduceSingleTileKernelINS2_10policy_hubIiyN4cuda3std3__44plusIiEEE10Policy1000EPiSC_iS9_iiNS7_10__identityEEEvT0_T1_T2_T3_T4_T6_E12temp_storage+28];
	add.s32 	%r372, %r370, %r371;
	ld.shared.u32 	%r373, [_ZZN3cub18CUB_300001_SM_10006detail6reduce28DeviceReduceSingleTileKernelINS2_10policy_hubIiyN4cuda3std3__44plusIiEEE10Policy1000EPiSC_iS9_iiNS7_10__identityEEEvT0_T1_T2_T3_T4_T6_E12temp_storage+32];
	add.s32 	%r374, %r372, %r373;
	ld.shared.u32 	%r375, [_ZZN3cub18CUB_300001_SM_10006detail6reduce28DeviceReduceSingleTileKernelINS2_10policy_hubIiyN4cuda3std3__44plusIiEEE10Policy1000EPiSC_iS9_iiNS7_10__identityEEEvT0_T1_T2_T3_T4_T6_E12temp_storage+36];
	add.s32 	%r686, %r374, %r375;
	bra.uni 	$L__BB13_72;
$L__BB13_52:
	// begin inline asm
	mov.u32 %r265, %laneid;
	// end inline asm
	and.b32  	%r291, %r60, 992;
	add.s32 	%r292, %r291, 32;
	setp.gt.s32 	%p27, %r292, %r120;
	not.b32 	%r293, %r291;
	add.s32 	%r294, %r120, %r293;
	selp.b32 	%r289, %r294, 31, %p27;
	mov.b32 	%r268, 1;
	mov.b32 	%r290, -1;
	// begin inline asm
	shfl.sync.down.b32 %r266, %r670, %r268, %r289, %r290;
	// end inline asm
	setp.lt.s32 	%p28, %r265, %r289;
	selp.b32 	%r295, %r266, 0, %p28;
	add.s32 	%r272, %r295, %r670;
	mov.b32 	%r273, 2;
	// begin inline asm
	shfl.sync.down.b32 %r271, %r272, %r273, %r289, %r290;
	// end inline asm
	add.s32 	%r296, %r265, 2;
	setp.gt.s32 	%p29, %r296, %r289;
	selp.b32 	%r297, 0, %r271, %p29;
	add.s32 	%r277, %r272, %r297;
	mov.b32 	%r278, 4;
	// begin inline asm
	shfl.sync.down.b32 %r276, %r277, %r278, %r289, %r290;
	// end inline asm
	add.s32 	%r298, %r265, 4;
	setp.gt.s32 	%p30, %r298, %r289;
	selp.b32 	%r299, 0, %r276, %p30;
	add.s32 	%r282, %r277, %r299;
	mov.b32 	%r283, 8;
	// begin inline asm
	shfl.sync.down.b32 %r281, %r282, %r283, %r289, %r290;
	// end inline asm
	add.s32 	%r300, %r265, 8;
	setp.gt.s32 	%p31, %r300, %r289;
	selp.b32 	%r301, 0, %r281, %p31;
	add.s32 	%r287, %r282, %r301;
	mov.b32 	%r288, 16;
	// begin inline asm
	shfl.sync.down.b32 %r286, %r287, %r288, %r289, %r290;
	// end inline asm
	add.s32 	%r302, %r265, 16;
	setp.gt.s32 	%p32, %r302, %r289;
	selp.b32 	%r303, 0, %r286, %p32;
	add.s32 	%r686, %r287, %r303;
	setp.ne.s32 	%p33, %r265, 0;
	@%p33 bra 	$L__BB13_54;
	shr.u32 	%r304, %r60, 3;
	and.b32  	%r305, %r304, 124;
	mov.u32 	%r306, _ZZN3cub18CUB_300001_SM_10006detail6reduce28DeviceReduceSingleTileKernelINS2_10policy_hubIiyN4cuda3std3__44plusIiEEE10Policy1000EPiSC_iS9_iiNS7_10__identityEEEvT0_T1_T2_T3_T4_T6_E12temp_storage;
	add.s32 	%r307, %r306, %r305;
	st.shared.u32 	[%r307+8], %r686;
$L__BB13_54:
	bar.sync 	0;
	setp.ne.s32 	%p34, %r60, 0;
	@%p34 bra 	$L__BB13_72;
	setp.gt.s32 	%p35, %r120, 32;
	ld.shared.u32 	%r308, [_ZZN3cub18CUB_300001_SM_10006detail6reduce28DeviceReduceSingleTileKernelINS2_10policy_hubIiyN4cuda3std3__44plusIiEEE10Policy1000EPiSC_iS9_iiNS7_10__identityEEEvT0_T1_T2_T3_T4_T6_E12temp_storage+12];
	selp.b32 	%r309, %r308, 0, %p35;
	add.s32 	%r310, %r309, %r686;
	setp.gt.s32 	%p36, %r120, 64;
	ld.shared.u32 	%r311, [_ZZN3cub18CUB_300001_SM_10006detail6reduce28DeviceReduceSingleTileKernelINS2_10policy_hubIiyN4cuda3std3__44plusIiEEE10Policy1000EPiSC_iS9_iiNS7_10__identityEEEvT0_T1_T2_T3_T4_T6_E12temp_storage+16];
	selp.b32 	%r312, %r311, 0, %p36;
	add.s32 	%r313, %r310, %r312;
	setp.gt.s32 	%p37, %r120, 96;
	ld.shared.u32 	%r314, [_ZZN3cub18CUB_300001_SM_10006detail6reduce28DeviceReduceSingleTileKernelINS2_10policy_hubIiyN4cuda3std3__44plusIiEEE10Policy1000EPiSC_iS9_iiNS7_10__identityEEEvT0_T1_T2_T3_T4_T6_E12temp_storage+20];
	selp.b32 	%r315, %r314, 0, %p37;
	add.s32 	%r316, %r313, %r315;
	setp.gt.s32 	%p38, %r120, 128;
	ld.shared.u32 	%r317, [_ZZN3cub18CUB_300001_SM_10006detail6reduce28DeviceReduceSingleTileKernelINS2_10policy_hubIiyN4cuda3std3__44plusIiEEE10Policy1000EPiSC_iS9_iiNS7_10__identityEEEvT0_T1_T2_T3_T4_T6_E12temp_storage+24];
	selp.b32 	%r318, %r317, 0, %p38;
	add.s32 	%r319, %r316, %r318;
	setp.gt.s32 	%p39, %r120, 160;
	ld.shared.u32 	%r320, [_ZZN3cub18CUB_300001_SM_10006detail6reduce28DeviceReduceSingleTileKernelINS2_10policy_hubIiyN4cuda3std3__44plusIiEEE10Policy1000EPiSC_iS9_iiNS7_10__identityEEEvT0_T1_T2_T3_T4_T6_E12temp_storage+28];
	selp.b32 	%r321, %r320, 0, %p39;
	add.s32 	%r322, %r319, %r321;
	setp.gt.s32 	%p40, %r120, 192;
	ld.shared.u32 	%r323, [_ZZN3cub18CUB_300001_SM_10006detail6reduce28DeviceReduceSingleTileKernelINS2_10policy_hubIiyN4cuda3std3__44plusIiEEE10Policy1000EPiSC_iS9_iiNS7_10__identityEEEvT0_T1_T2_T3_T4_T6_E12temp_storage+32];
	selp.b32 	%r324, %r323, 0, %p40;
	add.s32 	%r325, %r322, %r324;
	setp.gt.s32 	%p41, %r120, 224;
	ld.shared.u32 	%r326, [_ZZN3cub18CUB_300001_SM_10006detail6reduce28DeviceReduceSingleTileKernelINS2_10policy_hubIiyN4cuda3std3__44plusIiEEE10Policy1000EPiSC_iS9_iiNS7_10__identityEEEvT0_T1_T2_T3_T4_T6_E12temp_storage+36];
	selp.b32 	%r327, %r326, 0, %p41;
	add.s32 	%r686, %r325, %r327;
	bra.uni 	$L__BB13_72;
$L__BB13_56:
	mov.u32 	%r85, %tid.x;
	mul.wide.u32 	%rd35, %r85, 4;
	add.s64 	%rd19, %rd16, %rd35;
	// begin inline asm
	ld.global.nc.u32 %r122, [%rd19];
	// end inline asm
	add.s64 	%rd20, %rd19, 1024;
	// begin inline asm
	ld.global.nc.u32 %r123, [%rd20];
	// end inline asm
	add.s64 	%rd21, %rd19, 2048;
	// begin inline asm
	ld.global.nc.u32 %r124, [%rd21];
	// end inline asm
	add.s64 	%rd22, %rd19, 3072;
	// begin inline asm
	ld.global.nc.u32 %r125, [%rd22];
	// end inline asm
	add.s64 	%rd23, %rd19, 4096;
	// begin inline asm
	ld.global.nc.u32 %r126, [%rd23];
	// end inline asm
	add.s64 	%rd24, %rd19, 5120;
	// begin inline asm
	ld.global.nc.u32 %r127, [%rd24];
	// end inline asm
	add.s64 	%rd25, %rd19, 6144;
	// begin inline asm
	ld.global.nc.u32 %r128, [%rd25];
	// end inline asm
	add.s64 	%rd26, %rd19, 7168;
	// begin inline asm
	ld.global.nc.u32 %r129, [%rd26];
	// end inline asm
	add.s64 	%rd27, %rd19, 8192;
	// begin inline asm
	ld.global.nc.u32 %r130, [%rd27];
	// end inline asm
	add.s64 	%rd28, %rd19, 9216;
	// begin inline asm
	ld.global.nc.u32 %r131, [%rd28];
	// end inline asm
	add.s64 	%rd29, %rd19, 10240;
	// begin inline asm
	ld.global.nc.u32 %r132, [%rd29];
	// end inline asm
	add.s64 	%rd30, %rd19, 11264;
	// begin inline asm
	ld.global.nc.u32 %r133, [%rd30];
	// end inline asm
	add.s64 	%rd31, %rd19, 12288;
	// begin inline asm
	ld.global.nc.u32 %r134, [%rd31];
	// end inline asm
	add.s64 	%rd32, %rd19, 13312;
	// begin inline asm
	ld.global.nc.u32 %r135, [%rd32];
	// end inline asm
	add.s64 	%rd33, %rd19, 14336;
	// begin inline asm
	ld.global.nc.u32 %r136, [%rd33];
	// end inline asm
	add.s64 	%rd34, %rd19, 15360;
	// begin inline asm
	ld.global.nc.u32 %r137, [%rd34];
	// end inline asm
	add.s32 	%r139, %r123, %r122;
	add.s32 	%r140, %r124, %r139;
	add.s32 	%r141, %r125, %r140;
	add.s32 	%r142, %r126, %r141;
	add.s32 	%r143, %r127, %r142;
	add.s32 	%r144, %r128, %r143;
	add.s32 	%r145, %r129, %r144;
	add.s32 	%r146, %r130, %r145;
	add.s32 	%r147, %r131, %r146;
	add.s32 	%r148, %r132, %r147;
	add.s32 	%r149, %r133, %r148;
	add.s32 	%r150, %r134, %r149;
	add.s32 	%r151, %r135, %r150;
	add.s32 	%r152, %r136, %r151;
	add.s32 	%r685, %r137, %r152;
	setp.lt.u32 	%p4, %r120, 8192;
	mov.b32 	%r674, 4096;
	@%p4 bra 	$L__BB13_60;
	add.s32 	%r87, %r120, -4096;
	mov.b32 	%r674, 4096;
$L__BB13_58:
	mul.wide.s32 	%rd52, %r674, 4;
	add.s64 	%rd36, %rd19, %rd52;
	// begin inline asm
	ld.global.nc.u32 %r154, [%rd36];
	// end inline asm
	add.s64 	%rd37, %rd36, 1024;
	// begin inline asm
	ld.global.nc.u32 %r155, [%rd37];
	// end inline asm
	add.s64 	%rd38, %rd36, 2048;
	// begin inline asm
	ld.global.nc.u32 %r156, [%rd38];
	// end inline asm
	add.s64 	%rd39, %rd36, 3072;
	// begin inline asm
	ld.global.nc.u32 %r157, [%rd39];
	// end inline asm
	add.s64 	%rd40, %rd36, 4096;
	// begin inline asm
	ld.global.nc.u32 %r158, [%rd40];
	// end inline asm
	add.s64 	%rd41, %rd36, 5120;
	// begin inline asm
	ld.global.nc.u32 %r159, [%rd41];
	// end inline asm
	add.s64 	%rd42, %rd36, 6144;
	// begin inline asm
	ld.global.nc.u32 %r160, [%rd42];
	// end inline asm
	add.s64 	%rd43, %rd36, 7168;
	// begin inline asm
	ld.global.nc.u32 %r161, [%rd43];
	// end inline asm
	add.s64 	%rd44, %rd36, 8192;
	// begin inline asm
	ld.global.nc.u32 %r162, [%rd44];
	// end inline asm
	add.s64 	%rd45, %rd36, 9216;
	// begin inline asm
	ld.global.nc.u32 %r163, [%rd45];
	// end inline asm
	add.s64 	%rd46, %rd36, 10240;
	// begin inline asm
	ld.global.nc.u32 %r164, [%rd46];
	// end inline asm
	add.s64 	%rd47, %rd36, 11264;
	// begin inline asm
	ld.global.nc.u32 %r165, [%rd47];
	// end inline asm
	add.s64 	%rd48, %rd36, 12288;
	// begin inline asm
	ld.global.nc.u32 %r166, [%rd48];
	// end inline asm
	add.s64 	%rd49, %rd36, 13312;
	// begin inline asm
	ld.global.nc.u32 %r167, [%rd49];
	// end inline asm
	add.s64 	%rd50, %rd36, 14336;
	// begin inline asm
	ld.global.nc.u32 %r168, [%rd50];
	// end inline asm
	add.s64 	%rd51, %rd36, 15360;
	// begin inline asm
	ld.global.nc.u32 %r169, [%rd51];
	// end inline asm
	add.s32 	%r170, %r154, %r685;
	add.s32 	%r171, %r155, %r170;
	add.s32 	%r172, %r156, %r171;
	add.s32 	%r173, %r157, %r172;
	add.s32 	%r174, %r158, %r173;
	add.s32 	%r175, %r159, %r174;
	add.s32 	%r176, %r160, %r175;
	add.s32 	%r177, %r161, %r176;
	add.s32 	%r178, %r162, %r177;
	add.s32 	%r179, %r163, %r178;
	add.s32 	%r180, %r164, %r179;
	add.s32 	%r181, %r165, %r180;
	add.s32 	%r182, %r166, %r181;
	add.s32 	%r183, %r167, %r182;
	add.s32 	%r184, %r168, %r183;
	add.s32 	%r685, %r169, %r184;
	sub.s32 	%r185, %r120, %r674;
	setp.lt.s32 	%p5, %r185, 4096;
	@%p5 bra 	$L__BB13_68;
	add.s32 	%r674, %r674, 4096;
	setp.le.s32 	%p6, %r674, %r87;
	@%p6 bra 	$L__BB13_58;
$L__BB13_60:
	setp.le.s32 	%p7, %r120, %r674;
	@%p7 bra 	$L__BB13_68;
	sub.s32 	%r94, %r120, %r674;
	setp.ge.s32 	%p8, %r85, %r94;
	@%p8 bra 	$L__BB13_68;
	not.b32 	%r187, %r85;
	add.s32 	%r188, %r120, %r187;
	sub.s32 	%r95, %r188, %r674;
	and.b32  	%r189, %r95, 768;
	setp.eq.s32 	%p9, %r189, 768;
	mov.u32 	%r679, %r85;
	@%p9 bra 	$L__BB13_65;
	add.s32 	%r676, %r85, %r674;
	shr.u32 	%r190, %r95, 8;
	add.s32 	%r191, %r190, 1;
	and.b32  	%r192, %r191, 3;
	neg.s32 	%r675, %r192;
	mov.u32 	%r679, %r85;
$L__BB13_64:
	.pragma "nounroll";
	mul.wide.u32 	%rd54, %r676, 4;
	add.s64 	%rd53, %rd16, %rd54;
	// begin inline asm
	ld.global.nc.u32 %r193, [%rd53];
	// end inline asm
	add.s32 	%r685, %r193, %r685;
	add.s32 	%r679, %r679, 256;
	add.s32 	%r676, %r676, 256;
	add.s32 	%r675, %r675, 1;
	setp.ne.s32 	%p10, %r675, 0;
	@%p10 bra 	$L__BB13_64;
$L__BB13_65:
	setp.lt.u32 	%p11, %r95, 768;
	@%p11 bra 	$L__BB13_68;
	cvt.u64.u32 	%rd55, %r679;
	cvt.u64.u32 	%rd56, %r674;
	add.s64 	%rd57, %rd55, %rd56;
	shl.b64 	%rd58, %rd57, 2;
	add.s64 	%rd59, %rd58, %rd16;
	add.s64 	%rd124, %rd59, 2048;
	add.s32 	%r682, %r679, %r674;
$L__BB13_67:
	mul.wide.u32 	%rd64, %r682, 4;
	add.s64 	%rd60, %rd16, %rd64;
	// begin inline asm
	ld.global.nc.u32 %r194, [%rd60];
	// end inline asm
	add.s32 	%r198, %r194, %r685;
	add.s64 	%rd61, %rd124, -1024;
	// begin inline asm
	ld.global.nc.u32 %r195, [%rd61];
	// end inline asm
	add.s32 	%r199, %r195, %r198;
	// begin inline asm
	ld.global.nc.u32 %r196, [%rd124];
	// end inline asm
	add.s32 	%r200, %r196, %r199;
	add.s64 	%rd63, %rd124, 1024;
	// begin inline asm
	ld.global.nc.u32 %r197, [%rd63];
	// end inline asm
	add.s32 	%r685, %r197, %r200;
	add.s32 	%r679, %r679, 1024;
	add.s64 	%rd124, %rd124, 4096;
	add.s32 	%r682, %r682, 1024;
	setp.lt.s32 	%p12, %r679, %r94;
	@%p12 bra 	$L__BB13_67;
$L__BB13_68:
	// begin inline asm
	mov.u32 %r201, %laneid;
	// end inline asm
	mov.b32 	%r204, 1;
	mov.b32 	%r225, 31;
	mov.b32 	%r226, -1;
	// begin inline asm
	shfl.sync.down.b32 %r202, %r685, %r204, %r225, %r226;
	// end inline asm
	setp.gt.s32 	%p13, %r201, 30;
	selp.b32 	%r227, 0, %r202, %p13;
	add.s32 	%r208, %r227, %r685;
	mov.b32 	%r209, 2;
	// begin inline asm
	shfl.sync.down.b32 %r207, %r208, %r209, %r225, %r226;
	// end inline asm
	setp.gt.s32 	%p14, %r201, 29;
	selp.b32 	%r228, 0, %r207, %p14;
	add.s32 	%r213, %r208, %r228;
	mov.b32 	%r214, 4;
	// begin inline asm
	shfl.sync.down.b32 %r212, %r213, %r214, %r225, %r226;
	// end inline asm
	setp.gt.s32 	%p15, %r201, 27;
	selp.b32 	%r229, 0, %r212, %p15;
	add.s32 	%r218, %r213, %r229;
	mov.b32 	%r219, 8;
	// begin inline asm
	shfl.sync.down.b32 %r217, %r218, %r219, %r225, %r226;
	// end inline asm
	setp.gt.s32 	%p16, %r201, 23;
	selp.b32 	%r230, 0, %r217, %p16;
	add.s32 	%r223, %r218, %r230;
	mov.b32 	%r224, 16;
	// begin inline asm
	shfl.sync.down.b32 %r222, %r223, %r224, %r225, %r226;
	// end inline asm
	setp.gt.s32 	%p17, %r201, 15;
	selp.b32 	%r231, 0, %r222, %p17;
	add.s32 	%r686, %r223, %r231;
	setp.ne.s32 	%p18, %r201, 0;
	@%p18 bra 	$L__BB13_70;
	shr.u32 	%r232, %r85, 3;
	and.b32  	%r233, %r232, 124;
	mov.u32 	%r234, _ZZN3cub18CUB_300001_SM_10006detail6reduce28DeviceReduceSingleTileKernelINS2_10policy_hubIiyN4cuda3std3__44plusIiEEE10Policy1000EPiSC_iS9_iiNS7_10__identityEEEvT0_T1_T2_T3_T4_T6_E12temp_storage;
	add.s32 	%r235, %r234, %r233;
	st.shared.u32 	[%r235+8], %r686;
$L__BB13_70:
	bar.sync 	0;
	setp.ne.s32 	%p19, %r85, 0;
	@%p19 bra 	$L__BB13_72;
	ld.shared.u32 	%r236, [_ZZN3cub18CUB_300001_SM_10006detail6reduce28DeviceReduceSingleTileKernelINS2_10policy_hubIiyN4cuda3std3__44plusIiEEE10Policy1000EPiSC_iS9_iiNS7_10__identityEEEvT0_T1_T2_T3_T4_T6_E12temp_storage+12];
	add.s32 	%r237, %r236, %r686;
	ld.shared.u32 	%r238, [_ZZN3cub18CUB_300001_SM_10006detail6reduce28DeviceReduceSingleTileKernelINS2_10policy_hubIiyN4cuda3std3__44plusIiEEE10Policy1000EPiSC_iS9_iiNS7_10__identityEEEvT0_T1_T2_T3_T4_T6_E12temp_storage+16];
	add.s32 	%r239, %r237, %r238;
	ld.shared.u32 	%r240, [_ZZN3cub18CUB_300001_SM_10006detail6reduce28DeviceReduceSingleTileKernelINS2_10policy_hubIiyN4cuda3std3__44plusIiEEE10Policy1000EPiSC_iS9_iiNS7_10__identityEEEvT0_T1_T2_T3_T4_T6_E12temp_storage+20];
	add.s32 	%r241, %r239, %r240;
	ld.shared.u32 	%r242, [_ZZN3cub18CUB_300001_SM_10006detail6reduce28DeviceReduceSingleTileKernelINS2_10policy_hubIiyN4cuda3std3__44plusIiEEE10Policy1000EPiSC_iS9_iiNS7_10__identityEEEvT0_T1_T2_T3_T4_T6_E12temp_storage+24];
	add.s32 	%r243, %r241, %r242;
	ld.shared.u32 	%r244, [_ZZN3cub18CUB_300001_SM_10006detail6reduce28DeviceReduceSingleTileKernelINS2_10policy_hubIiyN4cuda3std3__44plusIiEEE10Policy1000EPiSC_iS9_iiNS7_10__identityEEEvT0_T1_T2_T3_T4_T6_E12temp_storage+28];
	add.s32 	%r245, %r243, %r244;
	ld.shared.u32 	%r246, [_ZZN3cub18CUB_300001_SM_10006detail6reduce28DeviceReduceSingleTileKernelINS2_10policy_hubIiyN4cuda3std3__44plusIiEEE10Policy1000EPiSC_iS9_iiNS7_10__identityEEEvT0_T1_T2_T3_T4_T6_E12temp_storage+32];
	add.s32 	%r247, %r245, %r246;
	ld.shared.u32 	%r248, [_ZZN3cub18CUB_300001_SM_10006detail6reduce28DeviceReduceSingleTileKernelINS2_10policy_hubIiyN4cuda3std3__44plusIiEEE10Policy1000EPiSC_iS9_iiNS7_10__identityEEEvT0_T1_T2_T3_T4_T6_E12temp_storage+36];
	add.s32 	%r686, %r247, %r248;
$L__BB13_72:
	mov.u32 	%r631, %tid.x;
	setp.ne.s32 	%p95, %r631, 0;
	@%p95 bra 	$L__BB13_74;
	add.s32 	%r632, %r686, %r121;
	st.global.u32 	[%rd1], %r632;
$L__BB13_74:
	ret;

}
	// .globl	_ZN3cub18CUB_300001_SM_10006detail4scan20DeviceScanInitKernelINS0_13ScanTileStateIiLb1EEEEEvT_i
.visible .entry _ZN3cub18CUB_300001_SM_10006detail4scan20DeviceScanInitKernelINS0_13ScanTileStateIiLb1EEEEEvT_i(
	.param .align 8 .b8 _ZN3cub18CUB_300001_SM_10006detail4scan20DeviceScanInitKernelINS0_13ScanTileStateIiLb1EEEEEvT_i_param_0[8],
	.param .u32 _ZN3cub18CUB_300001_SM_10006detail4scan20DeviceScanInitKernelINS0_13ScanTileStateIiLb1EEEEEvT_i_param_1
)
{
	.reg .pred 	%p<5>;
	.reg .b32 	%r<10>;
	.reg .b64 	%rd<7>;

	ld.param.u64 	%rd2, [_ZN3cub18CUB_300001_SM_10006detail4scan20DeviceScanInitKernelINS0_13ScanTileStateIiLb1EEEEEvT_i_param_0];
	ld.param.u32 	%r4, [_ZN3cub18CUB_300001_SM_10006detail4scan20DeviceScanInitKernelINS0_13ScanTileStateIiLb1EEEEEvT_i_param_1];
	cvta.to.global.u64 	%rd1, %rd2;
	mov.u32 	%r1, %ctaid.x;
	mov.u32 	%r5, %ntid.x;
	mov.u32 	%r2, %tid.x;
	mad.lo.s32 	%r3, %r1, %r5, %r2;
	setp.ge.s32 	%p1, %r3, %r4;
	@%p1 bra 	$L__BB14_2;
	mul.wide.s32 	%rd3, %r3, 8;
	add.s64 	%rd4, %rd1, %rd3;
	mov.b32 	%r6, 0;
	mov.b32 	%r7, 99;
	st.global.v2.u32 	[%rd4+256], {%r7, %r6};
$L__BB14_2:
	setp.ne.s32 	%p2, %r1, 0;
	setp.gt.u32 	%p3, %r2, 31;
	or.pred  	%p4, %p2, %p3;
	@%p4 bra 	$L__BB14_4;
	mul.wide.u32 	%rd5, %r2, 8;
	add.s64 	%rd6, %rd1, %rd5;
	mov.b32 	%r9, 0;
	st.global.v2.u32 	[%rd6], {%r9, %r9};
$L__BB14_4:
	ret;

}
	// .globl	_ZN3cub18CUB_300001_SM_10006detail4scan16DeviceScanKernelINS2_10policy_hubIiiijN4cuda3std3__44plusIvEEE10Policy1000EN6thrust24THRUST_300001_SM_1000_NS6detail15normal_iteratorINSD_10device_ptrIiEEEESI_NS0_13ScanTileStateIiLb1EEES9_NS1_10InputValueIiPiEEjiLb0EiEEvT0_T1_T2_iT3_T4_T5_
.visible .entry _ZN3cub18CUB_300001_SM_10006detail4scan16DeviceScanKernelINS2_10policy_hubIiiijN4cuda3std3__44plusIvEEE10Policy1000EN6thrust24THRUST_300001_SM_1000_NS6detail15normal_iteratorINSD_10device_ptrIiEEEESI_NS0_13ScanTileStateIiLb1EEES9_NS1_10InputValueIiPiEEjiLb0EiEEvT0_T1_T2_iT3_T4_T5_(
	.param .align 8 .b8 _ZN3cub18CUB_300001_SM_10006detail4scan16DeviceScanKernelINS2_10policy_hubIiiijN4cuda3std3__44plusIvEEE10Policy1000EN6thrust24THRUST_300001_SM_1000_NS6detail15normal_iteratorINSD_10device_ptrIiEEEESI_NS0_13ScanTileStateIiLb1EEES9_NS1_10InputValueIiPiEEjiLb0EiEEvT0_T1_T2_iT3_T4_T5__param_0[8],
	.param .align 8 .b8 _ZN3cub18CUB_300001_SM_10006detail4scan16DeviceScanKernelINS2_10policy_hubIiiijN4cuda3std3__44plusIvEEE10Policy1000EN6thrust24THRUST_300001_SM_1000_NS6detail15normal_iteratorINSD_10device_ptrIiEEEESI_NS0_13ScanTileStateIiLb1EEES9_NS1_10InputValueIiPiEEjiLb0EiEEvT0_T1_T2_iT3_T4_T5__param_1[8],
	.param .align 8 .b8 _ZN3cub18CUB_300001_SM_10006detail4scan16DeviceScanKernelINS2_10policy_hubIiiijN4cuda3std3__44plusIvEEE10Policy1000EN6thrust24THRUST_300001_SM_1000_NS6detail15normal_iteratorINSD_10device_ptrIiEEEESI_NS0_13ScanTileStateIiLb1EEES9_NS1_10InputValueIiPiEEjiLb0EiEEvT0_T1_T2_iT3_T4_T5__param_2[8],
	.param .u32 _ZN3cub18CUB_300001_SM_10006detail4scan16DeviceScanKernelINS2_10policy_hubIiiijN4cuda3std3__44plusIvEEE10Policy1000EN6thrust24THRUST_300001_SM_1000_NS6detail15normal_iteratorINSD_10device_ptrIiEEEESI_NS0_13ScanTileStateIiLb1EEES9_NS1_10InputValueIiPiEEjiLb0EiEEvT0_T1_T2_iT3_T4_T5__param_3,
	.param .align 1 .b8 _ZN3cub18CUB_300001_SM_10006detail4scan16DeviceScanKernelINS2_10policy_hubIiiijN4cuda3std3__44plusIvEEE10Policy1000EN6thrust24THRUST_300001_SM_1000_NS6detail15normal_iteratorINSD_10device_ptrIiEEEESI_NS0_13ScanTileStateIiLb1EEES9_NS1_10InputValueIiPiEEjiLb0EiEEvT0_T1_T2_iT3_T4_T5__param_4[1],
	.param .align 8 .b8 _ZN3cub18CUB_300001_SM_10006detail4scan16DeviceScanKernelINS2_10policy_hubIiiijN4cuda3std3__44plusIvEEE10Policy1000EN6thrust24THRUST_300001_SM_1000_NS6detail15normal_iteratorINSD_10device_ptrIiEEEESI_NS0_13ScanTileStateIiLb1EEES9_NS1_10InputValueIiPiEEjiLb0EiEEvT0_T1_T2_iT3_T4_T5__param_5[16],
	.param .u32 _ZN3cub18CUB_300001_SM_10006detail4scan16DeviceScanKernelINS2_10policy_hubIiiijN4cuda3std3__44plusIvEEE10Policy1000EN6thrust24THRUST_300001_SM_1000_NS6detail15normal_iteratorINSD_10device_ptrIiEEEESI_NS0_13ScanTileStateIiLb1EEES9_NS1_10InputValueIiPiEEjiLb0EiEEvT0_T1_T2_iT3_T4_T5__param_6
)
.maxntid 384
{
	.reg .pred 	%p<160>;
	.reg .b16 	%rs<3>;
	.reg .b32 	%r<1050>;
	.reg .b64 	%rd<58>;
	// demoted variable
	.shared .align 16 .b8 _ZZN3cub18CUB_300001_SM_10006detail4scan16DeviceScanKernelINS2_10policy_hubIiiijN4cuda3std3__44plusIvEEE10Policy1000EN6thrust24THRUST_300001_SM_1000_NS6detail15normal_iteratorINSD_10device_ptrIiEEEESI_NS0_13ScanTileStateIiLb1EEES9_NS1_10InputValueIiPiEEjiLb0EiEEvT0_T1_T2_iT3_T4_T5_E12temp_storage[33808];
	ld.param.u32 	%r239, [_ZN3cub18CUB_300001_SM_10006detail4scan16DeviceScanKernelINS2_10policy_hubIiiijN4cuda3std3__44plusIvEEE10Policy1000EN6thrust24THRUST_300001_SM_1000_NS6detail15normal_iteratorINSD_10device_ptrIiEEEESI_NS0_13ScanTileStateIiLb1EEES9_NS1_10InputValueIiPiEEjiLb0EiEEvT0_T1_T2_iT3_T4_T5__param_5];
	bfe.u32 	%r240, %r239, 0, 8;
	cvt.u16.u32 	%rs1, %r240;
	and.b16  	%rs2, %rs1, 255;
	ld.param.u64 	%rd16, [_ZN3cub18CUB_300001_SM_10006detail4scan16DeviceScanKernelINS2_10policy_hubIiiijN4cuda3std3__44plusIvEEE10Policy1000EN6thrust24THRUST_300001_SM_1000_NS6detail15normal_iteratorINSD_10device_ptrIiEEEESI_NS0_13ScanTileStateIiLb1EEES9_NS1_10InputValueIiPiEEjiLb0EiEEvT0_T1_T2_iT3_T4_T5__param_2];
	ld.param.u64 	%rd15, [_ZN3cub18CUB_300001_SM_10006detail4scan16DeviceScanKernelINS2_10policy_hubIiiijN4cuda3std3__44plusIvEEE10Policy1000EN6thrust24THRUST_300001_SM_1000_NS6detail15normal_iteratorINSD_10device_ptrIiEEEESI_NS0_13ScanTileStateIiLb1EEES9_NS1_10InputValueIiPiEEjiLb0EiEEvT0_T1_T2_iT3_T4_T5__param_1];
	ld.param.u64 	%rd14, [_ZN3cub18CUB_300001_SM_10006detail4scan16DeviceScanKernelINS2_10policy_hubIiiijN4cuda3std3__44plusIvEEE10Policy1000EN6thrust24THRUST_300001_SM_1000_NS6detail15normal_iteratorINSD_10device_ptrIiEEEESI_NS0_13ScanTileStateIiLb1EEES9_NS1_10InputValueIiPiEEjiLb0EiEEvT0_T1_T2_iT3_T4_T5__param_0];
	ld.param.u64 	%rd1, [_ZN3cub18CUB_300001_SM_10006detail4scan16DeviceScanKernelINS2_10policy_hubIiiijN4cuda3std3__44plusIvEEE10Policy1000EN6thrust24THRUST_300001_SM_1000_NS6detail15normal_iteratorINSD_10device_ptrIiEEEESI_NS0_13ScanTileStateIiLb1EEES9_NS1_10InputValueIiPiEEjiLb0EiEEvT0_T1_T2_iT3_T4_T5__param_5+8];
	ld.param.u32 	%r238, [_ZN3cub18CUB_300001_SM_10006detail4scan16DeviceScanKernelINS2_10policy_hubIiiijN4cuda3std3__44plusIvEEE10Policy1000EN6thrust24THRUST_300001_SM_1000_NS6detail15normal_iteratorINSD_10device_ptrIiEEEESI_NS0_13ScanTileStateIiLb1EEES9_NS1_10InputValueIiPiEEjiLb0EiEEvT0_T1_T2_iT3_T4_T5__param_6];
	setp.eq.s16 	%p1, %rs2, 0;
	@%p1 bra 	$L__BB15_2;
	cvta.to.global.u64 	%rd17, %rd1;
	ld.global.u32 	%r997, [%rd17];
	bra.uni 	$L__BB15_3;
$L__BB15_2:
	cvt.u32.u64 	%r997, %rd1;
$L__BB15_3:
	ld.param.u32 	%r995, [_ZN3cub18CUB_300001_SM_10006detail4scan16DeviceScanKernelINS2_10policy_hubIiiijN4cuda3std3__44plusIvEEE10Policy1000EN6thrust24THRUST_300001_SM_1000_NS6detail15normal_iteratorINSD_10device_ptrIiEEEESI_NS0_13ScanTileStateIiLb1EEES9_NS1_10InputValueIiPiEEjiLb0EiEEvT0_T1_T2_iT3_T4_T5__param_3];
	cvta.to.global.u64 	%rd3, %rd14;
	cvta.to.global.u64 	%rd4, %rd15;
	mov.u32 	%r241, %ctaid.x;
	add.s32 	%r998, %r995, %r241;
	mul.lo.s32 	%r5, %r998, 8448;
	sub.s32 	%r6, %r238, %r5;
	setp.lt.u32 	%p2, %r6, 8449;
	@%p2 bra 	$L__BB15_29;
	cvt.u64.u32 	%rd40, %r5;
	mov.u32 	%r7, %tid.x;
	and.b32  	%r640, %r7, 31;
	and.b32  	%r641, %r7, 992;
	mul.lo.s32 	%r642, %r641, 22;
	or.b32  	%r643, %r642, %r640;
	cvt.u64.u32 	%rd41, %r643;
	add.s64 	%rd5, %rd41, %rd40;
	shl.b64 	%rd42, %rd5, 2;
	add.s64 	%rd43, %rd3, %rd42;
	ld.global.u32 	%r644, [%rd43];
	ld.global.u32 	%r645, [%rd43+128];
	ld.global.u32 	%r646, [%rd43+256];
	ld.global.u32 	%r647, [%rd43+384];
	ld.global.u32 	%r648, [%rd43+512];
	ld.global.u32 	%r649, [%rd43+640];
	ld.global.u32 	%r650, [%rd43+768];
	ld.global.u32 	%r651, [%rd43+896];
	ld.global.u32 	%r652, [%rd43+1024];
	ld.global.u32 	%r653, [%rd43+1152];
	ld.global.u32 	%r654, [%rd43+1280];
	ld.global.u32 	%r655, [%rd43+1408];
	ld.global.u32 	%r656, [%rd43+1536];
	ld.global.u32 	%r657, [%rd43+1664];
	ld.global.u32 	%r658, [%rd43+1792];
	ld.global.u32 	%r659, [%rd43+1920];
	ld.global.u32 	%r660, [%rd43+2048];
	ld.global.u32 	%r661, [%rd43+2176];
	ld.global.u32 	%r662, [%rd43+2304];
	ld.global.u32 	%r663, [%rd43+2432];
	ld.global.u32 	%r664, [%rd43+2560];
	ld.global.u32 	%r665, [%rd43+2688];
	// begin inline asm
	mov.u32 %r639, %laneid;
	// end inline asm
	shr.u32 	%r9, %r7, 5;
	mad.lo.s32 	%r666, %r9, 704, %r639;
	shl.b32 	%r667, %r666, 2;
	mov.u32 	%r668, _ZZN3cub18CUB_300001_SM_10006detail4scan16DeviceScanKernelINS2_10policy_hubIiiijN4cuda3std3__44plusIvEEE10Policy1000EN6thrust24THRUST_300001_SM_1000_NS6detail15normal_iteratorINSD_10device_ptrIiEEEESI_NS0_13ScanTileStateIiLb1EEES9_NS1_10InputValueIiPiEEjiLb0EiEEvT0_T1_T2_iT3_T4_T5_E12temp_storage;
	add.s32 	%r10, %r668, %r667;
	st.shared.u32 	[%r10], %r644;
	st.shared.u32 	[%r10+128], %r645;
	st.shared.u32 	[%r10+256], %r646;
	st.shared.u32 	[%r10+384], %r647;
	st.shared.u32 	[%r10+512], %r648;
	st.shared.u32 	[%r10+640], %r649;
	st.shared.u32 	[%r10+768], %r650;
	st.shared.u32 	[%r10+896], %r651;
	st.shared.u32 	[%r10+1024], %r652;
	st.shared.u32 	[%r10+1152], %r653;
	st.shared.u32 	[%r10+1280], %r654;
	st.shared.u32 	[%r10+1408], %r655;
	st.shared.u32 	[%r10+1536], %r656;
	st.shared.u32 	[%r10+1664], %r657;
	st.shared.u32 	[%r10+1792], %r658;
	st.shared.u32 	[%r10+1920], %r659;
	st.shared.u32 	[%r10+2048], %r660;
	st.shared.u32 	[%r10+2176], %r661;
	st.shared.u32 	[%r10+2304], %r662;
	st.shared.u32 	[%r10+2432], %r663;
	st.shared.u32 	[%r10+2560], %r664;
	st.shared.u32 	[%r10+2688], %r665;
	bar.warp.sync 	-1;
	mad.lo.s32 	%r11, %r639, 84, %r10;
	ld.shared.v2.u32 	{%r12, %r13}, [%r11];
	ld.shared.v2.u32 	{%r14, %r15}, [%r11+8];
	ld.shared.v2.u32 	{%r16, %r17}, [%r11+16];
	ld.shared.v2.u32 	{%r18, %r19}, [%r11+24];
	ld.shared.v2.u32 	{%r20, %r21}, [%r11+32];
	ld.shared.v2.u32 	{%r22, %r23}, [%r11+40];
	ld.shared.v2.u32 	{%r24, %r25}, [%r11+48];
	ld.shared.v2.u32 	{%r26, %r27}, [%r11+56];
	ld.shared.v2.u32 	{%r28, %r29}, [%r11+64];
	ld.shared.v2.u32 	{%r30, %r31}, [%r11+72];
	ld.shared.v2.u32 	{%r32, %r33}, [%r11+80];
	bar.sync 	0;
	setp.ne.s32 	%p104, %r998, 0;
	@%p104 bra 	$L__BB15_9;
	add.s32 	%r890, %r13, %r12;
	add.s32 	%r891, %r14, %r890;
	add.s32 	%r892, %r15, %r891;
	add.s32 	%r893, %r16, %r892;
	add.s32 	%r894, %r17, %r893;
	add.s32 	%r895, %r18, %r894;
	add.s32 	%r896, %r19, %r895;
	add.s32 	%r897, %r20, %r896;
	add.s32 	%r898, %r21, %r897;
	add.s32 	%r899, %r22, %r898;
	add.s32 	%r900, %r23, %r899;
	add.s32 	%r901, %r24, %r900;
	add.s32 	%r902, %r25, %r901;
	add.s32 	%r903, %r26, %r902;
	add.s32 	%r904, %r27, %r903;
	add.s32 	%r905, %r28, %r904;
	add.s32 	%r906, %r29, %r905;
	add.s32 	%r907, %r30, %r906;
	add.s32 	%r908, %r31, %r907;
	add.s32 	%r909, %r32, %r908;
	add.s32 	%r864, %r33, %r909;
	mov.b32 	%r862, 1;
	mov.b32 	%r887, 0;
	mov.b32 	%r889, -1;
	// begin inline asm
	{  .reg .s32 r0;  .reg .pred p;  shfl.sync.up.b32 r0|p, %r864, %r862, %r887, %r889;  @p add.s32 r0, r0, %r864;  mov.s32 %r860, r0;}
	// end inline asm
	mov.b32 	%r868, 2;
	// begin inline asm
	{  .reg .s32 r0;  .reg .pred p;  shfl.sync.up.b32 r0|p, %r860, %r868, %r887, %r889;  @p add.s32 r0, r0, %r860;  mov.s32 %r866, r0;}
	// end inline asm
	mov.b32 	%r874, 4;
	// begin inline asm
	{  .reg .s32 r0;  .reg .pred p;  shfl.sync.up.b32 r0|p, %r866, %r874, %r887, %r889;  @p add.s32 r0, r0, %r866;  mov.s32 %r872, r0;}
	// end inline asm
	mov.b32 	%r880, 8;
	// begin inline asm
	{  .reg .s32 r0;  .reg .pred p;  shfl.sync.up.b32 r0|p, %r872, %r880, %r887, %r889;  @p add.s32 r0, r0, %r872;  mov.s32 %r878, r0;}
	// end inline asm
	mov.b32 	%r886, 16;
	// begin inline asm
	{  .reg .s32 r0;  .reg .pred p;  shfl.sync.up.b32 r0|p, %r878, %r886, %r887, %r889;  @p add.s32 r0, r0, %r878;  mov.s32 %r884, r0;}
	// end inline asm
	setp.ne.s32 	%p146, %r639, 31;
	@%p146 bra 	$L__BB15_7;
	shl.b32 	%r910, %r9, 2;
	add.s32 	%r912, %r668, %r910;
	st.shared.u32 	[%r912+16], %r884;
$L__BB15_7:
	bar.sync 	0;
	ld.shared.v4.u32 	{%r913, %r914, %r915, %r916}, [_ZZN3cub18CUB_300001_SM_10006detail4scan16DeviceScanKernelINS2_10policy_hubIiiijN4cuda3std3__44plusIvEEE10Policy1000EN6thrust24THRUST_300001_SM_1000_NS6detail15normal_iteratorINSD_10device_ptrIiEEEESI_NS0_13ScanTileStateIiLb1EEES9_NS1_10InputValueIiPiEEjiLb0EiEEvT0_T1_T2_iT3_T4_T5_E12temp_storage+16];
	add.s32 	%r917, %r914, %r913;
	setp.eq.s32 	%p147, %r9, 2;
	selp.b32 	%r918, %r917, %r913, %p147;
	add.s32 	%r919, %r917, %r915;
	setp.eq.s32 	%p148, %r9, 3;
	selp.b32 	%r920, %r919, %r918, %p148;
	add.s32 	%r921, %r919, %r916;
	setp.eq.s32 	%p149, %r9, 4;
	selp.b32 	%r922, %r921, %r920, %p149;
	ld.shared.v4.u32 	{%r923, %r924, %r925, %r926}, [_ZZN3cub18CUB_300001_SM_10006detail4scan16DeviceScanKernelINS2_10policy_hubIiiijN4cuda3std3__44plusIvEEE10Policy1000EN6thrust24THRUST_300001_SM_1000_NS6detail15normal_iteratorINSD_10device_ptrIiEEEESI_NS0_13ScanTileStateIiLb1EEES9_NS1_10InputValueIiPiEEjiLb0EiEEvT0_T1_T2_iT3_T4_T5_E12temp_storage+32];
	add.s32 	%r927, %r921, %r923;
	setp.eq.s32 	%p150, %r9, 5;
	selp.b32 	%r928, %r927, %r922, %p150;
	add.s32 	%r929, %r927, %r924;
	setp.eq.s32 	%p151, %r9, 6;
	selp.b32 	%r930, %r929, %r928, %p151;
	add.s32 	%r931, %r929, %r925;
	setp.eq.s32 	%p152, %r9, 7;
	selp.b32 	%r932, %r931, %r930, %p152;
	add.s32 	%r933, %r931, %r926;
	setp.eq.s32 	%p153, %r9, 8;
	selp.b32 	%r934, %r933, %r932, %p153;
	ld.shared.v4.u32 	{%r935, %r936, %r937, %r938}, [_ZZN3cub18CUB_300001_SM_10006detail4scan16DeviceScanKernelINS2_10policy_hubIiiijN4cuda3std3__44plusIvEEE10Policy1000EN6thrust24THRUST_300001_SM_1000_NS6detail15normal_iteratorINSD_10device_ptrIiEEEESI_NS0_13ScanTileStateIiLb1EEES9_NS1_10InputValueIiPiEEjiLb0EiEEvT0_T1_T2_iT3_T4_T5_E12temp_storage+48];
	add.s32 	%r939, %r933, %r935;
	setp.eq.s32 	%p154, %r9, 9;
	selp.b32 	%r940, %r939, %r934, %p154;
	add.s32 	%r941, %r939, %r936;
	setp.eq.s32 	%p155, %r9, 10;
	selp.b32 	%r942, %r941, %r940, %p155;
	add.s32 	%r943, %r941, %r937;
	setp.eq.s32 	%p156, %r9, 11;
	selp.b32 	%r944, %r943, %r942, %p156;
	setp.lt.u32 	%p157, %r7, 32;
	selp.b32 	%r945, 0, %r944, %p157;
	setp.eq.s32 	%p158, %r639, 0;
	sub.s32 	%r946, %r884, %r864;
	selp.b32 	%r947, 0, %r946, %p158;
	add.s32 	%r948, %r947, %r997;
	add.s32 	%r1012, %r948, %r945;
	add.s32 	%r949, %r938, %r997;
	add.s32 	%r37, %r949, %r943;
	setp.ne.s32 	%p159, %r7, 0;
	@%p159 bra 	$L__BB15_28;
	add.s64 	%rd55, %rd16, 256;
	mov.b32 	%r950, 101;
	// begin inline asm
	st.relaxed.gpu.v2.u32 [%rd55], {%r950, %r37};
	// end inline asm
	bra.uni 	$L__BB15_28;
$L__BB15_9:
	add.s32 	%r699, %r13, %r12;
	add.s32 	%r700, %r14, %r699;
	add.s32 	%r701, %r15, %r700;
	add.s32 	%r702, %r16, %r701;
	add.s32 	%r703, %r17, %r702;
	add.s32 	%r704, %r18, %r703;
	add.s32 	%r705, %r19, %r704;
	add.s32 	%r706, %r20, %r705;
	add.s32 	%r707, %r21, %r706;
	add.s32 	%r708, %r22, %r707;
	add.s32 	%r709, %r23, %r708;
	add.s32 	%r710, %r24, %r709;
	add.s32 	%r711, %r25, %r710;
	add.s32 	%r712, %r26, %r711;
	add.s32 	%r713, %r27, %r712;
	add.s32 	%r714, %r28, %r713;
	add.s32 	%r715, %r29, %r714;
	add.s32 	%r716, %r30, %r715;
	add.s32 	%r717, %r31, %r716;
	add.s32 	%r718, %r32, %r717;
	add.s32 	%r673, %r33, %r718;
	mov.b32 	%r671, 1;
	mov.b32 	%r696, 0;
	mov.b32 	%r698, -1;
	// begin inline asm
	{  .reg .s32 r0;  .reg .pred p;  shfl.sync.up.b32 r0|p, %r673, %r671, %r696, %r698;  @p add.s32 r0, r0, %r673;  mov.s32 %r669, r0;}
	// end inline asm
	mov.b32 	%r677, 2;
	// begin inline asm
	{  .reg .s32 r0;  .reg .pred p;  shfl.sync.up.b32 r0|p, %r669, %r677, %r696, %r698;  @p add.s32 r0, r0, %r669;  mov.s32 %r675, r0;}
	// end inline asm
	mov.b32 	%r683, 4;
	// begin inline asm
	{  .reg .s32 r0;  .reg .pred p;  shfl.sync.up.b32 r0|p, %r675, %r683, %r696, %r698;  @p add.s32 r0, r0, %r675;  mov.s32 %r681, r0;}
	// end inline asm
	mov.b32 	%r689, 8;
	// begin inline asm
	{  .reg .s32 r0;  .reg .pred p;  shfl.sync.up.b32 r0|p, %r681, %r689, %r696, %r698;  @p add.s32 r0, r0, %r681;  mov.s32 %r687, r0;}
	// end inline asm
	mov.b32 	%r695, 16;
	// begin inline asm
	{  .reg .s32 r0;  .reg .pred p;  shfl.sync.up.b32 r0|p, %r687, %r695, %r696, %r698;  @p add.s32 r0, r0, %r687;  mov.s32 %r693, r0;}
	// end inline asm
	setp.ne.s32 	%p105, %r639, 31;
	@%p105 bra 	$L__BB15_11;
	shl.b32 	%r719, %r9, 2;
	add.s32 	%r721, %r668, %r719;
	st.shared.u32 	[%r721+16], %r693;
$L__BB15_11:
	sub.s32 	%r722, %r693, %r673;
	bar.sync 	0;
	ld.shared.v4.u32 	{%r723, %r724, %r725, %r726}, [_ZZN3cub18CUB_300001_SM_10006detail4scan16DeviceScanKernelINS2_10policy_hubIiiijN4cuda3std3__44plusIvEEE10Policy1000EN6thrust24THRUST_300001_SM_1000_NS6detail15normal_iteratorINSD_10device_ptrIiEEEESI_NS0_13ScanTileStateIiLb1EEES9_NS1_10InputValueIiPiEEjiLb0EiEEvT0_T1_T2_iT3_T4_T5_E12temp_storage+16];
	add.s32 	%r727, %r724, %r723;
	setp.eq.s32 	%p106, %r9, 2;
	selp.b32 	%r728, %r727, %r723, %p106;
	add.s32 	%r729, %r727, %r725;
	setp.eq.s32 	%p107, %r9, 3;
	selp.b32 	%r730, %r729, %r728, %p107;
	add.s32 	%r731, %r729, %r726;
	setp.eq.s32 	%p108, %r9, 4;
	selp.b32 	%r732, %r731, %r730, %p108;
	ld.shared.v4.u32 	{%r733, %r734, %r735, %r736}, [_ZZN3cub18CUB_300001_SM_10006detail4scan16DeviceScanKernelINS2_10policy_hubIiiijN4cuda3std3__44plusIvEEE10Policy1000EN6thrust24THRUST_300001_SM_1000_NS6detail15normal_iteratorINSD_10device_ptrIiEEEESI_NS0_13ScanTileStateIiLb1EEES9_NS1_10InputValueIiPiEEjiLb0EiEEvT0_T1_T2_iT3_T4_T5_E12temp_storage+32];
	add.s32 	%r737, %r731, %r733;
	setp.eq.s32 	%p109, %r9, 5;
	selp.b32 	%r738, %r737, %r732, %p109;
	add.s32 	%r739, %r737, %r734;
	setp.eq.s32 	%p110, %r9, 6;
	selp.b32 	%r740, %r739, %r738, %p110;
	add.s32 	%r741, %r739, %r735;
	setp.eq.s32 	%p111, %r9, 7;
	selp.b32 	%r742, %r741, %r740, %p111;
	add.s32 	%r743, %r741, %r736;
	setp.eq.s32 	%p112, %r9, 8;
	selp.b32 	%r744, %r743, %r742, %p112;
	ld.shared.v4.u32 	{%r745, %r746, %r747, %r748}, [_ZZN3cub18CUB_300001_SM_10006detail4scan16DeviceScanKernelINS2_10policy_hubIiiijN4cuda3std3__44plusIvEEE10Policy1000EN6thrust24THRUST_300001_SM_1000_NS6detail15normal_iteratorINSD_10device_ptrIiEEEESI_NS0_13ScanTileStateIiLb1EEES9_NS1_10InputValueIiPiEEjiLb0EiEEvT0_T1_T2_iT3_T4_T5_E12temp_storage+48];
	add.s32 	%r749, %r743, %r745;
	setp.eq.s32 	%p113, %r9, 9;
	selp.b32 	%r750, %r749, %r744, %p113;
	add.s32 	%r751, %r749, %r746;
	setp.eq.s32 	%p114, %r9, 10;
	selp.b32 	%r752, %r751, %r750, %p114;
	add.s32 	%r753, %r751, %r747;
	setp.eq.s32 	%p115, %r9, 11;
	selp.b32 	%r754, %r753, %r752, %p115;
	add.s32 	%r40, %r753, %r748;
	setp.gt.u32 	%p116, %r7, 31;
	setp.lt.u32 	%p117, %r7, 32;
	setp.eq.s32 	%p118, %r639, 0;
	selp.b32 	%r755, 0, %r722, %p118;
	add.s32 	%r1011, %r754, %r755;
	selp.b32 	%r42, %r722, %r1011, %p117;
	@%p116 bra 	$L__BB15_27;
	setp.ne.s32 	%p119, %r7, 0;
	mul.wide.s32 	%rd44, %r998, 8;
	add.s64 	%rd6, %rd16, %rd44;
	@%p119 bra 	$L__BB15_14;
	st.shared.u32 	[_ZZN3cub18CUB_300001_SM_10006detail4scan16DeviceScanKernelINS2_10policy_hubIiiijN4cuda3std3__44plusIvEEE10Policy1000EN6thrust24THRUST_300001_SM_1000_NS6detail15normal_iteratorINSD_10device_ptrIiEEEESI_NS0_13ScanTileStateIiLb1EEES9_NS1_10InputValueIiPiEEjiLb0EiEEvT0_T1_T2_iT3_T4_T5_E12temp_storage+12], %r40;
	add.s64 	%rd45, %rd6, 256;
	mov.b32 	%r756, 100;
	// begin inline asm
	st.relaxed.gpu.v2.u32 [%rd45], {%r756, %r40};
	// end inline asm
$L__BB15_14:
	not.b32 	%r762, %r7;
	add.s32 	%r1006, %r998, %r762;
	mov.b32 	%r758, 830;
	// begin inline asm
	nanosleep.u32 %r758;
	// end inline asm
	mul.wide.s32 	%rd47, %r1006, 8;
	add.s64 	%rd48, %rd16, %rd47;
	add.s64 	%rd46, %rd48, 256;
	// begin inline asm
	ld.relaxed.gpu.v2.u32 {%r1008, %r1000}, [%rd46];
	// end inline asm
	mov.b32 	%r1001, 952;
$L__BB15_15:
	setp.eq.s32 	%p120, %r1008, 99;
	mov.b32 	%r763, -1;
	vote.sync.any.pred 	%p121, %p120, %r763;
	not.pred 	%p122, %p121;
	@%p122 bra 	$L__BB15_17;
	mul.lo.s32 	%r858, %r998, 16807;
	and.b32  	%r998, %r858, 2147483647;
	add.s32 	%r859, %r1001, 1;
	rem.u32 	%r855, %r998, %r859;
	// begin inline asm
	nanosleep.u32 %r855;
	// end inline asm
	shr.u32 	%r1001, %r1001, 1;
	// begin inline asm
	ld.relaxed.gpu.v2.u32 {%r1008, %r1000}, [%rd46];
	// end inline asm
	bra.uni 	$L__BB15_15;
$L__BB15_17:
	setp.eq.s32 	%p123, %r1008, 101;
	mov.b32 	%r790, -1;
	vote.sync.ballot.b32 	%r792, %p123, %r790;
	// begin inline asm
	mov.u32 %r765, %lanemask_ge;
	// end inline asm
	and.b32  	%r793, %r792, %r765;
	or.b32  	%r794, %r793, -2147483648;
	add.s32 	%r795, %r794, -1;
	not.b32 	%r796, %r794;
	and.b32  	%r797, %r796, %r795;
	popc.b32 	%r769, %r797;
	mov.b32 	%r768, 1;
	// begin inline asm
	shfl.sync.down.b32 %r766, %r1000, %r768, %r769, %r790;
	// end inline asm
	setp.lt.s32 	%p125, %r639, %r769;
	selp.b32 	%r798, %r766, 0, %p125;
	add.s32 	%r772, %r798, %r1000;
	mov.b32 	%r773, 2;
	// begin inline asm
	shfl.sync.down.b32 %r771, %r772, %r773, %r769, %r790;
	// end inline asm
	add.s32 	%r57, %r639, 2;
	setp.gt.s32 	%p126, %r57, %r769;
	selp.b32 	%r799, 0, %r771, %p126;
	add.s32 	%r777, %r772, %r799;
	mov.b32 	%r778, 4;
	// begin inline asm
	shfl.sync.down.b32 %r776, %r777, %r778, %r769, %r790;
	// end inline asm
	add.s32 	%r58, %r639, 4;
	setp.gt.s32 	%p127, %r58, %r769;
	selp.b32 	%r800, 0, %r776, %p127;
	add.s32 	%r782, %r777, %r800;
	mov.b32 	%r783, 8;
	// begin inline asm
	shfl.sync.down.b32 %r781, %r782, %r783, %r769, %r790;
	// end inline asm
	add.s32 	%r59, %r639, 8;
	setp.gt.s32 	%p128, %r59, %r769;
	selp.b32 	%r801, 0, %r781, %p128;
	add.s32 	%r787, %r782, %r801;
	mov.b32 	%r788, 16;
	// begin inline asm
	shfl.sync.down.b32 %r786, %r787, %r788, %r769, %r790;
	// end inline asm
	add.s32 	%r60, %r639, 16;
	setp.gt.s32 	%p129, %r60, %r769;
	selp.b32 	%r802, 0, %r786, %p129;
	add.s32 	%r1005, %r787, %r802;
	add.s64 	%rd8, %rd16, 256;
	mov.b32 	%r1002, 952;
$L__BB15_18:
	setp.ne.s32 	%p130, %r1008, 101;
	mov.b32 	%r803, -1;
	vote.sync.all.pred 	%p131, %p130, %r803;
	not.pred 	%p132, %p131;
	@%p132 bra 	$L__BB15_23;
	shr.u32 	%r1002, %r1002, 1;
	mul.wide.s32 	%rd51, %r1006, 8;
	add.s64 	%rd52, %rd8, %rd51;
	add.s64 	%rd50, %rd52, -256;
	// begin inline asm
	ld.relaxed.gpu.v2.u32 {%r1008, %r1009}, [%rd50];
	// end inline asm
	mov.u32 	%r1010, %r1002;
$L__BB15_20:
	setp.eq.s32 	%p136, %r1008, 99;
	mov.b32 	%r811, -1;
	vote.sync.any.pred 	%p137, %p136, %r811;
	not.pred 	%p138, %p137;
	@%p138 bra 	$L__BB15_22;
	mul.lo.s32 	%r853, %r998, 16807;
	and.b32  	%r998, %r853, 2147483647;
	add.s32 	%r854, %r1010, 1;
	rem.u32 	%r850, %r998, %r854;
	// begin inline asm
	nanosleep.u32 %r850;
	// end inline asm
	shr.u32 	%r1010, %r1010, 1;
	// begin inline asm
	ld.relaxed.gpu.v2.u32 {%r1008, %r1009}, [%rd50];
	// end inline asm
	bra.uni 	$L__BB15_20;
$L__BB15_22:
	setp.eq.s32 	%p139, %r1008, 101;
	mov.b32 	%r837, -1;
	vote.sync.ballot.b32 	%r838, %p139, %r837;
	and.b32  	%r839, %r838, %r765;
	or.b32  	%r840, %r839, -2147483648;
	add.s32 	%r841, %r840, -1;
	not.b32 	%r842, %r840;
	and.b32  	%r843, %r842, %r841;
	popc.b32 	%r816, %r843;
	mov.b32 	%r815, 1;
	// begin inline asm
	shfl.sync.down.b32 %r813, %r1009, %r815, %r816, %r837;
	// end inline asm
	setp.lt.s32 	%p141, %r639, %r816;
	selp.b32 	%r844, %r813, 0, %p141;
	add.s32 	%r819, %r844, %r1009;
	mov.b32 	%r820, 2;
	// begin inline asm
	shfl.sync.down.b32 %r818, %r819, %r820, %r816, %r837;
	// end inline asm
	setp.gt.s32 	%p142, %r57, %r816;
	selp.b32 	%r845, 0, %r818, %p142;
	add.s32 	%r824, %r819, %r845;
	mov.b32 	%r825, 4;
	// begin inline asm
	shfl.sync.down.b32 %r823, %r824, %r825, %r816, %r837;
	// end inline asm
	setp.gt.s32 	%p143, %r58, %r816;
	selp.b32 	%r846, 0, %r823, %p143;
	add.s32 	%r829, %r824, %r846;
	mov.b32 	%r830, 8;
	// begin inline asm
	shfl.sync.down.b32 %r828, %r829, %r830, %r816, %r837;
	// end inline asm
	setp.gt.s32 	%p144, %r59, %r816;
	selp.b32 	%r847, 0, %r828, %p144;
	add.s32 	%r834, %r829, %r847;
	mov.b32 	%r835, 16;
	// begin inline asm
	shfl.sync.down.b32 %r833, %r834, %r835, %r816, %r837;
	// end inline asm
	setp.gt.s32 	%p145, %r60, %r816;
	selp.b32 	%r848, 0, %r833, %p145;
	add.s32 	%r849, %r848, %r1005;
	add.s32 	%r1005, %r849, %r834;
	add.s32 	%r1006, %r1006, -32;
	bra.uni 	$L__BB15_18;
$L__BB15_23:
	@%p119 bra 	$L__BB15_25;
	add.s32 	%r806, %r1005, %r40;
	add.s64 	%rd49, %rd6, 256;
	mov.b32 	%r805, 101;
	// begin inline asm
	st.relaxed.gpu.v2.u32 [%rd49], {%r805, %r806};
	// end inline asm
	st.shared.u32 	[_ZZN3cub18CUB_300001_SM_10006detail4scan16DeviceScanKernelINS2_10policy_hubIiiijN4cuda3std3__44plusIvEEE10Policy1000EN6thrust24THRUST_300001_SM_1000_NS6detail15normal_iteratorINSD_10device_ptrIiEEEESI_NS0_13ScanTileStateIiLb1EEES9_NS1_10InputValueIiPiEEjiLb0EiEEvT0_T1_T2_iT3_T4_T5_E12temp_storage+4], %r1005;
	st.shared.u32 	[_ZZN3cub18CUB_300001_SM_10006detail4scan16DeviceScanKernelINS2_10policy_hubIiiijN4cuda3std3__44plusIvEEE10Policy1000EN6thrust24THRUST_300001_SM_1000_NS6detail15normal_iteratorINSD_10device_ptrIiEEEESI_NS0_13ScanTileStateIiLb1EEES9_NS1_10InputValueIiPiEEjiLb0EiEEvT0_T1_T2_iT3_T4_T5_E12temp_storage+8], %r806;
$L__BB15_25:
	setp.ne.s32 	%p134, %r639, 0;
	mov.u32 	%r1011, %r42;
	@%p134 bra 	$L__BB15_27;
	st.shared.u32 	[_ZZN3cub18CUB_300001_SM_10006detail4scan16DeviceScanKernelINS2_10policy_hubIiiijN4cuda3std3__44plusIvEEE10Policy1000EN6thrust24THRUST_300001_SM_1000_NS6detail15normal_iteratorINSD_10device_ptrIiEEEESI_NS0_13ScanTileStateIiLb1EEES9_NS1_10InputValueIiPiEEjiLb0EiEEvT0_T1_T2_iT3_T4_T5_E12temp_storage+76], %r1005;
	mov.u32 	%r1011, %r1005;
$L__BB15_27:
	bar.sync 	0;
	setp.eq.s32 	%p135, %r7, 0;
	ld.shared.u32 	%r807, [_ZZN3cub18CUB_300001_SM_10006detail4scan16DeviceScanKernelINS2_10policy_hubIiiijN4cuda3std3__44plusIvEEE10Policy1000EN6thrust24THRUST_300001_SM_1000_NS6detail15normal_iteratorINSD_10device_ptrIiEEEESI_NS0_13ScanTileStateIiLb1EEES9_NS1_10InputValueIiPiEEjiLb0EiEEvT0_T1_T2_iT3_T4_T5_E12temp_storage+76];
	selp.b32 	%r808, 0, %r807, %p135;
	add.s32 	%r1012, %r808, %r1011;
$L__BB15_28:
	add.s32 	%r952, %r1012, %r12;
	add.s32 	%r953, %r13, %r952;
	add.s32 	%r954, %r14, %r953;
	add.s32 	%r955, %r15, %r954;
	add.s32 	%r956, %r16, %r955;
	add.s32 	%r957, %r17, %r956;
	add.s32 	%r958, %r18, %r957;
	add.s32 	%r959, %r19, %r958;
	add.s32 	%r960, %r20, %r959;
	add.s32 	%r961, %r21, %r960;
	add.s32 	%r962, %r22, %r961;
	add.s32 	%r963, %r23, %r962;
	add.s32 	%r964, %r24, %r963;
	add.s32 	%r965, %r25, %r964;
	add.s32 	%r966, %r26, %r965;
	add.s32 	%r967, %r27, %r966;
	add.s32 	%r968, %r28, %r967;
	add.s32 	%r969, %r29, %r968;
	add.s32 	%r970, %r30, %r969;
	add.s32 	%r971, %r31, %r970;
	add.s32 	%r972, %r32, %r971;
	bar.sync 	0;
	st.shared.v2.u32 	[%r11], {%r1012, %r952};
	st.shared.v2.u32 	[%r11+8], {%r953, %r954};
	st.shared.v2.u32 	[%r11+16], {%r955, %r956};
	st.shared.v2.u32 	[%r11+24], {%r957, %r958};
	st.shared.v2.u32 	[%r11+32], {%r959, %r960};
	st.shared.v2.u32 	[%r11+40], {%r961, %r962};
	st.shared.v2.u32 	[%r11+48], {%r963, %r964};
	st.shared.v2.u32 	[%r11+56], {%r965, %r966};
	st.shared.v2.u32 	[%r11+64], {%r967, %r968};
	st.shared.v2.u32 	[%r11+72], {%r969, %r970};
	st.shared.v2.u32 	[%r11+80], {%r971, %r972};
	bar.warp.sync 	-1;
	ld.shared.u32 	%r973, [%r10];
	ld.shared.u32 	%r974, [%r10+128];
	ld.shared.u32 	%r975, [%r10+256];
	ld.shared.u32 	%r976, [%r10+384];
	ld.shared.u32 	%r977, [%r10+512];
	ld.shared.u32 	%r978, [%r10+640];
	ld.shared.u32 	%r979, [%r10+768];
	ld.shared.u32 	%r980, [%r10+896];
	ld.shared.u32 	%r981, [%r10+1024];
	ld.shared.u32 	%r982, [%r10+1152];
	ld.shared.u32 	%r983, [%r10+1280];
	ld.shared.u32 	%r984, [%r10+1408];
	ld.shared.u32 	%r985, [%r10+1536];
	ld.shared.u32 	%r986, [%r10+1664];
	ld.shared.u32 	%r987, [%r10+1792];
	ld.shared.u32 	%r988, [%r10+1920];
	ld.shared.u32 	%r989, [%r10+2048];
	ld.shared.u32 	%r990, [%r10+2176];
	ld.shared.u32 	%r991, [%r10+2304];
	ld.shared.u32 	%r992, [%r10+2432];
	ld.shared.u32 	%r993, [%r10+2560];
	ld.shared.u32 	%r994, [%r10+2688];
	add.s64 	%rd57, %rd4, %rd42;
	st.global.u32 	[%rd57], %r973;
	st.global.u32 	[%rd57+128], %r974;
	st.global.u32 	[%rd57+256], %r975;
	st.global.u32 	[%rd57+384], %r976;
	st.global.u32 	[%rd57+512], %r977;
	st.global.u32 	[%rd57+640], %r978;
	st.global.u32 	[%rd57+768], %r979;
	st.global.u32 	[%rd57+896], %r980;
	st.global.u32 	[%rd57+1024], %r981;
	st.global.u32 	[%rd57+1152], %r982;
	st.global.u32 	[%rd57+1280], %r983;
	st.global.u32 	[%rd57+1408], %r984;
	st.global.u32 	[%rd57+1536], %r985;
	st.global.u32 	[%rd57+1664], %r986;
	st.global.u32 	[%rd57+1792], %r987;
	st.global.u32 	[%rd57+1920], %r988;
	st.global.u32 	[%rd57+2048], %r989;
	st.global.u32 	[%rd57+2176], %r990;
	st.global.u32 	[%rd57+2304], %r991;
	st.global.u32 	[%rd57+2432], %r992;
	st.global.u32 	[%rd57+2560], %r993;
	st.global.u32 	[%rd57+2688], %r994;
	bra.uni 	$L__BB15_143;
$L__BB15_29:
	setp.eq.s32 	%p3, %r6, 0;
	@%p3 bra 	$L__BB15_143;
	mul.wide.u32 	%rd18, %r5, 4;
	add.s64 	%rd19, %rd3, %rd18;
	mov.u32 	%r85, %tid.x;
	ld.global.u32 	%r1034, [%rd19];
	and.b32  	%r242, %r85, 31;
	and.b32  	%r243, %r85, 992;
	mul.lo.s32 	%r244, %r243, 22;
	or.b32  	%r87, %r244, %r242;
	setp.ge.u32 	%p4, %r87, %r6;
	shl.b32 	%r245, %r87, 2;
	cvt.u64.u32 	%rd20, %r245;
	add.s64 	%rd10, %rd19, %rd20;
	mov.u32 	%r1013, %r1034;
	@%p4 bra 	$L__BB15_32;
	ld.global.u32 	%r1013, [%rd10];
$L__BB15_32:
	add.s32 	%r90, %r87, 32;
	setp.ge.u32 	%p5, %r90, %r6;
	mov.u32 	%r1014, %r1034;
	@%p5 bra 	$L__BB15_34;
	ld.global.u32 	%r1014, [%rd10+128];
$L__BB15_34:
	add.s32 	%r93, %r87, 64;
	setp.ge.u32 	%p6, %r93, %r6;
	mov.u32 	%r1015, %r1034;
	@%p6 bra 	$L__BB15_36;
	ld.global.u32 	%r1015, [%rd10+256];
$L__BB15_36:
	add.s32 	%r96, %r87, 96;
	setp.ge.u32 	%p7, %r96, %r6;
	mov.u32 	%r1016, %r1034;
	@%p7 bra 	$L__BB15_38;
	ld.global.u32 	%r1016, [%rd10+384];
$L__BB15_38:
	add.s32 	%r246, %r87, 128;
	setp.ge.u32 	%p8, %r246, %r6;
	mov.u32 	%r1017, %r1034;
	@%p8 bra 	$L__BB15_40;
	ld.global.u32 	%r1017, [%rd10+512];
$L__BB15_40:
	add.s32 	%r247, %r87, 160;
	setp.ge.u32 	%p9, %r247, %r6;
	mov.u32 	%r1018, %r1034;
	@%p9 bra 	$L__BB15_42;
	ld.global.u32 	%r1018, [%rd10+640];
$L__BB15_42:
	add.s32 	%r248, %r87, 192;
	setp.ge.u32 	%p10, %r248, %r6;
	mov.u32 	%r1019, %r1034;
	@%p10 bra 	$L__BB15_44;
	ld.global.u32 	%r1019, [%rd10+768];
$L__BB15_44:
	add.s32 	%r249, %r87, 224;
	setp.ge.u32 	%p11, %r249, %r6;
	mov.u32 	%r1020, %r1034;
	@%p11 bra 	$L__BB15_46;
	ld.global.u32 	%r1020, [%rd10+896];
$L__BB15_46:
	add.s32 	%r250, %r87, 256;
	setp.ge.u32 	%p12, %r250, %r6;
	mov.u32 	%r1021, %r1034;
	@%p12 bra 	$L__BB15_48;
	ld.global.u32 	%r1021, [%rd10+1024];
$L__BB15_48:
	add.s32 	%r251, %r87, 288;
	setp.ge.u32 	%p13, %r251, %r6;
	mov.u32 	%r1022, %r1034;
	@%p13 bra 	$L__BB15_50;
	ld.global.u32 	%r1022, [%rd10+1152];
$L__BB15_50:
	add.s32 	%r111, %r87, 320;
	setp.ge.u32 	%p14, %r111, %r6;
	mov.u32 	%r1023, %r1034;
	@%p14 bra 	$L__BB15_52;
	ld.global.u32 	%r1023, [%rd10+1280];
$L__BB15_52:
	add.s32 	%r114, %r87, 352;
	setp.ge.u32 	%p15, %r114, %r6;
	mov.u32 	%r1024, %r1034;
	@%p15 bra 	$L__BB15_54;
	ld.global.u32 	%r1024, [%rd10+1408];
$L__BB15_54:
	add.s32 	%r117, %r87, 384;
	setp.ge.u32 	%p16, %r117, %r6;
	mov.u32 	%r1025, %r1034;
	@%p16 bra 	$L__BB15_56;
	ld.global.u32 	%r1025, [%rd10+1536];
$L__BB15_56:
	add.s32 	%r120, %r87, 416;
	setp.ge.u32 	%p17, %r120, %r6;
	mov.u32 	%r1026, %r1034;
	@%p17 bra 	$L__BB15_58;
	ld.global.u32 	%r1026, [%rd10+1664];
$L__BB15_58:
	add.s32 	%r252, %r87, 448;
	setp.ge.u32 	%p18, %r252, %r6;
	mov.u32 	%r1027, %r1034;
	@%p18 bra 	$L__BB15_60;
	ld.global.u32 	%r1027, [%rd10+1792];
$L__BB15_60:
	add.s32 	%r253, %r87, 480;
	setp.ge.u32 	%p19, %r253, %r6;
	mov.u32 	%r1028, %r1034;
	@%p19 bra 	$L__BB15_62;
	ld.global.u32 	%r1028, [%rd10+1920];
$L__BB15_62:
	add.s32 	%r254, %r87, 512;
	setp.ge.u32 	%p20, %r254, %r6;
	mov.u32 	%r1029, %r1034;
	@%p20 bra 	$L__BB15_64;
	ld.global.u32 	%r1029, [%rd10+2048];
$L__BB15_64:
	add.s32 	%r129, %r87, 544;
	setp.ge.u32 	%p21, %r129, %r6;
	mov.u32 	%r1030, %r1034;
	@%p21 bra 	$L__BB15_66;
	ld.global.u32 	%r1030, [%rd10+2176];
$L__BB15_66:
	add.s32 	%r132, %r87, 576;
	setp.ge.u32 	%p22, %r132, %r6;
	mov.u32 	%r1031, %r1034;
	@%p22 bra 	$L__BB15_68;
	ld.global.u32 	%r1031, [%rd10+2304];
$L__BB15_68:
	add.s32 	%r255, %r87, 608;
	setp.ge.u32 	%p23, %r255, %r6;
	mov.u32 	%r1032, %r1034;
	@%p23 bra 	$L__BB15_70;
	ld.global.u32 	%r1032, [%rd10+2432];
$L__BB15_70:
	add.s32 	%r256, %r87, 640;
	setp.ge.u32 	%p24, %r256, %r6;
	mov.u32 	%r1033, %r1034;
	@%p24 bra 	$L__BB15_72;
	ld.global.u32 	%r1033, [%rd10+2560];
$L__BB15_72:
	add.s32 	%r139, %r87, 672;
	setp.ge.u32 	%p25, %r139, %r6;
	@%p25 bra 	$L__BB15_74;
	ld.global.u32 	%r1034, [%rd10+2688];
$L__BB15_74:
	// begin inline asm
	mov.u32 %r257, %laneid;
	// end inline asm
	shr.u32 	%r143, %r85, 5;
	mad.lo.s32 	%r258, %r143, 704, %r257;
	shl.b32 	%r259, %r258, 2;
	mov.u32 	%r260, _ZZN3cub18CUB_300001_SM_10006detail4scan16DeviceScanKernelINS2_10policy_hubIiiijN4cuda3std3__44plusIvEEE10Policy1000EN6thrust24THRUST_300001_SM_1000_NS6detail15normal_iteratorINSD_10device_ptrIiEEEESI_NS0_13ScanTileStateIiLb1EEES9_NS1_10InputValueIiPiEEjiLb0EiEEvT0_T1_T2_iT3_T4_T5_E12temp_storage;
	add.s32 	%r144, %r260, %r259;
	st.shared.u32 	[%r144], %r1013;
	st.shared.u32 	[%r144+128], %r1014;
	st.shared.u32 	[%r144+256], %r1015;
	st.shared.u32 	[%r144+384], %r1016;
	st.shared.u32 	[%r144+512], %r1017;
	st.shared.u32 	[%r144+640], %r1018;
	st.shared.u32 	[%r144+768], %r1019;
	st.shared.u32 	[%r144+896], %r1020;
	st.shared.u32 	[%r144+1024], %r1021;
	st.shared.u32 	[%r144+1152], %r1022;
	st.shared.u32 	[%r144+1280], %r1023;
	st.shared.u32 	[%r144+1408], %r1024;
	st.shared.u32 	[%r144+1536], %r1025;
	st.shared.u32 	[%r144+1664], %r1026;
	st.shared.u32 	[%r144+1792], %r1027;
	st.shared.u32 	[%r144+1920], %r1028;
	st.shared.u32 	[%r144+2048], %r1029;
	st.shared.u32 	[%r144+2176], %r1030;
	st.shared.u32 	[%r144+2304], %r1031;
	st.shared.u32 	[%r144+2432], %r1032;
	st.shared.u32 	[%r144+2560], %r1033;
	st.shared.u32 	[%r144+2688], %r1034;
	bar.warp.sync 	-1;
	mad.lo.s32 	%r145, %r257, 84, %r144;
	ld.shared.v2.u32 	{%r146, %r147}, [%r145];
	ld.shared.v2.u32 	{%r148, %r149}, [%r145+8];
	ld.shared.v2.u32 	{%r150, %r151}, [%r145+16];
	ld.shared.v2.u32 	{%r152, %r153}, [%r145+24];
	ld.shared.v2.u32 	{%r154, %r155}, [%r145+32];
	ld.shared.v2.u32 	{%r156, %r157}, [%r145+40];
	ld.shared.v2.u32 	{%r158, %r159}, [%r145+48];
	ld.shared.v2.u32 	{%r160, %r161}, [%r145+56];
	ld.shared.v2.u32 	{%r162, %r163}, [%r145+64];
	ld.shared.v2.u32 	{%r164, %r165}, [%r145+72];
	ld.shared.v2.u32 	{%r166, %r167}, [%r145+80];
	bar.sync 	0;
	setp.ne.s32 	%p26, %r998, 0;
	@%p26 bra 	$L__BB15_78;
	add.s32 	%r490, %r147, %r146;
	add.s32 	%r491, %r148, %r490;
	add.s32 	%r492, %r149, %r491;
	add.s32 	%r493, %r150, %r492;
	add.s32 	%r494, %r151, %r493;
	add.s32 	%r495, %r152, %r494;
	add.s32 	%r496, %r153, %r495;
	add.s32 	%r497, %r154, %r496;
	add.s32 	%r498, %r155, %r497;
	add.s32 	%r499, %r156, %r498;
	add.s32 	%r500, %r157, %r499;
	add.s32 	%r501, %r158, %r500;
	add.s32 	%r502, %r159, %r501;
	add.s32 	%r503, %r160, %r502;
	add.s32 	%r504, %r161, %r503;
	add.s32 	%r505, %r162, %r504;
	add.s32 	%r506, %r163, %r505;
	add.s32 	%r507, %r164, %r506;
	add.s32 	%r508, %r165, %r507;
	add.s32 	%r509, %r166, %r508;
	add.s32 	%r464, %r167, %r509;
	mov.b32 	%r462, 1;
	mov.b32 	%r487, 0;
	mov.b32 	%r489, -1;
	// begin inline asm
	{  .reg .s32 r0;  .reg .pred p;  shfl.sync.up.b32 r0|p, %r464, %r462, %r487, %r489;  @p add.s32 r0, r0, %r464;  mov.s32 %r460, r0;}
	// end inline asm
	mov.b32 	%r468, 2;
	// begin inline asm
	{  .reg .s32 r0;  .reg .pred p;  shfl.sync.up.b32 r0|p, %r460, %r468, %r487, %r489;  @p add.s32 r0, r0, %r460;  mov.s32 %r466, r0;}
	// end inline asm
	mov.b32 	%r474, 4;
	// begin inline asm
	{  .reg .s32 r0;  .reg .pred p;  shfl.sync.up.b32 r0|p, %r466, %r474, %r487, %r489;  @p add.s32 r0, r0, %r466;  mov.s32 %r472, r0;}
	// end inline asm
	mov.b32 	%r480, 8;
	// begin inline asm
	{  .reg .s32 r0;  .reg .pred p;  shfl.sync.up.b32 r0|p, %r472, %r480, %r487, %r489;  @p add.s32 r0, r0, %r472;  mov.s32 %r478, r0;}
	// end inline asm
	mov.b32 	%r486, 16;
	// begin inline asm
	{  .reg .s32 r0;  .reg .pred p;  shfl.sync.up.b32 r0|p, %r478, %r486, %r487, %r489;  @p add.s32 r0, r0, %r478;  mov.s32 %r484, r0;}
	// end inline asm
	setp.ne.s32 	%p68, %r257, 31;
	@%p68 bra 	$L__BB15_77;
	shl.b32 	%r510, %r143, 2;
	mov.u32 	%r511, _ZZN3cub18CUB_300001_SM_10006detail4scan16DeviceScanKernelINS2_10policy_hubIiiijN4cuda3std3__44plusIvEEE10Policy1000EN6thrust24THRUST_300001_SM_1000_NS6detail15normal_iteratorINSD_10device_ptrIiEEEESI_NS0_13ScanTileStateIiLb1EEES9_NS1_10InputValueIiPiEEjiLb0EiEEvT0_T1_T2_iT3_T4_T5_E12temp_storage;
	add.s32 	%r512, %r511, %r510;
	st.shared.u32 	[%r512+16], %r484;
$L__BB15_77:
	bar.sync 	0;
	ld.shared.v4.u32 	{%r513, %r514, %r515, %r516}, [_ZZN3cub18CUB_300001_SM_10006detail4scan16DeviceScanKernelINS2_10policy_hubIiiijN4cuda3std3__44plusIvEEE10Policy1000EN6thrust24THRUST_300001_SM_1000_NS6detail15normal_iteratorINSD_10device_ptrIiEEEESI_NS0_13ScanTileStateIiLb1EEES9_NS1_10InputValueIiPiEEjiLb0EiEEvT0_T1_T2_iT3_T4_T5_E12temp_storage+16];
	add.s32 	%r517, %r514, %r513;
	setp.eq.s32 	%p69, %r143, 2;
	selp.b32 	%r518, %r517, %r513, %p69;
	add.s32 	%r519, %r517, %r515;
	setp.eq.s32 	%p70, %r143, 3;
	selp.b32 	%r520, %r519, %r518, %p70;
	add.s32 	%r521, %r519, %r516;
	setp.eq.s32 	%p71, %r143, 4;
	selp.b32 	%r522, %r521, %r520, %p71;
	ld.shared.v4.u32 	{%r523, %r524, %r525, %r526}, [_ZZN3cub18CUB_300001_SM_10006detail4scan16DeviceScanKernelINS2_10policy_hubIiiijN4cuda3std3__44plusIvEEE10Policy1000EN6thrust24THRUST_300001_SM_1000_NS6detail15normal_iteratorINSD_10device_ptrIiEEEESI_NS0_13ScanTileStateIiLb1EEES9_NS1_10InputValueIiPiEEjiLb0EiEEvT0_T1_T2_iT3_T4_T5_E12temp_storage+32];
	add.s32 	%r527, %r521, %r523;
	setp.eq.s32 	%p72, %r143, 5;
	selp.b32 	%r528, %r527, %r522, %p72;
	add.s32 	%r529, %r527, %r524;
	setp.eq.s32 	%p73, %r143, 6;
	selp.b32 	%r530, %r529, %r528, %p73;
	add.s32 	%r531, %r529, %r525;
	setp.eq.s32 	%p74, %r143, 7;
	selp.b32 	%r532, %r531, %r530, %p74;
	add.s32 	%r533, %r531, %r526;
	setp.eq.s32 	%p75, %r143, 8;
	selp.b32 	%r534, %r533, %r532, %p75;
	.pragma "used_bytes_mask 4095";
	ld.shared.v4.u32 	{%r535, %r536, %r537, %r538}, [_ZZN3cub18CUB_300001_SM_10006detail4scan16DeviceScanKernelINS2_10policy_hubIiiijN4cuda3std3__44plusIvEEE10Policy1000EN6thrust24THRUST_300001_SM_1000_NS6detail15normal_iteratorINSD_10device_ptrIiEEEESI_NS0_13ScanTileStateIiLb1EEES9_NS1_10InputValueIiPiEEjiLb0EiEEvT0_T1_T2_iT3_T4_T5_E12temp_storage+48];
	add.s32 	%r539, %r533, %r535;
	setp.eq.s32 	%p76, %r143, 9;
	selp.b32 	%r540, %r539, %r534, %p76;
	add.s32 	%r541, %r539, %r536;
	setp.eq.s32 	%p77, %r143, 10;
	selp.b32 	%r542, %r541, %r540, %p77;
	add.s32 	%r543, %r541, %r537;
	setp.eq.s32 	%p78, %r143, 11;
	selp.b32 	%r544, %r543, %r542, %p78;
	setp.lt.u32 	%p79, %r85, 32;
	selp.b32 	%r545, 0, %r544, %p79;
	setp.eq.s32 	%p80, %r257, 0;
	sub.s32 	%r546, %r484, %r464;
	selp.b32 	%r547, 0, %r546, %p80;
	add.s32 	%r548, %r547, %r997;
	add.s32 	%r1049, %r548, %r545;
	bra.uni 	$L__BB15_97;
$L__BB15_78:
	add.s32 	%r291, %r147, %r146;
	add.s32 	%r292, %r148, %r291;
	add.s32 	%r293, %r149, %r292;
	add.s32 	%r294, %r150, %r293;
	add.s32 	%r295, %r151, %r294;
	add.s32 	%r296, %r152, %r295;
	add.s32 	%r297, %r153, %r296;
	add.s32 	%r298, %r154, %r297;
	add.s32 	%r299, %r155, %r298;
	add.s32 	%r300, %r156, %r299;
	add.s32 	%r301, %r157, %r300;
	add.s32 	%r302, %r158, %r301;
	add.s32 	%r303, %r159, %r302;
	add.s32 	%r304, %r160, %r303;
	add.s32 	%r305, %r161, %r304;
	add.s32 	%r306, %r162, %r305;
	add.s32 	%r307, %r163, %r306;
	add.s32 	%r308, %r164, %r307;
	add.s32 	%r309, %r165, %r308;
	add.s32 	%r310, %r166, %r309;
	add.s32 	%r265, %r167, %r310;
	mov.b32 	%r263, 1;
	mov.b32 	%r288, 0;
	mov.b32 	%r290, -1;
	// begin inline asm
	{  .reg .s32 r0;  .reg .pred p;  shfl.sync.up.b32 r0|p, %r265, %r263, %r288, %r290;  @p add.s32 r0, r0, %r265;  mov.s32 %r261, r0;}
	// end inline asm
	mov.b32 	%r269, 2;
	// begin inline asm
	{  .reg .s32 r0;  .reg .pred p;  shfl.sync.up.b32 r0|p, %r261, %r269, %r288, %r290;  @p add.s32 r0, r0, %r261;  mov.s32 %r267, r0;}
	// end inline asm
	mov.b32 	%r275, 4;
	// begin inline asm
	{  .reg .s32 r0;  .reg .pred p;  shfl.sync.up.b32 r0|p, %r267, %r275, %r288, %r290;  @p add.s32 r0, r0, %r267;  mov.s32 %r273, r0;}
	// end inline asm
	mov.b32 	%r281, 8;
	// begin inline asm
	{  .reg .s32 r0;  .reg .pred p;  shfl.sync.up.b32 r0|p, %r273, %r281, %r288, %r290;  @p add.s32 r0, r0, %r273;  mov.s32 %r279, r0;}
	// end inline asm
	mov.b32 	%r287, 16;
	// begin inline asm
	{  .reg .s32 r0;  .reg .pred p;  shfl.sync.up.b32 r0|p, %r279, %r287, %r288, %r290;  @p add.s32 r0, r0, %r279;  mov.s32 %r285, r0;}
	// end inline asm
	setp.ne.s32 	%p27, %r257, 31;
	@%p27 bra 	$L__BB15_80;
	shl.b32 	%r311, %r143, 2;
	mov.u32 	%r312, _ZZN3cub18CUB_300001_SM_10006detail4scan16DeviceScanKernelINS2_10policy_hubIiiijN4cuda3std3__44plusIvEEE10Policy1000EN6thrust24THRUST_300001_SM_1000_NS6detail15normal_iteratorINSD_10device_ptrIiEEEESI_NS0_13ScanTileStateIiLb1EEES9_NS1_10InputValueIiPiEEjiLb0EiEEvT0_T1_T2_iT3_T4_T5_E12temp_storage;
	add.s32 	%r313, %r312, %r311;
	st.shared.u32 	[%r313+16], %r285;
$L__BB15_80:
	sub.s32 	%r314, %r285, %r265;
	bar.sync 	0;
	ld.shared.v4.u32 	{%r315, %r316, %r317, %r318}, [_ZZN3cub18CUB_300001_SM_10006detail4scan16DeviceScanKernelINS2_10policy_hubIiiijN4cuda3std3__44plusIvEEE10Policy1000EN6thrust24THRUST_300001_SM_1000_NS6detail15normal_iteratorINSD_10device_ptrIiEEEESI_NS0_13ScanTileStateIiLb1EEES9_NS1_10InputValueIiPiEEjiLb0EiEEvT0_T1_T2_iT3_T4_T5_E12temp_storage+16];
	add.s32 	%r319, %r316, %r315;
	setp.eq.s32 	%p28, %r143, 2;
	selp.b32 	%r320, %r319, %r315, %p28;
	add.s32 	%r321, %r319, %r317;
	setp.eq.s32 	%p29, %r143, 3;
	selp.b32 	%r322, %r321, %r320, %p29;
	add.s32 	%r323, %r321, %r318;
	setp.eq.s32 	%p30, %r143, 4;
	selp.b32 	%r324, %r323, %r322, %p30;
	ld.shared.v4.u32 	{%r325, %r326, %r327, %r328}, [_ZZN3cub18CUB_300001_SM_10006detail4scan16DeviceScanKernelINS2_10policy_hubIiiijN4cuda3std3__44plusIvEEE10Policy1000EN6thrust24THRUST_300001_SM_1000_NS6detail15normal_iteratorINSD_10device_ptrIiEEEESI_NS0_13ScanTileStateIiLb1EEES9_NS1_10InputValueIiPiEEjiLb0EiEEvT0_T1_T2_iT3_T4_T5_E12temp_storage+32];
	add.s32 	%r329, %r323, %r325;
	setp.eq.s32 	%p31, %r143, 5;
	selp.b32 	%r330, %r329, %r324, %p31;
	add.s32 	%r331, %r329, %r326;
	setp.eq.s32 	%p32, %r143, 6;
	selp.b32 	%r332, %r331, %r330, %p32;
	add.s32 	%r333, %r331, %r327;
	setp.eq.s32 	%p33, %r143, 7;
	selp.b32 	%r334, %r333, %r332, %p33;
	add.s32 	%r335, %r333, %r328;
	setp.eq.s32 	%p34, %r143, 8;
	selp.b32 	%r336, %r335, %r334, %p34;
	ld.shared.v4.u32 	{%r337, %r338, %r339, %r340}, [_ZZN3cub18CUB_300001_SM_10006detail4scan16DeviceScanKernelINS2_10policy_hubIiiijN4cuda3std3__44plusIvEEE10Policy1000EN6thrust24THRUST_300001_SM_1000_NS6detail15normal_iteratorINSD_10device_ptrIiEEEESI_NS0_13ScanTileStateIiLb1EEES9_NS1_10InputValueIiPiEEjiLb0EiEEvT0_T1_T2_iT3_T4_T5_E12temp_storage+48];
	add.s32 	%r341, %r335, %r337;
	setp.eq.s32 	%p35, %r143, 9;
	selp.b32 	%r342, %r341, %r336, %p35;
	add.s32 	%r343, %r341, %r338;
	setp.eq.s32 	%p36, %r143, 10;
	selp.b32 	%r344, %r343, %r342, %p36;
	add.s32 	%r345, %r343, %r339;
	setp.eq.s32 	%p37, %r143, 11;
	selp.b32 	%r346, %r345, %r344, %p37;
	add.s32 	%r173, %r345, %r340;
	setp.gt.u32 	%p38, %r85, 31;
	setp.lt.u32 	%p39, %r85, 32;
	setp.eq.s32 	%p40, %r257, 0;
	selp.b32 	%r347, 0, %r314, %p40;
	add.s32 	%r1048, %r346, %r347;
	selp.b32 	%r175, %r314, %r1048, %p39;
	@%p38 bra 	$L__BB15_96;
	setp.ne.s32 	%p41, %r85, 0;
	mul.wide.s32 	%rd21, %r998, 8;
	add.s64 	%rd11, %rd16, %rd21;
	@%p41 bra 	$L__BB15_83;
	st.shared.u32 	[_ZZN3cub18CUB_300001_SM_10006detail4scan16DeviceScanKernelINS2_10policy_hubIiiijN4cuda3std3__44plusIvEEE10Policy1000EN6thrust24THRUST_300001_SM_1000_NS6detail15normal_iteratorINSD_10device_ptrIiEEEESI_NS0_13ScanTileStateIiLb1EEES9_NS1_10InputValueIiPiEEjiLb0EiEEvT0_T1_T2_iT3_T4_T5_E12temp_storage+12], %r173;
	add.s64 	%rd22, %rd11, 256;
	mov.b32 	%r348, 100;
	// begin inline asm
	st.relaxed.gpu.v2.u32 [%rd22], {%r348, %r173};
	// end inline asm
$L__BB15_83:
	not.b32 	%r354, %r85;
	add.s32 	%r1043, %r998, %r354;
	mov.b32 	%r350, 830;
	// begin inline asm
	nanosleep.u32 %r350;
	// end inline asm
	mul.wide.s32 	%rd24, %r1043, 8;
	add.s64 	%rd25, %rd16, %rd24;
	add.s64 	%rd23, %rd25, 256;
	// begin inline asm
	ld.relaxed.gpu.v2.u32 {%r1045, %r1037}, [%rd23];
	// end inline asm
	mov.b32 	%r1038, 952;
$L__BB15_84:
	setp.eq.s32 	%p42, %r1045, 99;
	mov.b32 	%r355, -1;
	vote.sync.any.pred 	%p43, %p42, %r355;
	not.pred 	%p44, %p43;
	@%p44 bra 	$L__BB15_86;
	mul.lo.s32 	%r458, %r998, 16807;
	and.b32  	%r998, %r458, 2147483647;
	add.s32 	%r459, %r1038, 1;
	rem.u32 	%r455, %r998, %r459;
	// begin inline asm
	nanosleep.u32 %r455;
	// end inline asm
	shr.u32 	%r1038, %r1038, 1;
	// begin inline asm
	ld.relaxed.gpu.v2.u32 {%r1045, %r1037}, [%rd23];
	// end inline asm
	bra.uni 	$L__BB15_84;
$L__BB15_86:
	setp.eq.s32 	%p45, %r1045, 101;
	mov.b32 	%r382, -1;
	vote.sync.ballot.b32 	%r384, %p45, %r382;
	// begin inline asm
	mov.u32 %r357, %lanemask_ge;
	// end inline asm
	and.b32  	%r385, %r384, %r357;
	or.b32  	%r386, %r385, -2147483648;
	add.s32 	%r387, %r386, -1;
	not.b32 	%r388, %r386;
	and.b32  	%r389, %r388, %r387;
	popc.b32 	%r361, %r389;
	mov.b32 	%r360, 1;
	// begin inline asm
	shfl.sync.down.b32 %r358, %r1037, %r360, %r361, %r382;
	// end inline asm
	setp.lt.s32 	%p47, %r257, %r361;
	selp.b32 	%r390, %r358, 0, %p47;
	add.s32 	%r364, %r390, %r1037;
	mov.b32 	%r365, 2;
	// begin inline asm
	shfl.sync.down.b32 %r363, %r364, %r365, %r361, %r382;
	// end inline asm
	add.s32 	%r391, %r257, 2;
	setp.gt.s32 	%p48, %r391, %r361;
	selp.b32 	%r392, 0, %r363, %p48;
	add.s32 	%r369, %r364, %r392;
	mov.b32 	%r370, 4;
	// begin inline asm
	shfl.sync.down.b32 %r368, %r369, %r370, %r361, %r382;
	// end inline asm
	add.s32 	%r393, %r257, 4;
	setp.gt.s32 	%p49, %r393, %r361;
	selp.b32 	%r394, 0, %r368, %p49;
	add.s32 	%r374, %r369, %r394;
	mov.b32 	%r375, 8;
	// begin inline asm
	shfl.sync.down.b32 %r373, %r374, %r375, %r361, %r382;
	// end inline asm
	add.s32 	%r395, %r257, 8;
	setp.gt.s32 	%p50, %r395, %r361;
	selp.b32 	%r396, 0, %r373, %p50;
	add.s32 	%r379, %r374, %r396;
	mov.b32 	%r380, 16;
	// begin inline asm
	shfl.sync.down.b32 %r378, %r379, %r380, %r361, %r382;
	// end inline asm
	add.s32 	%r397, %r257, 16;
	setp.gt.s32 	%p51, %r397, %r361;
	selp.b32 	%r398, 0, %r378, %p51;
	add.s32 	%r1041, %r379, %r398;
	add.s64 	%rd12, %rd16, 256;
	mov.b32 	%r1039, 952;
$L__BB15_87:
	setp.ne.s32 	%p52, %r1045, 101;
	mov.b32 	%r399, -1;
	vote.sync.all.pred 	%p53, %p52, %r399;
	not.pred 	%p54, %p53;
	@%p54 bra 	$L__BB15_92;
	shr.u32 	%r1039, %r1039, 1;
	mul.wide.s32 	%rd28, %r1043, 8;
	add.s64 	%rd29, %rd12, %rd28;
	add.s64 	%rd27, %rd29, -256;
	// begin inline asm
	ld.relaxed.gpu.v2.u32 {%r1045, %r1046}, [%rd27];
	// end inline asm
	mov.u32 	%r1047, %r1039;
$L__BB15_89:
	setp.eq.s32 	%p58, %r1045, 99;
	mov.b32 	%r407, -1;
	vote.sync.any.pred 	%p59, %p58, %r407;
	not.pred 	%p60, %p59;
	@%p60 bra 	$L__BB15_91;
	mul.lo.s32 	%r453, %r998, 16807;
	and.b32  	%r998, %r453, 2147483647;
	add.s32 	%r454, %r1047, 1;
	rem.u32 	%r450, %r998, %r454;
	// begin inline asm
	nanosleep.u32 %r450;
	// end inline asm
	shr.u32 	%r1047, %r1047, 1;
	// begin inline asm
	ld.relaxed.gpu.v2.u32 {%r1045, %r1046}, [%rd27];
	// end inline asm
	bra.uni 	$L__BB15_89;
$L__BB15_91:
	setp.eq.s32 	%p61, %r1045, 101;
	mov.b32 	%r433, -1;
	vote.sync.ballot.b32 	%r434, %p61, %r433;
	and.b32  	%r435, %r434, %r357;
	or.b32  	%r436, %r435, -2147483648;
	add.s32 	%r437, %r436, -1;
	not.b32 	%r438, %r436;
	and.b32  	%r439, %r438, %r437;
	popc.b32 	%r412, %r439;
	mov.b32 	%r411, 1;
	// begin inline asm
	shfl.sync.down.b32 %r409, %r1046, %r411, %r412, %r433;
	// end inline asm
	setp.lt.s32 	%p63, %r257, %r412;
	selp.b32 	%r440, %r409, 0, %p63;
	add.s32 	%r415, %r440, %r1046;
	mov.b32 	%r416, 2;
	// begin inline asm
	shfl.sync.down.b32 %r414, %r415, %r416, %r412, %r433;
	// end inline asm
	add.s32 	%r441, %r257, 2;
	setp.gt.s32 	%p64, %r441, %r412;
	selp.b32 	%r442, 0, %r414, %p64;
	add.s32 	%r420, %r415, %r442;
	mov.b32 	%r421, 4;
	// begin inline asm
	shfl.sync.down.b32 %r419, %r420, %r421, %r412, %r433;
	// end inline asm
	add.s32 	%r443, %r257, 4;
	setp.gt.s32 	%p65, %r443, %r412;
	selp.b32 	%r444, 0, %r419, %p65;
	add.s32 	%r425, %r420, %r444;
	mov.b32 	%r426, 8;
	// begin inline asm
	shfl.sync.down.b32 %r424, %r425, %r426, %r412, %r433;
	// end inline asm
	add.s32 	%r445, %r257, 8;
	setp.gt.s32 	%p66, %r445, %r412;
	selp.b32 	%r446, 0, %r424, %p66;
	add.s32 	%r430, %r425, %r446;
	mov.b32 	%r431, 16;
	// begin inline asm
	shfl.sync.down.b32 %r429, %r430, %r431, %r412, %r433;
	// end inline asm
	add.s32 	%r447, %r257, 16;
	setp.gt.s32 	%p67, %r447, %r412;
	selp.b32 	%r448, 0, %r429, %p67;
	add.s32 	%r449, %r448, %r1041;
	add.s32 	%r1041, %r449, %r430;
	add.s32 	%r1043, %r1043, -32;
	bra.uni 	$L__BB15_87;
$L__BB15_92:
	@%p41 bra 	$L__BB15_94;
	add.s32 	%r402, %r1041, %r173;
	add.s64 	%rd26, %rd11, 256;
	mov.b32 	%r401, 101;
	// begin inline asm
	st.relaxed.gpu.v2.u32 [%rd26], {%r401, %r402};
	// end inline asm
	st.shared.u32 	[_ZZN3cub18CUB_300001_SM_10006detail4scan16DeviceScanKernelINS2_10policy_hubIiiijN4cuda3std3__44plusIvEEE10Policy1000EN6thrust24THRUST_300001_SM_1000_NS6detail15normal_iteratorINSD_10device_ptrIiEEEESI_NS0_13ScanTileStateIiLb1EEES9_NS1_10InputValueIiPiEEjiLb0EiEEvT0_T1_T2_iT3_T4_T5_E12temp_storage+4], %r1041;
	st.shared.u32 	[_ZZN3cub18CUB_300001_SM_10006detail4scan16DeviceScanKernelINS2_10policy_hubIiiijN4cuda3std3__44plusIvEEE10Policy1000EN6thrust24THRUST_300001_SM_1000_NS6detail15normal_iteratorINSD_10device_ptrIiEEEESI_NS0_13ScanTileStateIiLb1EEES9_NS1_10InputValueIiPiEEjiLb0EiEEvT0_T1_T2_iT3_T4_T5_E12temp_storage+8], %r402;
$L__BB15_94:
	setp.ne.s32 	%p56, %r257, 0;
	mov.u32 	%r1048, %r175;
	@%p56 bra 	$L__BB15_96;
	st.shared.u32 	[_ZZN3cub18CUB_300001_SM_10006detail4scan16DeviceScanKernelINS2_10policy_hubIiiijN4cuda3std3__44plusIvEEE10Policy1000EN6thrust24THRUST_300001_SM_1000_NS6detail15normal_iteratorINSD_10device_ptrIiEEEESI_NS0_13ScanTileStateIiLb1EEES9_NS1_10InputValueIiPiEEjiLb0EiEEvT0_T1_T2_iT3_T4_T5_E12temp_storage+76], %r1041;
	mov.u32 	%r1048, %r1041;
$L__BB15_96:
	bar.sync 	0;
	setp.eq.s32 	%p57, %r85, 0;
	ld.shared.u32 	%r403, [_ZZN3cub18CUB_300001_SM_10006detail4scan16DeviceScanKernelINS2_10policy_hubIiiijN4cuda3std3__44plusIvEEE10Policy1000EN6thrust24THRUST_300001_SM_1000_NS6detail15normal_iteratorINSD_10device_ptrIiEEEESI_NS0_13ScanTileStateIiLb1EEES9_NS1_10InputValueIiPiEEjiLb0EiEEvT0_T1_T2_iT3_T4_T5_E12temp_storage+76];
	selp.b32 	%r404, 0, %r403, %p57;
	add.s32 	%r1049, %r404, %r1048;
$L__BB15_97:
	add.s32 	%r549, %r1049, %r146;
	add.s32 	%r550, %r147, %r549;
	add.s32 	%r551, %r148, %r550;
	add.s32 	%r552, %r149, %r551;
	add.s32 	%r553, %r150, %r552;
	add.s32 	%r554, %r151, %r553;
	add.s32 	%r555, %r152, %r554;
	add.s32 	%r556, %r153, %r555;
	add.s32 	%r557, %r154, %r556;
	add.s32 	%r558, %r155, %r557;
	add.s32 	%r559, %r156, %r558;
	add.s32 	%r560, %r157, %r559;
	add.s32 	%r561, %r158, %r560;
	add.s32 	%r562, %r159, %r561;
	add.s32 	%r563, %r160, %r562;
	add.s32 	%r564, %r161, %r563;
	add.s32 	%r565, %r162, %r564;
	add.s32 	%r566, %r163, %r565;
	add.s32 	%r567, %r164, %r566;
	add.s32 	%r568, %r165, %r567;
	add.s32 	%r569, %r166, %r568;
	bar.sync 	0;
	st.shared.v2.u32 	[%r145], {%r1049, %r549};
	st.shared.v2.u32 	[%r145+8], {%r550, %r551};
	st.shared.v2.u32 	[%r145+16], {%r552, %r553};
	st.shared.v2.u32 	[%r145+24], {%r554, %r555};
	st.shared.v2.u32 	[%r145+32], {%r556, %r557};
	st.shared.v2.u32 	[%r145+40], {%r558, %r559};
	st.shared.v2.u32 	[%r145+48], {%r560, %r561};
	st.shared.v2.u32 	[%r145+56], {%r562, %r563};
	st.shared.v2.u32 	[%r145+64], {%r564, %r565};
	st.shared.v2.u32 	[%r145+72], {%r566, %r567};
	st.shared.v2.u32 	[%r145+80], {%r568, %r569};
	bar.warp.sync 	-1;
	ld.shared.u32 	%r214, [%r144];
	ld.shared.u32 	%r215, [%r144+128];
	ld.shared.u32 	%r216, [%r144+256];
	ld.shared.u32 	%r217, [%r144+384];
	ld.shared.u32 	%r218, [%r144+512];
	ld.shared.u32 	%r219, [%r144+640];
	ld.shared.u32 	%r220, [%r144+768];
	ld.shared.u32 	%r221, [%r144+896];
	ld.shared.u32 	%r222, [%r144+1024];
	ld.shared.u32 	%r223, [%r144+1152];
	ld.shared.u32 	%r224, [%r144+1280];
	ld.shared.u32 	%r225, [%r144+1408];
	ld.shared.u32 	%r226, [%r144+1536];
	ld.shared.u32 	%r227, [%r144+1664];
	ld.shared.u32 	%r228, [%r144+1792];
	ld.shared.u32 	%r229, [%r144+1920];
	ld.shared.u32 	%r230, [%r144+2048];
	ld.shared.u32 	%r231, [%r144+2176];
	ld.shared.u32 	%r232, [%r144+2304];
	ld.shared.u32 	%r233, [%r144+2432];
	ld.shared.u32 	%r234, [%r144+2560];
	ld.shared.u32 	%r235, [%r144+2688];
	setp.ne.s32 	%p81, %r85, 0;
	@%p81 bra 	$L__BB15_99;
	st.volatile.shared.u32 	[_ZZN3cub18CUB_300001_SM_10006detail4scan16DeviceScanKernelINS2_10policy_hubIiiijN4cuda3std3__44plusIvEEE10Policy1000EN6thrust24THRUST_300001_SM_1000_NS6detail15normal_iteratorINSD_10device_ptrIiEEEESI_NS0_13ScanTileStateIiLb1EEES9_NS1_10InputValueIiPiEEjiLb0EiEEvT0_T1_T2_iT3_T4_T5_E12temp_storage+33792], %r6;
$L__BB15_99:
	ld.param.u32 	%r996, [_ZN3cub18CUB_300001_SM_10006detail4scan16DeviceScanKernelINS2_10policy_hubIiiijN4cuda3std3__44plusIvEEE10Policy1000EN6thrust24THRUST_300001_SM_1000_NS6detail15normal_iteratorINSD_10device_ptrIiEEEESI_NS0_13ScanTileStateIiLb1EEES9_NS1_10InputValueIiPiEEjiLb0EiEEvT0_T1_T2_iT3_T4_T5__param_3];
	bar.sync 	0;
	ld.volatile.shared.u32 	%r236, [_ZZN3cub18CUB_300001_SM_10006detail4scan16DeviceScanKernelINS2_10policy_hubIiiijN4cuda3std3__44plusIvEEE10Policy1000EN6thrust24THRUST_300001_SM_1000_NS6detail15normal_iteratorINSD_10device_ptrIiEEEESI_NS0_13ScanTileStateIiLb1EEES9_NS1_10InputValueIiPiEEjiLb0EiEEvT0_T1_T2_iT3_T4_T5_E12temp_storage+33792];
	cvt.u64.u32 	%rd36, %r87;
	mov.u32 	%r570, %ctaid.x;
	add.s32 	%r571, %r996, %r570;
	mul.lo.s32 	%r572, %r571, 8448;
	cvt.u64.u32 	%rd37, %r572;
	add.s64 	%rd38, %rd36, %rd37;
	setp.ge.s32 	%p82, %r87, %r236;
	shl.b64 	%rd39, %rd38, 2;
	add.s64 	%rd13, %rd4, %rd39;
	@%p82 bra 	$L__BB15_101;
	st.global.u32 	[%rd13], %r214;
$L__BB15_101:
	setp.ge.s32 	%p83, %r90, %r236;
	@%p83 bra 	$L__BB15_103;
	st.global.u32 	[%rd13+128], %r215;
$L__BB15_103:
	setp.ge.s32 	%p84, %r93, %r236;
	@%p84 bra 	$L__BB15_105;
	st.global.u32 	[%rd13+256], %r216;
$L__BB15_105:
	setp.ge.s32 	%p85, %r96, %r236;
	@%p85 bra 	$L__BB15_107;
	st.global.u32 	[%rd13+384], %r217;
$L__BB15_107:
	mov.u32 	%r573, %tid.x;
	and.b32  	%r574, %r573, 992;
	mul.lo.s32 	%r575, %r574, 22;
	and.b32  	%r576, %r573, 31;
	or.b32  	%r577, %r575, %r576;
	add.s32 	%r578, %r577, 128;
	setp.ge.s32 	%p86, %r578, %r236;
	@%p86 bra 	$L__BB15_109;
	st.global.u32 	[%rd13+512], %r218;
$L__BB15_109:
	add.s32 	%r584, %r577, 160;
	setp.ge.s32 	%p87, %r584, %r236;
	@%p87 bra 	$L__BB15_111;
	st.global.u32 	[%rd13+640], %r219;
$L__BB15_111:
	add.s32 	%r590, %r577, 192;
	setp.ge.s32 	%p88, %r590, %r236;
	@%p88 bra 	$L__BB15_113;
	st.global.u32 	[%rd13+768], %r220;
$L__BB15_113:
	add.s32 	%r596, %r577, 224;
	setp.ge.s32 	%p89, %r596, %r236;
	@%p89 bra 	$L__BB15_115;
	st.global.u32 	[%rd13+896], %r221;
$L__BB15_115:
	add.s32 	%r602, %r577, 256;
	setp.ge.s32 	%p90, %r602, %r236;
	@%p90 bra 	$L__BB15_117;
	st.global.u32 	[%rd13+1024], %r222;
$L__BB15_117:
	add.s32 	%r608, %r577, 288;
	setp.ge.s32 	%p91, %r608, %r236;
	@%p91 bra 	$L__BB15_119;
	st.global.u32 	[%rd13+1152], %r223;
$L__BB15_119:
	setp.ge.s32 	%p92, %r111, %r236;
	@%p92 bra 	$L__BB15_121;
	st.global.u32 	[%rd13+1280], %r224;
$L__BB15_121:
	setp.ge.s32 	%p93, %r114, %r236;
	@%p93 bra 	$L__BB15_123;
	st.global.u32 	[%rd13+1408], %r225;
$L__BB15_123:
	setp.ge.s32 	%p94, %r117, %r236;
	@%p94 bra 	$L__BB15_125;
	st.global.u32 	[%rd13+1536], %r226;
$L__BB15_125:
	setp.ge.s32 	%p95, %r120, %r236;
	@%p95 bra 	$L__BB15_127;
	st.global.u32 	[%rd13+1664], %r227;
$L__BB15_127:
	add.s32 	%r614, %r577, 448;
	setp.ge.s32 	%p96, %r614, %r236;
	@%p96 bra 	$L__BB15_129;
	st.global.u32 	[%rd13+1792], %r228;
$L__BB15_129:
	add.s32 	%r620, %r577, 480;
	setp.ge.s32 	%p97, %r620, %r236;
	@%p97 bra 	$L__BB15_131;
	st.global.u32 	[%rd13+1920], %r229;
$L__BB15_131:
	add.s32 	%r626, %r577, 512;
	setp.ge.s32 	%p98, %r626, %r236;
	@%p98 bra 	$L__BB15_133;
	st.global.u32 	[%rd13+2048], %r230;
$L__BB15_133:
	setp.ge.s32 	%p99, %r129, %r236;
	@%p99 bra 	$L__BB15_135;
	st.global.u32 	[%rd13+2176], %r231;
$L__BB15_135:
	setp.ge.s32 	%p100, %r132, %r236;
	@%p100 bra 	$L__BB15_137;
	st.global.u32 	[%rd13+2304], %r232;
$L__BB15_137:
	add.s32 	%r632, %r577, 608;
	setp.ge.s32 	%p101, %r632, %r236;
	@%p101 bra 	$L__BB15_139;
	st.global.u32 	[%rd13+2432], %r233;
$L__BB15_139:
	add.s32 	%r638, %r577, 640;
	setp.ge.s32 	%p102, %r638, %r236;
	@%p102 bra 	$L__BB15_141;
	st.global.u32 	[%rd13+2560], %r234;
$L__BB15_141:
	setp.ge.s32 	%p103, %r139, %r236;
	@%p103 bra 	$L__BB15_143;
	st.global.u32 	[%rd13+2688], %r235;
$L__BB15_143:
	ret;

}
	// .globl	_ZN3cub18CUB_300001_SM_10006detail4scan16DeviceScanKernelINS2_10policy_hubIiiimN4cuda3std3__44plusIvEEE10Policy1000EN6thrust24THRUST_300001_SM_1000_NS6detail15normal_iteratorINSD_10device_ptrIiEEEESI_NS0_13ScanTileStateIiLb1EEES9_NS1_10InputValueIiPiEEmiLb0EiEEvT0_T1_T2_iT3_T4_T5_
.visible .entry _ZN3cub18CUB_300001_SM_10006detail4scan16DeviceScanKernelINS2_10policy_hubIiiimN4cuda3std3__44plusIvEEE10Policy1000EN6thrust24THRUST_300001_SM_1000_NS6detail15normal_iteratorINSD_10device_ptrIiEEEESI_NS0_13ScanTileStateIiLb1EEES9_NS1_10InputValueIiPiEEmiLb0EiEEvT0_T1_T2_iT3_T4_T5_(
	.param .align 8 .b8 _ZN3cub18CUB_300001_SM_10006detail4scan16DeviceScanKernelINS2_10policy_hubIiiimN4cuda3std3__44plusIvEEE10Policy1000EN6thrust24THRUST_300001_SM_1000_NS6detail15normal_iteratorINSD_10device_ptrIiEEEESI_NS0_13ScanTileStateIiLb1EEES9_NS1_10InputValueIiPiEEmiLb0EiEEvT0_T1_T2_iT3_T4_T5__param_0[8],
	.param .align 8 .b8 _ZN3cub18CUB_300001_SM_10006detail4scan16DeviceScanKernelINS2_10policy_hubIiiimN4cuda3std3__44plusIvEEE10Policy1000EN6thrust24THRUST_300001_SM_1000_NS6detail15normal_iteratorINSD_10device_ptrIiEEEESI_NS0_13ScanTileStateIiLb1EEES9_NS1_10InputValueIiPiEEmiLb0EiEEvT0_T1_T2_iT3_T4_T5__param_1[8],
	.param .align 8 .b8 _ZN3cub18CUB_300001_SM_10006detail4scan16DeviceScanKernelINS2_10policy_hubIiiimN4cuda3std3__44plusIvEEE10Policy1000EN6thrust24THRUST_300001_SM_1000_NS6detail15normal_iteratorINSD_10device_ptrIiEEEESI_NS0_13ScanTileStateIiLb1EEES9_NS1_10InputValueIiPiEEmiLb0EiEEvT0_T1_T2_iT3_T4_T5__param_2[8],
	.param .u32 _ZN3cub18CUB_300001_SM_10006detail4scan16DeviceScanKernelINS2_10policy_hubIiiimN4cuda3std3__44plusIvEEE10Policy1000EN6thrust24THRUST_300001_SM_1000_NS6detail15normal_iteratorINSD_10device_ptrIiEEEESI_NS0_13ScanTileStateIiLb1EEES9_NS1_10InputValueIiPiEEmiLb0EiEEvT0_T1_T2_iT3_T4_T5__param_3,
	.param .align 1 .b8 _ZN3cub18CUB_300001_SM_10006detail4scan16DeviceScanKernelINS2_10policy_hubIiiimN4cuda3std3__44plusIvEEE10Policy1000EN6thrust24THRUST_300001_SM_1000_NS6detail15normal_iteratorINSD_10device_ptrIiEEEESI_NS0_13ScanTileStateIiLb1EEES9_NS1_10InputValueIiPiEEmiLb0EiEEvT0_T1_T2_iT3_T4_T5__param_4[1],
	.param .align 8 .b8 _ZN3cub18CUB_300001_SM_10006detail4scan16DeviceScanKernelINS2_10policy_hubIiiimN4cuda3std3__44plusIvEEE10Policy1000EN6thrust24THRUST_300001_SM_1000_NS6detail15normal_iteratorINSD_10device_ptrIiEEEESI_NS0_13ScanTileStateIiLb1EEES9_NS1_10InputValueIiPiEEmiLb0EiEEvT0_T1_T2_iT3_T4_T5__param_5[16],
	.param .u64 _ZN3cub18CUB_300001_SM_10006detail4scan16DeviceScanKernelINS2_10policy_hubIiiimN4cuda3std3__44plusIvEEE10Policy1000EN6thrust24THRUST_300001_SM_1000_NS6detail15normal_iteratorINSD_10device_ptrIiEEEESI_NS0_13ScanTileStateIiLb1EEES9_NS1_10InputValueIiPiEEmiLb0EiEEvT0_T1_T2_iT3_T4_T5__param_6
)
.maxntid 416
{
	.reg .pred 	%p<158>;
	.reg .b16 	%rs<3>;
	.reg .b32 	%r<1003>;
	.reg .b64 	%rd<59>;
	// demoted variable
	.shared .align 16 .b8 _ZZN3cub18CUB_300001_SM_10006detail4scan16DeviceScanKernelINS2_10policy_hubIiiimN4cuda3std3__44plusIvEEE10Policy1000EN6thrust24THRUST_300001_SM_1000_NS6detail15normal_iteratorINSD_10device_ptrIiEEEESI_NS0_13ScanTileStateIiLb1EEES9_NS1_10InputValueIiPiEEmiLb0EiEEvT0_T1_T2_iT3_T4_T5_E12temp_storage[31632];
	ld.param.u32 	%r206, [_ZN3cub18CUB_300001_SM_10006detail4scan16DeviceScanKernelINS2_10policy_hubIiiimN4cuda3std3__44plusIvEEE10Policy1000EN6thrust24THRUST_300001_SM_1000_NS6detail15normal_iteratorINSD_10device_ptrIiEEEESI_NS0_13ScanTileStateIiLb1EEES9_NS1_10InputValueIiPiEEmiLb0EiEEvT0_T1_T2_iT3_T4_T5__param_5];
	bfe.u32 	%r207, %r206, 0, 8;
	cvt.u16.u32 	%rs1, %r207;
	and.b16  	%rs2, %rs1, 255;
	ld.param.u64 	%rd18, [_ZN3cub18CUB_300001_SM_10006detail4scan16DeviceScanKernelINS2_10policy_hubIiiimN4cuda3std3__44plusIvEEE10Policy1000EN6thrust24THRUST_300001_SM_1000_NS6detail15normal_iteratorINSD_10device_ptrIiEEEESI_NS0_13ScanTileStateIiLb1EEES9_NS1_10InputValueIiPiEEmiLb0EiEEvT0_T1_T2_iT3_T4_T5__param_2];
	ld.param.u64 	%rd17, [_ZN3cub18CUB_300001_SM_10006detail4scan16DeviceScanKernelINS2_10policy_hubIiiimN4cuda3std3__44plusIvEEE10Policy1000EN6thrust24THRUST_300001_SM_1000_NS6detail15normal_iteratorINSD_10device_ptrIiEEEESI_NS0_13ScanTileStateIiLb1EEES9_NS1_10InputValueIiPiEEmiLb0EiEEvT0_T1_T2_iT3_T4_T5__param_1];
	ld.param.u64 	%rd16, [_ZN3cub18CUB_300001_SM_10006detail4scan16DeviceScanKernelINS2_10policy_hubIiiimN4cuda3std3__44plusIvEEE10Policy1000EN6thrust24THRUST_300001_SM_1000_NS6detail15normal_iteratorINSD_10device_ptrIiEEEESI_NS0_13ScanTileStateIiLb1EEES9_NS1_10InputValueIiPiEEmiLb0EiEEvT0_T1_T2_iT3_T4_T5__param_0];
	ld.param.u64 	%rd1, [_ZN3cub18CUB_300001_SM_10006detail4scan16DeviceScanKernelINS2_10policy_hubIiiimN4cuda3std3__44plusIvEEE10Policy1000EN6thrust24THRUST_300001_SM_1000_NS6detail15normal_iteratorINSD_10device_ptrIiEEEESI_NS0_13ScanTileStateIiLb1EEES9_NS1_10InputValueIiPiEEmiLb0EiEEvT0_T1_T2_iT3_T4_T5__param_5+8];
	ld.param.u32 	%r205, [_ZN3cub18CUB_300001_SM_10006detail4scan16DeviceScanKernelINS2_10policy_hubIiiimN4cuda3std3__44plusIvEEE10Policy1000EN6thrust24THRUST_300001_SM_1000_NS6detail15normal_iteratorINSD_10device_ptrIiEEEESI_NS0_13ScanTileStateIiLb1EEES9_NS1_10InputValueIiPiEEmiLb0EiEEvT0_T1_T2_iT3_T4_T5__param_3];
	ld.param.u64 	%rd19, [_ZN3cub18CUB_300001_SM_10006detail4scan16DeviceScanKernelINS2_10policy_hubIiiimN4cuda3std3__44plusIvEEE10Policy1000EN6thrust24THRUST_300001_SM_1000_NS6detail15normal_iteratorINSD_10device_ptrIiEEEESI_NS0_13ScanTileStateIiLb1EEES9_NS1_10InputValueIiPiEEmiLb0EiEEvT0_T1_T2_iT3_T4_T5__param_6];
	setp.eq.s16 	%p1, %rs2, 0;
	@%p1 bra 	$L__BB16_2;
	cvta.to.global.u64 	%rd20, %rd1;
	ld.global.u32 	%r959, [%rd20];
	bra.uni 	$L__BB16_3;
$L__BB16_2:
	cvt.u32.u64 	%r959, %rd1;
$L__BB16_3:
	cvta.to.global.u64 	%rd3, %rd16;
	cvta.to.global.u64 	%rd4, %rd17;
	mov.u32 	%r208, %ctaid.x;
	add.s32 	%r4, %r205, %r208;
	mul.wide.s32 	%rd5, %r4, 7904;
	sub.s64 	%rd6, %rd19, %rd5;
	setp.lt.u64 	%p2, %rd6, 7905;
	@%p2 bra 	$L__BB16_29;
	mov.u32 	%r5, %tid.x;
	and.b32  	%r617, %r5, 31;
	and.b32  	%r618, %r5, 992;
	mul.lo.s32 	%r619, %r618, 19;
	or.b32  	%r620, %r619, %r617;
	cvt.u64.u32 	%rd42, %r620;
	add.s64 	%rd7, %rd5, %rd42;
	shl.b64 	%rd43, %rd7, 2;
	add.s64 	%rd44, %rd3, %rd43;
	ld.global.u32 	%r621, [%rd44];
	ld.global.u32 	%r622, [%rd44+128];
	ld.global.u32 	%r623, [%rd44+256];
	ld.global.u32 	%r624, [%rd44+384];
	ld.global.u32 	%r625, [%rd44+512];
	ld.global.u32 	%r626, [%rd44+640];
	ld.global.u32 	%r627, [%rd44+768];
	ld.global.u32 	%r628, [%rd44+896];
	ld.global.u32 	%r629, [%rd44+1024];
	ld.global.u32 	%r630, [%rd44+1152];
	ld.global.u32 	%r631, [%rd44+1280];
	ld.global.u32 	%r632, [%rd44+1408];
	ld.global.u32 	%r633, [%rd44+1536];
	ld.global.u32 	%r634, [%rd44+1664];
	ld.global.u32 	%r635, [%rd44+1792];
	ld.global.u32 	%r636, [%rd44+1920];
	ld.global.u32 	%r637, [%rd44+2048];
	ld.global.u32 	%r638, [%rd44+2176];
	ld.global.u32 	%r639, [%rd44+2304];
	// begin inline asm
	mov.u32 %r616, %laneid;
	// end inline asm
	shr.u32 	%r7, %r5, 5;
	mad.lo.s32 	%r640, %r7, 608, %r616;
	shl.b32 	%r641, %r640, 2;
	mov.u32 	%r642, _ZZN3cub18CUB_300001_SM_10006detail4scan16DeviceScanKernelINS2_10policy_hubIiiimN4cuda3std3__44plusIvEEE10Policy1000EN6thrust24THRUST_300001_SM_1000_NS6detail15normal_iteratorINSD_10device_ptrIiEEEESI_NS0_13ScanTileStateIiLb1EEES9_NS1_10InputValueIiPiEEmiLb0EiEEvT0_T1_T2_iT3_T4_T5_E12temp_storage;
	add.s32 	%r8, %r642, %r641;
	st.shared.u32 	[%r8], %r621;
	st.shared.u32 	[%r8+128], %r622;
	st.shared.u32 	[%r8+256], %r623;
	st.shared.u32 	[%r8+384], %r624;
	st.shared.u32 	[%r8+512], %r625;
	st.shared.u32 	[%r8+640], %r626;
	st.shared.u32 	[%r8+768], %r627;
	st.shared.u32 	[%r8+896], %r628;
	st.shared.u32 	[%r8+1024], %r629;
	st.shared.u32 	[%r8+1152], %r630;
	st.shared.u32 	[%r8+1280], %r631;
	st.shared.u32 	[%r8+1408], %r632;
	st.shared.u32 	[%r8+1536], %r633;
	st.shared.u32 	[%r8+1664], %r634;
	st.shared.u32 	[%r8+1792], %r635;
	st.shared.u32 	[%r8+1920], %r636;
	st.shared.u32 	[%r8+2048], %r637;
	st.shared.u32 	[%r8+2176], %r638;
	st.shared.u32 	[%r8+2304], %r639;
	bar.warp.sync 	-1;
	mad.lo.s32 	%r9, %r616, 72, %r8;
	ld.shared.u32 	%r10, [%r9];
	ld.shared.u32 	%r11, [%r9+4];
	ld.shared.u32 	%r12, [%r9+8];
	ld.shared.u32 	%r13, [%r9+12];
	ld.shared.u32 	%r14, [%r9+16];
	ld.shared.u32 	%r15, [%r9+20];
	ld.shared.u32 	%r16, [%r9+24];
	ld.shared.u32 	%r17, [%r9+28];
	ld.shared.u32 	%r18, [%r9+32];
	ld.shared.u32 	%r19, [%r9+36];
	ld.shared.u32 	%r20, [%r9+40];
	ld.shared.u32 	%r21, [%r9+44];
	ld.shared.u32 	%r22, [%r9+48];
	ld.shared.u32 	%r23, [%r9+52];
	ld.shared.u32 	%r24, [%r9+56];
	ld.shared.u32 	%r25, [%r9+60];
	ld.shared.u32 	%r26, [%r9+64];
	ld.shared.u32 	%r27, [%r9+68];
	ld.shared.u32 	%r28, [%r9+72];
	bar.sync 	0;
	setp.ne.s32 	%p100, %r4, 0;
	@%p100 bra 	$L__BB16_9;
	add.s32 	%r860, %r11, %r10;
	add.s32 	%r861, %r12, %r860;
	add.s32 	%r862, %r13, %r861;
	add.s32 	%r863, %r14, %r862;
	add.s32 	%r864, %r15, %r863;
	add.s32 	%r865, %r16, %r864;
	add.s32 	%r866, %r17, %r865;
	add.s32 	%r867, %r18, %r866;
	add.s32 	%r868, %r19, %r867;
	add.s32 	%r869, %r20, %r868;
	add.s32 	%r870, %r21, %r869;
	add.s32 	%r871, %r22, %r870;
	add.s32 	%r872, %r23, %r871;
	add.s32 	%r873, %r24, %r872;
	add.s32 	%r874, %r25, %r873;
	add.s32 	%r875, %r26, %r874;
	add.s32 	%r876, %r27, %r875;
	add.s32 	%r834, %r28, %r876;
	mov.b32 	%r832, 1;
	mov.b32 	%r857, 0;
	mov.b32 	%r859, -1;
	// begin inline asm
	{  .reg .s32 r0;  .reg .pred p;  shfl.sync.up.b32 r0|p, %r834, %r832, %r857, %r859;  @p add.s32 r0, r0, %r834;  mov.s32 %r830, r0;}
	// end inline asm
	mov.b32 	%r838, 2;
	// begin inline asm
	{  .reg .s32 r0;  .reg .pred p;  shfl.sync.up.b32 r0|p, %r830, %r838, %r857, %r859;  @p add.s32 r0, r0, %r830;  mov.s32 %r836, r0;}
	// end inline asm
	mov.b32 	%r844, 4;
	// begin inline asm
	{  .reg .s32 r0;  .reg .pred p;  shfl.sync.up.b32 r0|p, %r836, %r844, %r857, %r859;  @p add.s32 r0, r0, %r836;  mov.s32 %r842, r0;}
	// end inline asm
	mov.b32 	%r850, 8;
	// begin inline asm
	{  .reg .s32 r0;  .reg .pred p;  shfl.sync.up.b32 r0|p, %r842, %r850, %r857, %r859;  @p add.s32 r0, r0, %r842;  mov.s32 %r848, r0;}
	// end inline asm
	mov.b32 	%r856, 16;
	// begin inline asm
	{  .reg .s32 r0;  .reg .pred p;  shfl.sync.up.b32 r0|p, %r848, %r856, %r857, %r859;  @p add.s32 r0, r0, %r848;  mov.s32 %r854, r0;}
	// end inline asm
	setp.ne.s32 	%p143, %r616, 31;
	@%p143 bra 	$L__BB16_7;
	shl.b32 	%r877, %r7, 2;
	mov.u32 	%r878, _ZZN3cub18CUB_300001_SM_10006detail4scan16DeviceScanKernelINS2_10policy_hubIiiimN4cuda3std3__44plusIvEEE10Policy1000EN6thrust24THRUST_300001_SM_1000_NS6detail15normal_iteratorINSD_10device_ptrIiEEEESI_NS0_13ScanTileStateIiLb1EEES9_NS1_10InputValueIiPiEEmiLb0EiEEvT0_T1_T2_iT3_T4_T5_E12temp_storage;
	add.s32 	%r879, %r878, %r877;
	st.shared.u32 	[%r879+16], %r854;
$L__BB16_7:
	bar.sync 	0;
	ld.shared.v4.u32 	{%r880, %r881, %r882, %r883}, [_ZZN3cub18CUB_300001_SM_10006detail4scan16DeviceScanKernelINS2_10policy_hubIiiimN4cuda3std3__44plusIvEEE10Policy1000EN6thrust24THRUST_300001_SM_1000_NS6detail15normal_iteratorINSD_10device_ptrIiEEEESI_NS0_13ScanTileStateIiLb1EEES9_NS1_10InputValueIiPiEEmiLb0EiEEvT0_T1_T2_iT3_T4_T5_E12temp_storage+16];
	add.s32 	%r884, %r881, %r880;
	setp.eq.s32 	%p144, %r7, 2;
	selp.b32 	%r885, %r884, %r880, %p144;
	add.s32 	%r886, %r884, %r882;
	setp.eq.s32 	%p145, %r7, 3;
	selp.b32 	%r887, %r886, %r885, %p145;
	add.s32 	%r888, %r886, %r883;
	setp.eq.s32 	%p146, %r7, 4;
	selp.b32 	%r889, %r888, %r887, %p146;
	ld.shared.v4.u32 	{%r890, %r891, %r892, %r893}, [_ZZN3cub18CUB_300001_SM_10006detail4scan16DeviceScanKernelINS2_10policy_hubIiiimN4cuda3std3__44plusIvEEE10Policy1000EN6thrust24THRUST_300001_SM_1000_NS6detail15normal_iteratorINSD_10device_ptrIiEEEESI_NS0_13ScanTileStateIiLb1EEES9_NS1_10InputValueIiPiEEmiLb0EiEEvT0_T1_T2_iT3_T4_T5_E12temp_storage+32];
	add.s32 	%r894, %r888, %r890;
	setp.eq.s32 	%p147, %r7, 5;
	selp.b32 	%r895, %r894, %r889, %p147;
	add.s32 	%r896, %r894, %r891;
	setp.eq.s32 	%p148, %r7, 6;
	selp.b32 	%r897, %r896, %r895, %p148;
	add.s32 	%r898, %r896, %r892;
	setp.eq.s32 	%p149, %r7, 7;
	selp.b32 	%r899, %r898, %r897, %p149;
	add.s32 	%r900, %r898, %r893;
	setp.eq.s32 	%p150, %r7, 8;
	selp.b32 	%r901, %r900, %r899, %p150;
	ld.shared.v4.u32 	{%r902, %r903, %r904, %r905}, [_ZZN3cub18CUB_300001_SM_10006detail4scan16DeviceScanKernelINS2_10policy_hubIiiimN4cuda3std3__44plusIvEEE10Policy1000EN6thrust24THRUST_300001_SM_1000_NS6detail15normal_iteratorINSD_10device_ptrIiEEEESI_NS0_13ScanTileStateIiLb1EEES9_NS1_10InputValueIiPiEEmiLb0EiEEvT0_T1_T2_iT3_T4_T5_E12temp_storage+48];
	add.s32 	%r906, %r900, %r902;
	setp.eq.s32 	%p151, %r7, 9;
	selp.b32 	%r907, %r906, %r901, %p151;
	add.s32 	%r908, %r906, %r903;
	setp.eq.s32 	%p152, %r7, 10;
	selp.b32 	%r909, %r908, %r907, %p152;
	add.s32 	%r910, %r908, %r904;
	setp.eq.s32 	%p153, %r7, 11;
	selp.b32 	%r911, %r910, %r909, %p153;
	add.s32 	%r912, %r910, %r905;
	setp.eq.s32 	%p154, %r7, 12;
	selp.b32 	%r913, %r912, %r911, %p154;
	ld.shared.u32 	%r914, [_ZZN3cub18CUB_300001_SM_10006detail4scan16DeviceScanKernelINS2_10policy_hubIiiimN4cuda3std3__44plusIvEEE10Policy1000EN6thrust24THRUST_300001_SM_1000_NS6detail15normal_iteratorINSD_10device_ptrIiEEEESI_NS0_13ScanTileStateIiLb1EEES9_NS1_10InputValueIiPiEEmiLb0EiEEvT0_T1_T2_iT3_T4_T5_E12temp_storage+64];
	setp.lt.u32 	%p155, %r5, 32;
	selp.b32 	%r915, 0, %r913, %p155;
	setp.eq.s32 	%p156, %r616, 0;
	sub.s32 	%r916, %r854, %r834;
	selp.b32 	%r917, 0, %r916, %p156;
	add.s32 	%r918, %r917, %r959;
	add.s32 	%r971, %r918, %r915;
	add.s32 	%r919, %r914, %r959;
	add.s32 	%r32, %r919, %r912;
	setp.ne.s32 	%p157, %r5, 0;
	@%p157 bra 	$L__BB16_28;
	add.s64 	%rd56, %rd18, 256;
	mov.b32 	%r920, 101;
	// begin inline asm
	st.relaxed.gpu.v2.u32 [%rd56], {%r920, %r32};
	// end inline asm
	bra.uni 	$L__BB16_28;
$L__BB16_9:
	add.s32 	%r673, %r11, %r10;
	add.s32 	%r674, %r12, %r673;
	add.s32 	%r675, %r13, %r674;
	add.s32 	%r676, %r14, %r675;
	add.s32 	%r677, %r15, %r676;
	add.s32 	%r678, %r16, %r677;
	add.s32 	%r679, %r17, %r678;
	add.s32 	%r680, %r18, %r679;
	add.s32 	%r681, %r19, %r680;
	add.s32 	%r682, %r20, %r681;
	add.s32 	%r683, %r21, %r682;
	add.s32 	%r684, %r22, %r683;
	add.s32 	%r685, %r23, %r684;
	add.s32 	%r686, %r24, %r685;
	add.s32 	%r687, %r25, %r686;
	add.s32 	%r688, %r26, %r687;
	add.s32 	%r689, %r27, %r688;
	add.s32 	%r647, %r28, %r689;
	mov.b32 	%r645, 1;
	mov.b32 	%r670, 0;
	mov.b32 	%r672, -1;
	// begin inline asm
	{  .reg .s32 r0;  .reg .pred p;  shfl.sync.up.b32 r0|p, %r647, %r645, %r670, %r672;  @p add.s32 r0, r0, %r647;  mov.s32 %r643, r0;}
	// end inline asm
	mov.b32 	%r651, 2;
	// begin inline asm
	{  .reg .s32 r0;  .reg .pred p;  shfl.sync.up.b32 r0|p, %r643, %r651, %r670, %r672;  @p add.s32 r0, r0, %r643;  mov.s32 %r649, r0;}
	// end inline asm
	mov.b32 	%r657, 4;
	// begin inline asm
	{  .reg .s32 r0;  .reg .pred p;  shfl.sync.up.b32 r0|p, %r649, %r657, %r670, %r672;  @p add.s32 r0, r0, %r649;  mov.s32 %r655, r0;}
	// end inline asm
	mov.b32 	%r663, 8;
	// begin inline asm
	{  .reg .s32 r0;  .reg .pred p;  shfl.sync.up.b32 r0|p, %r655, %r663, %r670, %r672;  @p add.s32 r0, r0, %r655;  mov.s32 %r661, r0;}
	// end inline asm
	mov.b32 	%r669, 16;
	// begin inline asm
	{  .reg .s32 r0;  .reg .pred p;  shfl.sync.up.b32 r0|p, %r661, %r669, %r670, %r672;  @p add.s32 r0, r0, %r661;  mov.s32 %r667, r0;}
	// end inline asm
	setp.ne.s32 	%p101, %r616, 31;
	@%p101 bra 	$L__BB16_11;
	shl.b32 	%r690, %r7, 2;
	mov.u32 	%r691, _ZZN3cub18CUB_300001_SM_10006detail4scan16DeviceScanKernelINS2_10policy_hubIiiimN4cuda3std3__44plusIvEEE10Policy1000EN6thrust24THRUST_300001_SM_1000_NS6detail15normal_iteratorINSD_10device_ptrIiEEEESI_NS0_13ScanTileStateIiLb1EEES9_NS1_10InputValueIiPiEEmiLb0EiEEvT0_T1_T2_iT3_T4_T5_E12temp_storage;
	add.s32 	%r692, %r691, %r690;
	st.shared.u32 	[%r692+16], %r667;
$L__BB16_11:
	sub.s32 	%r693, %r667, %r647;
	bar.sync 	0;
	ld.shared.v4.u32 	{%r694, %r695, %r696, %r697}, [_ZZN3cub18CUB_300001_SM_10006detail4scan16DeviceScanKernelINS2_10policy_hubIiiimN4cuda3std3__44plusIvEEE10Policy1000EN6thrust24THRUST_300001_SM_1000_NS6detail15normal_iteratorINSD_10device_ptrIiEEEESI_NS0_13ScanTileStateIiLb1EEES9_NS1_10InputValueIiPiEEmiLb0EiEEvT0_T1_T2_iT3_T4_T5_E12temp_storage+16];
	add.s32 	%r698, %r695, %r694;
	setp.eq.s32 	%p102, %r7, 2;
	selp.b32 	%r699, %r698, %r694, %p102;
	add.s32 	%r700, %r698, %r696;
	setp.eq.s32 	%p103, %r7, 3;
	selp.b32 	%r701, %r700, %r699, %p103;
	add.s32 	%r702, %r700, %r697;
	setp.eq.s32 	%p104, %r7, 4;
	selp.b32 	%r703, %r702, %r701, %p104;
	ld.shared.v4.u32 	{%r704, %r705, %r706, %r707}, [_ZZN3cub18CUB_300001_SM_10006detail4scan16DeviceScanKernelINS2_10policy_hubIiiimN4cuda3std3__44plusIvEEE10Policy1000EN6thrust24THRUST_300001_SM_1000_NS6detail15normal_iteratorINSD_10device_ptrIiEEEESI_NS0_13ScanTileStateIiLb1EEES9_NS1_10InputValueIiPiEEmiLb0EiEEvT0_T1_T2_iT3_T4_T5_E12temp_storage+32];
	add.s32 	%r708, %r702, %r704;
	setp.eq.s32 	%p105, %r7, 5;
	selp.b32 	%r709, %r708, %r703, %p105;
	add.s32 	%r710, %r708, %r705;
	setp.eq.s32 	%p106, %r7, 6;
	selp.b32 	%r711, %r710, %r709, %p106;
	add.s32 	%r712, %r710, %r706;
	setp.eq.s32 	%p107, %r7, 7;
	selp.b32 	%r713, %r712, %r711, %p107;
	add.s32 	%r714, %r712, %r707;
	setp.eq.s32 	%p108, %r7, 8;
	selp.b32 	%r715, %r714, %r713, %p108;
	ld.shared.v4.u32 	{%r716, %r717, %r718, %r719}, [_ZZN3cub18CUB_300001_SM_10006detail4scan16DeviceScanKernelINS2_10policy_hubIiiimN4cuda3std3__44plusIvEEE10Policy1000EN6thrust24THRUST_300001_SM_1000_NS6detail15normal_iteratorINSD_10device_ptrIiEEEESI_NS0_13ScanTileStateIiLb1EEES9_NS1_10InputValueIiPiEEmiLb0EiEEvT0_T1_T2_iT3_T4_T5_E12temp_storage+48];
	add.s32 	%r720, %r714, %r716;
	setp.eq.s32 	%p109, %r7, 9;
	selp.b32 	%r721, %r720, %r715, %p109;
	add.s32 	%r722, %r720, %r717;
	setp.eq.s32 	%p110, %r7, 10;
	selp.b32 	%r723, %r722, %r721, %p110;
	add.s32 	%r724, %r722, %r718;
	setp.eq.s32 	%p111, %r7, 11;
	selp.b32 	%r725, %r724, %r723, %p111;
	add.s32 	%r726, %r724, %r719;
	setp.eq.s32 	%p112, %r7, 12;
	selp.b32 	%r727, %r726, %r725, %p112;
	ld.shared.u32 	%r728, [_ZZN3cub18CUB_300001_SM_10006detail4scan16DeviceScanKernelINS2_10policy_hubIiiimN4cuda3std3__44plusIvEEE10Policy1000EN6thrust24THRUST_300001_SM_1000_NS6detail15normal_iteratorINSD_10device_ptrIiEEEESI_NS0_13ScanTileStateIiLb1EEES9_NS1_10InputValueIiPiEEmiLb0EiEEvT0_T1_T2_iT3_T4_T5_E12temp_storage+64];
	add.s32 	%r35, %r726, %r728;
	setp.gt.u32 	%p113, %r5, 31;
	setp.lt.u32 	%p114, %r5, 32;
	setp.eq.s32 	%p115, %r616, 0;
	selp.b32 	%r729, 0, %r693, %p115;
	add.s32 	%r970, %r727, %r729;
	selp.b32 	%r37, %r693, %r970, %p114;
	@%p113 bra 	$L__BB16_27;
	setp.ne.s32 	%p116, %r5, 0;
	mul.wide.s32 	%rd45, %r4, 8;
	add.s64 	%rd8, %rd18, %rd45;
	@%p116 bra 	$L__BB16_14;
	st.shared.u32 	[_ZZN3cub18CUB_300001_SM_10006detail4scan16DeviceScanKernelINS2_10policy_hubIiiimN4cuda3std3__44plusIvEEE10Policy1000EN6thrust24THRUST_300001_SM_1000_NS6detail15normal_iteratorINSD_10device_ptrIiEEEESI_NS0_13ScanTileStateIiLb1EEES9_NS1_10InputValueIiPiEEmiLb0EiEEvT0_T1_T2_iT3_T4_T5_E12temp_storage+12], %r35;
	add.s64 	%rd46, %rd8, 256;
	mov.b32 	%r730, 100;
	// begin inline asm
	st.relaxed.gpu.v2.u32 [%rd46], {%r730, %r35};
	// end inline asm
$L__BB16_14:
	not.b32 	%r736, %r5;
	add.s32 	%r966, %r4, %r736;
	mov.b32 	%r732, 550;
	// begin inline asm
	nanosleep.u32 %r732;
	// end inline asm
	mul.wide.s32 	%rd48, %r966, 8;
	add.s64 	%rd49, %rd18, %rd48;
	add.s64 	%rd47, %rd49, 256;
	// begin inline asm
	ld.relaxed.gpu.v2.u32 {%r967, %r961}, [%rd47];
	// end inline asm
	mov.b32 	%r962, 478;
$L__BB16_15:
	setp.eq.s32 	%p117, %r967, 99;
	mov.b32 	%r737, -1;
	vote.sync.any.pred 	%p118, %p117, %r737;
	not.pred 	%p119, %p118;
	@%p119 bra 	$L__BB16_17;
	// begin inline asm
	nanosleep.u32 %r962;
	// end inline asm
	shr.u32 	%r962, %r962, 1;
	// begin inline asm
	ld.relaxed.gpu.v2.u32 {%r967, %r961}, [%rd47];
	// end inline asm
	bra.uni 	$L__BB16_15;
$L__BB16_17:
	setp.eq.s32 	%p120, %r967, 101;
	mov.b32 	%r764, -1;
	vote.sync.ballot.b32 	%r766, %p120, %r764;
	// begin inline asm
	mov.u32 %r739, %lanemask_ge;
	// end inline asm
	and.b32  	%r767, %r766, %r739;
	or.b32  	%r768, %r767, -2147483648;
	add.s32 	%r769, %r768, -1;
	not.b32 	%r770, %r768;
	and.b32  	%r771, %r770, %r769;
	popc.b32 	%r743, %r771;
	mov.b32 	%r742, 1;
	// begin inline asm
	shfl.sync.down.b32 %r740, %r961, %r742, %r743, %r764;
	// end inline asm
	setp.lt.s32 	%p122, %r616, %r743;
	selp.b32 	%r772, %r740, 0, %p122;
	add.s32 	%r746, %r772, %r961;
	mov.b32 	%r747, 2;
	// begin inline asm
	shfl.sync.down.b32 %r745, %r746, %r747, %r743, %r764;
	// end inline asm
	add.s32 	%r50, %r616, 2;
	setp.gt.s32 	%p123, %r50, %r743;
	selp.b32 	%r773, 0, %r745, %p123;
	add.s32 	%r751, %r746, %r773;
	mov.b32 	%r752, 4;
	// begin inline asm
	shfl.sync.down.b32 %r750, %r751, %r752, %r743, %r764;
	// end inline asm
	add.s32 	%r51, %r616, 4;
	setp.gt.s32 	%p124, %r51, %r743;
	selp.b32 	%r774, 0, %r750, %p124;
	add.s32 	%r756, %r751, %r774;
	mov.b32 	%r757, 8;
	// begin inline asm
	shfl.sync.down.b32 %r755, %r756, %r757, %r743, %r764;
	// end inline asm
	add.s32 	%r52, %r616, 8;
	setp.gt.s32 	%p125, %r52, %r743;
	selp.b32 	%r775, 0, %r755, %p125;
	add.s32 	%r761, %r756, %r775;
	mov.b32 	%r762, 16;
	// begin inline asm
	shfl.sync.down.b32 %r760, %r761, %r762, %r743, %r764;
	// end inline asm
	add.s32 	%r53, %r616, 16;
	setp.gt.s32 	%p126, %r53, %r743;
	selp.b32 	%r776, 0, %r760, %p126;
	add.s32 	%r965, %r761, %r776;
	add.s64 	%rd10, %rd18, 256;
	mov.b32 	%r963, 478;
$L__BB16_18:
	setp.ne.s32 	%p127, %r967, 101;
	mov.b32 	%r777, -1;
	vote.sync.all.pred 	%p128, %p127, %r777;
	not.pred 	%p129, %p128;
	@%p129 bra 	$L__BB16_23;
	shr.u32 	%r963, %r963, 1;
	mul.wide.s32 	%rd52, %r966, 8;
	add.s64 	%rd53, %rd10, %rd52;
	add.s64 	%rd51, %rd53, -256;
	// begin inline asm
	ld.relaxed.gpu.v2.u32 {%r967, %r968}, [%rd51];
	// end inline asm
	mov.u32 	%r969, %r963;
$L__BB16_20:
	setp.eq.s32 	%p133, %r967, 99;
	mov.b32 	%r785, -1;
	vote.sync.any.pred 	%p134, %p133, %r785;
	not.pred 	%p135, %p134;
	@%p135 bra 	$L__BB16_22;
	// begin inline asm
	nanosleep.u32 %r969;
	// end inline asm
	shr.u32 	%r969, %r969, 1;
	// begin inline asm
	ld.relaxed.gpu.v2.u32 {%r967, %r968}, [%rd51];
	// end inline asm
	bra.uni 	$L__BB16_20;
$L__BB16_22:
	setp.eq.s32 	%p136, %r967, 101;
	mov.b32 	%r811, -1;
	vote.sync.ballot.b32 	%r812, %p136, %r811;
	and.b32  	%r813, %r812, %r739;
	or.b32  	%r814, %r813, -2147483648;
	add.s32 	%r815, %r814, -1;
	not.b32 	%r816, %r814;
	and.b32  	%r817, %r816, %r815;
	popc.b32 	%r790, %r817;
	mov.b32 	%r789, 1;
	// begin inline asm
	shfl.sync.down.b32 %r787, %r968, %r789, %r790, %r811;
	// end inline asm
	setp.lt.s32 	%p138, %r616, %r790;
	selp.b32 	%r818, %r787, 0, %p138;
	add.s32 	%r793, %r818, %r968;
	mov.b32 	%r794, 2;
	// begin inline asm
	shfl.sync.down.b32 %r792, %r793, %r794, %r790, %r811;
	// end inline asm
	setp.gt.s32 	%p139, %r50, %r790;
	selp.b32 	%r819, 0, %r792, %p139;
	add.s32 	%r798, %r793, %r819;
	mov.b32 	%r799, 4;
	// begin inline asm
	shfl.sync.down.b32 %r797, %r798, %r799, %r790, %r811;
	// end inline asm
	setp.gt.s32 	%p140, %r51, %r790;
	selp.b32 	%r820, 0, %r797, %p140;
	add.s32 	%r803, %r798, %r820;
	mov.b32 	%r804, 8;
	// begin inline asm
	shfl.sync.down.b32 %r802, %r803, %r804, %r790, %r811;
	// end inline asm
	setp.gt.s32 	%p141, %r52, %r790;
	selp.b32 	%r821, 0, %r802, %p141;
	add.s32 	%r808, %r803, %r821;
	mov.b32 	%r809, 16;
	// begin inline asm
	shfl.sync.down.b32 %r807, %r808, %r809, %r790, %r811;
	// end inline asm
	setp.gt.s32 	%p142, %r53, %r790;
	selp.b32 	%r822, 0, %r807, %p142;
	add.s32 	%r823, %r822, %r965;
	add.s32 	%r965, %r823, %r808;
	add.s32 	%r966, %r966, -32;
	bra.uni 	$L__BB16_18;
$L__BB16_23:
	@%p116 bra 	$L__BB16_25;
	add.s32 	%r780, %r965, %r35;
	add.s64 	%rd50, %rd8, 256;
	mov.b32 	%r779, 101;
	// begin inline asm
	st.relaxed.gpu.v2.u32 [%rd50], {%r779, %r780};
	// end inline asm
	st.shared.u32 	[_ZZN3cub18CUB_300001_SM_10006detail4scan16DeviceScanKernelINS2_10policy_hubIiiimN4cuda3std3__44plusIvEEE10Policy1000EN6thrust24THRUST_300001_SM_1000_NS6detail15normal_iteratorINSD_10device_ptrIiEEEESI_NS0_13ScanTileStateIiLb1EEES9_NS1_10InputValueIiPiEEmiLb0EiEEvT0_T1_T2_iT3_T4_T5_E12temp_storage+4], %r965;
	st.shared.u32 	[_ZZN3cub18CUB_300001_SM_10006detail4scan16DeviceScanKernelINS2_10policy_hubIiiimN4cuda3std3__44plusIvEEE10Policy1000EN6thrust24THRUST_300001_SM_1000_NS6detail15normal_iteratorINSD_10device_ptrIiEEEESI_NS0_13ScanTileStateIiLb1EEES9_NS1_10InputValueIiPiEEmiLb0EiEEvT0_T1_T2_iT3_T4_T5_E12temp_storage+8], %r780;
$L__BB16_25:
	setp.ne.s32 	%p131, %r616, 0;
	mov.u32 	%r970, %r37;
	@%p131 bra 	$L__BB16_27;
	st.shared.u32 	[_ZZN3cub18CUB_300001_SM_10006detail4scan16DeviceScanKernelINS2_10policy_hubIiiimN4cuda3std3__44plusIvEEE10Policy1000EN6thrust24THRUST_300001_SM_1000_NS6detail15normal_iteratorINSD_10device_ptrIiEEEESI_NS0_13ScanTileStateIiLb1EEES9_NS1_10InputValueIiPiEEmiLb0EiEEvT0_T1_T2_iT3_T4_T5_E12temp_storage+84], %r965;
	mov.u32 	%r970, %r965;
$L__BB16_27:
	bar.sync 	0;
	setp.eq.s32 	%p132, %r5, 0;
	ld.shared.u32 	%r781, [_ZZN3cub18CUB_300001_SM_10006detail4scan16DeviceScanKernelINS2_10policy_hubIiiimN4cuda3std3__44plusIvEEE10Policy1000EN6thrust24THRUST_300001_SM_1000_NS6detail15normal_iteratorINSD_10device_ptrIiEEEESI_NS0_13ScanTileStateIiLb1EEES9_NS1_10InputValueIiPiEEmiLb0EiEEvT0_T1_T2_iT3_T4_T5_E12temp_storage+84];
	selp.b32 	%r782, 0, %r781, %p132;
	add.s32 	%r971, %r782, %r970;
$L__BB16_28:
	add.s32 	%r922, %r971, %r10;
	add.s32 	%r923, %r11, %r922;
	add.s32 	%r924, %r12, %r923;
	add.s32 	%r925, %r13, %r924;
	add.s32 	%r926, %r14, %r925;
	add.s32 	%r927, %r15, %r926;
	add.s32 	%r928, %r16, %r927;
	add.s32 	%r929, %r17, %r928;
	add.s32 	%r930, %r18, %r929;
	add.s32 	%r931, %r19, %r930;
	add.s32 	%r932, %r20, %r931;
	add.s32 	%r933, %r21, %r932;
	add.s32 	%r934, %r22, %r933;
	add.s32 	%r935, %r23, %r934;
	add.s32 	%r936, %r24, %r935;
	add.s32 	%r937, %r25, %r936;
	add.s32 	%r938, %r26, %r937;
	add.s32 	%r939, %r27, %r938;
	bar.sync 	0;
	st.shared.u32 	[%r9], %r971;
	st.shared.u32 	[%r9+4], %r922;
	st.shared.u32 	[%r9+8], %r923;
	st.shared.u32 	[%r9+12], %r924;
	st.shared.u32 	[%r9+16], %r925;
	st.shared.u32 	[%r9+20], %r926;
	st.shared.u32 	[%r9+24], %r927;
	st.shared.u32 	[%r9+28], %r928;
	st.shared.u32 	[%r9+32], %r929;
	st.shared.u32 	[%r9+36], %r930;
	st.shared.u32 	[%r9+40], %r931;
	st.shared.u32 	[%r9+44], %r932;
	st.shared.u32 	[%r9+48], %r933;
	st.shared.u32 	[%r9+52], %r934;
	st.shared.u32 	[%r9+56], %r935;
	st.shared.u32 	[%r9+60], %r936;
	st.shared.u32 	[%r9+64], %r937;
	st.shared.u32 	[%r9+68], %r938;
	st.shared.u32 	[%r9+72], %r939;
	bar.warp.sync 	-1;
	ld.shared.u32 	%r940, [%r8];
	ld.shared.u32 	%r941, [%r8+128];
	ld.shared.u32 	%r942, [%r8+256];
	ld.shared.u32 	%r943, [%r8+384];
	ld.shared.u32 	%r944, [%r8+512];
	ld.shared.u32 	%r945, [%r8+640];
	ld.shared.u32 	%r946, [%r8+768];
	ld.shared.u32 	%r947, [%r8+896];
	ld.shared.u32 	%r948, [%r8+1024];
	ld.shared.u32 	%r949, [%r8+1152];
	ld.shared.u32 	%r950, [%r8+1280];
	ld.shared.u32 	%r951, [%r8+1408];
	ld.shared.u32 	%r952, [%r8+1536];
	ld.shared.u32 	%r953, [%r8+1664];
	ld.shared.u32 	%r954, [%r8+1792];
	ld.shared.u32 	%r955, [%r8+1920];
	ld.shared.u32 	%r956, [%r8+2048];
	ld.shared.u32 	%r957, [%r8+2176];
	ld.shared.u32 	%r958, [%r8+2304];
	add.s64 	%rd58, %rd4, %rd43;
	st.global.u32 	[%rd58], %r940;
	st.global.u32 	[%rd58+128], %r941;
	st.global.u32 	[%rd58+256], %r942;
	st.global.u32 	[%rd58+384], %r943;
	st.global.u32 	[%rd58+512], %r944;
	st.global.u32 	[%rd58+640], %r945;
	st.global.u32 	[%rd58+768], %r946;
	st.global.u32 	[%rd58+896], %r947;
	st.global.u32 	[%rd58+1024], %r948;
	st.global.u32 	[%rd58+1152], %r949;
	st.global.u32 	[%rd58+1280], %r950;
	st.global.u32 	[%rd58+1408], %r951;
	st.global.u32 	[%rd58+1536], %r952;
	st.global.u32 	[%rd58+1664], %r953;
	st.global.u32 	[%rd58+1792], %r954;
	st.global.u32 	[%rd58+1920], %r955;
	st.global.u32 	[%rd58+2048], %r956;
	st.global.u32 	[%rd58+2176], %r957;
	st.global.u32 	[%rd58+2304], %r958;
	bra.uni 	$L__BB16_131;
$L__BB16_29:
	setp.eq.s64 	%p3, %rd6, 0;
	@%p3 bra 	$L__BB16_131;
	cvt.u32.u64 	%r75, %rd6;
	shl.b64 	%rd21, %rd5, 2;
	add.s64 	%rd22, %rd3, %rd21;
	mov.u32 	%r76, %tid.x;
	ld.global.u32 	%r990, [%rd22];
	and.b32  	%r209, %r76, 31;
	and.b32  	%r210, %r76, 992;
	mul.lo.s32 	%r211, %r210, 19;
	or.b32  	%r78, %r211, %r209;
	setp.ge.u32 	%p4, %r78, %r75;
	shl.b32 	%r212, %r78, 2;
	cvt.u64.u32 	%rd23, %r212;
	add.s64 	%rd12, %rd22, %rd23;
	mov.u32 	%r972, %r990;
	@%p4 bra 	$L__BB16_32;
	ld.global.u32 	%r972, [%rd12];
$L__BB16_32:
	add.s32 	%r213, %r78, 32;
	setp.ge.u32 	%p5, %r213, %r75;
	mov.u32 	%r973, %r990;
	@%p5 bra 	$L__BB16_34;
	ld.global.u32 	%r973, [%rd12+128];
$L__BB16_34:
	add.s32 	%r214, %r78, 64;
	setp.ge.u32 	%p6, %r214, %r75;
	mov.u32 	%r974, %r990;
	@%p6 bra 	$L__BB16_36;
	ld.global.u32 	%r974, [%rd12+256];
$L__BB16_36:
	add.s32 	%r215, %r78, 96;
	setp.ge.u32 	%p7, %r215, %r75;
	mov.u32 	%r975, %r990;
	@%p7 bra 	$L__BB16_38;
	ld.global.u32 	%r975, [%rd12+384];
$L__BB16_38:
	add.s32 	%r216, %r78, 128;
	setp.ge.u32 	%p8, %r216, %r75;
	mov.u32 	%r976, %r990;
	@%p8 bra 	$L__BB16_40;
	ld.global.u32 	%r976, [%rd12+512];
$L__BB16_40:
	add.s32 	%r217, %r78, 160;
	setp.ge.u32 	%p9, %r217, %r75;
	mov.u32 	%r977, %r990;
	@%p9 bra 	$L__BB16_42;
	ld.global.u32 	%r977, [%rd12+640];
$L__BB16_42:
	add.s32 	%r218, %r78, 192;
	setp.ge.u32 	%p10, %r218, %r75;
	mov.u32 	%r978, %r990;
	@%p10 bra 	$L__BB16_44;
	ld.global.u32 	%r978, [%rd12+768];
$L__BB16_44:
	add.s32 	%r219, %r78, 224;
	setp.ge.u32 	%p11, %r219, %r75;
	mov.u32 	%r979, %r990;
	@%p11 bra 	$L__BB16_46;
	ld.global.u32 	%r979, [%rd12+896];
$L__BB16_46:
	add.s32 	%r95, %r78, 256;
	setp.ge.u32 	%p12, %r95, %r75;
	mov.u32 	%r980, %r990;
	@%p12 bra 	$L__BB16_48;
	ld.global.u32 	%r980, [%rd12+1024];
$L__BB16_48:
	add.s32 	%r98, %r78, 288;
	setp.ge.u32 	%p13, %r98, %r75;
	mov.u32 	%r981, %r990;
	@%p13 bra 	$L__BB16_50;
	ld.global.u32 	%r981, [%rd12+1152];
$L__BB16_50:
	add.s32 	%r220, %r78, 320;
	setp.ge.u32 	%p14, %r220, %r75;
	mov.u32 	%r982, %r990;
	@%p14 bra 	$L__BB16_52;
	ld.global.u32 	%r982, [%rd12+1280];
$L__BB16_52:
	add.s32 	%r221, %r78, 352;
	setp.ge.u32 	%p15, %r221, %r75;
	mov.u32 	%r983, %r990;
	@%p15 bra 	$L__BB16_54;
	ld.global.u32 	%r983, [%rd12+1408];
$L__BB16_54:
	add.s32 	%r222, %r78, 384;
	setp.ge.u32 	%p16, %r222, %r75;
	mov.u32 	%r984, %r990;
	@%p16 bra 	$L__BB16_56;
	ld.global.u32 	%r984, [%rd12+1536];
$L__BB16_56:
	add.s32 	%r223, %r78, 416;
	setp.ge.u32 	%p17, %r223, %r75;
	mov.u32 	%r985, %r990;
	@%p17 bra 	$L__BB16_58;
	ld.global.u32 	%r985, [%rd12+1664];
$L__BB16_58:
	add.s32 	%r224, %r78, 448;
	setp.ge.u32 	%p18, %r224, %r75;
	mov.u32 	%r986, %r990;
	@%p18 bra 	$L__BB16_60;
	ld.global.u32 	%r986, [%rd12+1792];
$L__BB16_60:
	add.s32 	%r225, %r78, 480;
	setp.ge.u32 	%p19, %r225, %r75;
	mov.u32 	%r987, %r990;
	@%p19 bra 	$L__BB16_62;
	ld.global.u32 	%r987, [%rd12+1920];
$L__BB16_62:
	add.s32 	%r226, %r78, 512;
	setp.ge.u32 	%p20, %r226, %r75;
	mov.u32 	%r988, %r990;
	@%p20 bra 	$L__BB16_64;
	ld.global.u32 	%r988, [%rd12+2048];
$L__BB16_64:
	add.s32 	%r115, %r78, 544;
	setp.ge.u32 	%p21, %r115, %r75;
	mov.u32 	%r989, %r990;
	@%p21 bra 	$L__BB16_66;
	ld.global.u32 	%r989, [%rd12+2176];
$L__BB16_66:
	add.s32 	%r118, %r78, 576;
	setp.ge.u32 	%p22, %r118, %r75;
	@%p22 bra 	$L__BB16_68;
	ld.global.u32 	%r990, [%rd12+2304];
$L__BB16_68:
	// begin inline asm
	mov.u32 %r227, %laneid;
	// end inline asm
	shr.u32 	%r122, %r76, 5;
	mad.lo.s32 	%r228, %r122, 608, %r227;
	shl.b32 	%r229, %r228, 2;
	mov.u32 	%r230, _ZZN3cub18CUB_300001_SM_10006detail4scan16DeviceScanKernelINS2_10policy_hubIiiimN4cuda3std3__44plusIvEEE10Policy1000EN6thrust24THRUST_300001_SM_1000_NS6detail15normal_iteratorINSD_10device_ptrIiEEEESI_NS0_13ScanTileStateIiLb1EEES9_NS1_10InputValueIiPiEEmiLb0EiEEvT0_T1_T2_iT3_T4_T5_E12temp_storage;
	add.s32 	%r123, %r230, %r229;
	st.shared.u32 	[%r123], %r972;
	st.shared.u32 	[%r123+128], %r973;
	st.shared.u32 	[%r123+256], %r974;
	st.shared.u32 	[%r123+384], %r975;
	st.shared.u32 	[%r123+512], %r976;
	st.shared.u32 	[%r123+640], %r977;
	st.shared.u32 	[%r123+768], %r978;
	st.shared.u32 	[%r123+896], %r979;
	st.shared.u32 	[%r123+1024], %r980;
	st.shared.u32 	[%r123+1152], %r981;
	st.shared.u32 	[%r123+1280], %r982;
	st.shared.u32 	[%r123+1408], %r983;
	st.shared.u32 	[%r123+1536], %r984;
	st.shared.u32 	[%r123+1664], %r985;
	st.shared.u32 	[%r123+1792], %r986;
	st.shared.u32 	[%r123+1920], %r987;
	st.shared.u32 	[%r123+2048], %r988;
	st.shared.u32 	[%r123+2176], %r989;
	st.shared.u32 	[%r123+2304], %r990;
	bar.warp.sync 	-1;
	mad.lo.s32 	%r124, %r227, 72, %r123;
	ld.shared.u32 	%r125, [%r124];
	ld.shared.u32 	%r126, [%r124+4];
	ld.shared.u32 	%r127, [%r124+8];
	ld.shared.u32 	%r128, [%r124+12];
	ld.shared.u32 	%r129, [%r124+16];
	ld.shared.u32 	%r130, [%r124+20];
	ld.shared.u32 	%r131, [%r124+24];
	ld.shared.u32 	%r132, [%r124+28];
	ld.shared.u32 	%r133, [%r124+32];
	ld.shared.u32 	%r134, [%r124+36];
	ld.shared.u32 	%r135, [%r124+40];
	ld.shared.u32 	%r136, [%r124+44];
	ld.shared.u32 	%r137, [%r124+48];
	ld.shared.u32 	%r138, [%r124+52];
	ld.shared.u32 	%r139, [%r124+56];
	ld.shared.u32 	%r140, [%r124+60];
	ld.shared.u32 	%r141, [%r124+64];
	ld.shared.u32 	%r142, [%r124+68];
	ld.shared.u32 	%r143, [%r124+72];
	bar.sync 	0;
	setp.ne.s32 	%p23, %r4, 0;
	@%p23 bra 	$L__BB16_72;
	add.s32 	%r456, %r126, %r125;
	add.s32 	%r457, %r127, %r456;
	add.s32 	%r458, %r128, %r457;
	add.s32 	%r459, %r129, %r458;
	add.s32 	%r460, %r130, %r459;
	add.s32 	%r461, %r131, %r460;
	add.s32 	%r462, %r132, %r461;
	add.s32 	%r463, %r133, %r462;
	add.s32 	%r464, %r134, %r463;
	add.s32 	%r465, %r135, %r464;
	add.s32 	%r466, %r136, %r465;
	add.s32 	%r467, %r137, %r466;
	add.s32 	%r468, %r138, %r467;
	add.s32 	%r469, %r139, %r468;
	add.s32 	%r470, %r140, %r469;
	add.s32 	%r471, %r141, %r470;
	add.s32 	%r472, %r142, %r471;
	add.s32 	%r430, %r143, %r472;
	mov.b32 	%r428, 1;
	mov.b32 	%r453, 0;
	mov.b32 	%r455, -1;
	// begin inline asm
	{  .reg .s32 r0;  .reg .pred p;  shfl.sync.up.b32 r0|p, %r430, %r428, %r453, %r455;  @p add.s32 r0, r0, %r430;  mov.s32 %r426, r0;}
	// end inline asm
	mov.b32 	%r434, 2;
	// begin inline asm
	{  .reg .s32 r0;  .reg .pred p;  shfl.sync.up.b32 r0|p, %r426, %r434, %r453, %r455;  @p add.s32 r0, r0, %r426;  mov.s32 %r432, r0;}
	// end inline asm
	mov.b32 	%r440, 4;
	// begin inline asm
	{  .reg .s32 r0;  .reg .pred p;  shfl.sync.up.b32 r0|p, %r432, %r440, %r453, %r455;  @p add.s32 r0, r0, %r432;  mov.s32 %r438, r0;}
	// end inline asm
	mov.b32 	%r446, 8;
	// begin inline asm
	{  .reg .s32 r0;  .reg .pred p;  shfl.sync.up.b32 r0|p, %r438, %r446, %r453, %r455;  @p add.s32 r0, r0, %r438;  mov.s32 %r444, r0;}
	// end inline asm
	mov.b32 	%r452, 16;
	// begin inline asm
	{  .reg .s32 r0;  .reg .pred p;  shfl.sync.up.b32 r0|p, %r444, %r452, %r453, %r455;  @p add.s32 r0, r0, %r444;  mov.s32 %r450, r0;}
	// end inline asm
	setp.ne.s32 	%p66, %r227, 31;
	@%p66 bra 	$L__BB16_71;
	shl.b32 	%r473, %r122, 2;
	mov.u32 	%r474, _ZZN3cub18CUB_300001_SM_10006detail4scan16DeviceScanKernelINS2_10policy_hubIiiimN4cuda3std3__44plusIvEEE10Policy1000EN6thrust24THRUST_300001_SM_1000_NS6detail15normal_iteratorINSD_10device_ptrIiEEEESI_NS0_13ScanTileStateIiLb1EEES9_NS1_10InputValueIiPiEEmiLb0EiEEvT0_T1_T2_iT3_T4_T5_E12temp_storage;
	add.s32 	%r475, %r474, %r473;
	st.shared.u32 	[%r475+16], %r450;
$L__BB16_71:
	bar.sync 	0;
	ld.shared.v4.u32 	{%r476, %r477, %r478, %r479}, [_ZZN3cub18CUB_300001_SM_10006detail4scan16DeviceScanKernelINS2_10policy_hubIiiimN4cuda3std3__44plusIvEEE10Policy1000EN6thrust24THRUST_300001_SM_1000_NS6detail15normal_iteratorINSD_10device_ptrIiEEEESI_NS0_13ScanTileStateIiLb1EEES9_NS1_10InputValueIiPiEEmiLb0EiEEvT0_T1_T2_iT3_T4_T5_E12temp_storage+16];
	add.s32 	%r480, %r477, %r476;
	setp.eq.s32 	%p67, %r122, 2;
	selp.b32 	%r481, %r480, %r476, %p67;
	add.s32 	%r482, %r480, %r478;
	setp.eq.s32 	%p68, %r122, 3;
	selp.b32 	%r483, %r482, %r481, %p68;
	add.s32 	%r484, %r482, %r479;
	setp.eq.s32 	%p69, %r122, 4;
	selp.b32 	%r485, %r484, %r483, %p69;
	ld.shared.v4.u32 	{%r486, %r487, %r488, %r489}, [_ZZN3cub18CUB_300001_SM_10006detail4scan16DeviceScanKernelINS2_10policy_hubIiiimN4cuda3std3__44plusIvEEE10Policy1000EN6thrust24THRUST_300001_SM_1000_NS6detail15normal_iteratorINSD_10device_ptrIiEEEESI_NS0_13ScanTileStateIiLb1EEES9_NS1_10InputValueIiPiEEmiLb0EiEEvT0_T1_T2_iT3_T4_T5_E12temp_storage+32];
	add.s32 	%r490, %r484, %r486;
	setp.eq.s32 	%p70, %r122, 5;
	selp.b32 	%r491, %r490, %r485, %p70;
	add.s32 	%r492, %r490, %r487;
	setp.eq.s32 	%p71, %r122, 6;
	selp.b32 	%r493, %r492, %r491, %p71;
	add.s32 	%r494, %r492, %r488;
	setp.eq.s32 	%p72, %r122, 7;
	selp.b32 	%r495, %r494, %r493, %p72;
	add.s32 	%r496, %r494, %r489;
	setp.eq.s32 	%p73, %r122, 8;
	selp.b32 	%r497, %r496, %r495, %p73;
	ld.shared.v4.u32 	{%r498, %r499, %r500, %r501}, [_ZZN3cub18CUB_300001_SM_10006detail4scan16DeviceScanKernelINS2_10policy_hubIiiimN4cuda3std3__44plusIvEEE10Policy1000EN6thrust24THRUST_300001_SM_1000_NS6detail15normal_iteratorINSD_10device_ptrIiEEEESI_NS0_13ScanTileStateIiLb1EEES9_NS1_10InputValueIiPiEEmiLb0EiEEvT0_T1_T2_iT3_T4_T5_E12temp_storage+48];
	add.s32 	%r502, %r496, %r498;
	setp.eq.s32 	%p74, %r122, 9;
	selp.b32 	%r503, %r502, %r497, %p74;
	add.s32 	%r504, %r502, %r499;
	setp.eq.s32 	%p75, %r122, 10;
	selp.b32 	%r505, %r504, %r503, %p75;
	add.s32 	%r506, %r504, %r500;
	setp.eq.s32 	%p76, %r122, 11;
	selp.b32 	%r507, %r506, %r505, %p76;
	add.s32 	%r508, %r506, %r501;
	setp.eq.s32 	%p77, %r122, 12;
	selp.b32 	%r509, %r508, %r507, %p77;
	setp.lt.u32 	%p78, %r76, 32;
	selp.b32 	%r510, 0, %r509, %p78;
	setp.eq.s32 	%p79, %r227, 0;
	sub.s32 	%r511, %r450, %r430;
	selp.b32 	%r512, 0, %r511, %p79;
	add.s32 	%r513, %r512, %r959;
	add.s32 	%r1002, %r513, %r510;
	bra.uni 	$L__BB16_91;
$L__BB16_72:
	add.s32 	%r261, %r126, %r125;
	add.s32 	%r262, %r127, %r261;
	add.s32 	%r263, %r128, %r262;
	add.s32 	%r264, %r129, %r263;
	add.s32 	%r265, %r130, %r264;
	add.s32 	%r266, %r131, %r265;
	add.s32 	%r267, %r132, %r266;
	add.s32 	%r268, %r133, %r267;
	add.s32 	%r269, %r134, %r268;
	add.s32 	%r270, %r135, %r269;
	add.s32 	%r271, %r136, %r270;
	add.s32 	%r272, %r137, %r271;
	add.s32 	%r273, %r138, %r272;
	add.s32 	%r274, %r139, %r273;
	add.s32 	%r275, %r140, %r274;
	add.s32 	%r276, %r141, %r275;
	add.s32 	%r277, %r142, %r276;
	add.s32 	%r235, %r143, %r277;
	mov.b32 	%r233, 1;
	mov.b32 	%r258, 0;
	mov.b32 	%r260, -1;
	// begin inline asm
	{  .reg .s32 r0;  .reg .pred p;  shfl.sync.up.b32 r0|p, %r235, %r233, %r258, %r260;  @p add.s32 r0, r0, %r235;  mov.s32 %r231, r0;}
	// end inline asm
	mov.b32 	%r239, 2;
	// begin inline asm
	{  .reg .s32 r0;  .reg .pred p;  shfl.sync.up.b32 r0|p, %r231, %r239, %r258, %r260;  @p add.s32 r0, r0, %r231;  mov.s32 %r237, r0;}
	// end inline asm
	mov.b32 	%r245, 4;
	// begin inline asm
	{  .reg .s32 r0;  .reg .pred p;  shfl.sync.up.b32 r0|p, %r237, %r245, %r258, %r260;  @p add.s32 r0, r0, %r237;  mov.s32 %r243, r0;}
	// end inline asm
	mov.b32 	%r251, 8;
	// begin inline asm
	{  .reg .s32 r0;  .reg .pred p;  shfl.sync.up.b32 r0|p, %r243, %r251, %r258, %r260;  @p add.s32 r0, r0, %r243;  mov.s32 %r249, r0;}
	// end inline asm
	mov.b32 	%r257, 16;
	// begin inline asm
	{  .reg .s32 r0;  .reg .pred p;  shfl.sync.up.b32 r0|p, %r249, %r257, %r258, %r260;  @p add.s32 r0, r0, %r249;  mov.s32 %r255, r0;}
	// end inline asm
	setp.ne.s32 	%p24, %r227, 31;
	@%p24 bra 	$L__BB16_74;
	shl.b32 	%r278, %r122, 2;
	mov.u32 	%r279, _ZZN3cub18CUB_300001_SM_10006detail4scan16DeviceScanKernelINS2_10policy_hubIiiimN4cuda3std3__44plusIvEEE10Policy1000EN6thrust24THRUST_300001_SM_1000_NS6detail15normal_iteratorINSD_10device_ptrIiEEEESI_NS0_13ScanTileStateIiLb1EEES9_NS1_10InputValueIiPiEEmiLb0EiEEvT0_T1_T2_iT3_T4_T5_E12temp_storage;
	add.s32 	%r280, %r279, %r278;
	st.shared.u32 	[%r280+16], %r255;
$L__BB16_74:
	sub.s32 	%r281, %r255, %r235;
	bar.sync 	0;
	ld.shared.v4.u32 	{%r282, %r283, %r284, %r285}, [_ZZN3cub18CUB_300001_SM_10006detail4scan16DeviceScanKernelINS2_10policy_hubIiiimN4cuda3std3__44plusIvEEE10Policy1000EN6thrust24THRUST_300001_SM_1000_NS6detail15normal_iteratorINSD_10device_ptrIiEEEESI_NS0_13ScanTileStateIiLb1EEES9_NS1_10InputValueIiPiEEmiLb0EiEEvT0_T1_T2_iT3_T4_T5_E12temp_storage+16];
	add.s32 	%r286, %r283, %r282;
	setp.eq.s32 	%p25, %r122, 2;
	selp.b32 	%r287, %r286, %r282, %p25;
	add.s32 	%r288, %r286, %r284;
	setp.eq.s32 	%p26, %r122, 3;
	selp.b32 	%r289, %r288, %r287, %p26;
	add.s32 	%r290, %r288, %r285;
	setp.eq.s32 	%p27, %r122, 4;
	selp.b32 	%r291, %r290, %r289, %p27;
	ld.shared.v4.u32 	{%r292, %r293, %r294, %r295}, [_ZZN3cub18CUB_300001_SM_10006detail4scan16DeviceScanKernelINS2_10policy_hubIiiimN4cuda3std3__44plusIvEEE10Policy1000EN6thrust24THRUST_300001_SM_1000_NS6detail15normal_iteratorINSD_10device_ptrIiEEEESI_NS0_13ScanTileStateIiLb1EEES9_NS1_10InputValueIiPiEEmiLb0EiEEvT0_T1_T2_iT3_T4_T5_E12temp_storage+32];
	add.s32 	%r296, %r290, %r292;
	setp.eq.s32 	%p28, %r122, 5;
	selp.b32 	%r297, %r296, %r291, %p28;
	add.s32 	%r298, %r296, %r293;
	setp.eq.s32 	%p29, %r122, 6;
	selp.b32 	%r299, %r298, %r297, %p29;
	add.s32 	%r300, %r298, %r294;
	setp.eq.s32 	%p30, %r122, 7;
	selp.b32 	%r301, %r300, %r299, %p30;
	add.s32 	%r302, %r300, %r295;
	setp.eq.s32 	%p31, %r122, 8;
	selp.b32 	%r303, %r302, %r301, %p31;
	ld.shared.v4.u32 	{%r304, %r305, %r306, %r307}, [_ZZN3cub18CUB_300001_SM_10006detail4scan16DeviceScanKernelINS2_10policy_hubIiiimN4cuda3std3__44plusIvEEE10Policy1000EN6thrust24THRUST_300001_SM_1000_NS6detail15normal_iteratorINSD_10device_ptrIiEEEESI_NS0_13ScanTileStateIiLb1EEES9_NS1_10InputValueIiPiEEmiLb0EiEEvT0_T1_T2_iT3_T4_T5_E12temp_storage+48];
	add.s32 	%r308, %r302, %r304;
	setp.eq.s32 	%p32, %r122, 9;
	selp.b32 	%r309, %r308, %r303, %p32;
	add.s32 	%r310, %r308, %r305;
	setp.eq.s32 	%p33, %r122, 10;
	selp.b32 	%r311, %r310, %r309, %p33;
	add.s32 	%r312, %r310, %r306;
	setp.eq.s32 	%p34, %r122, 11;
	selp.b32 	%r313, %r312, %r311, %p34;
	add.s32 	%r314, %r312, %r307;
	setp.eq.s32 	%p35, %r122, 12;
	selp.b32 	%r315, %r314, %r313, %p35;
	ld.shared.u32 	%r316, [_ZZN3cub18CUB_300001_SM_10006detail4scan16DeviceScanKernelINS2_10policy_hubIiiimN4cuda3std3__44plusIvEEE10Policy1000EN6thrust24THRUST_300001_SM_1000_NS6detail15normal_iteratorINSD_10device_ptrIiEEEESI_NS0_13ScanTileStateIiLb1EEES9_NS1_10InputValueIiPiEEmiLb0EiEEvT0_T1_T2_iT3_T4_T5_E12temp_storage+64];
	add.s32 	%r149, %r314, %r316;
	setp.gt.u32 	%p36, %r76, 31;
	setp.lt.u32 	%p37, %r76, 32;
	setp.eq.s32 	%p38, %r227, 0;
	selp.b32 	%r317, 0, %r281, %p38;
	add.s32 	%r1001, %r315, %r317;
	selp.b32 	%r151, %r281, %r1001, %p37;
	@%p36 bra 	$L__BB16_90;
	setp.ne.s32 	%p39, %r76, 0;
	mul.wide.s32 	%rd24, %r4, 8;
	add.s64 	%rd13, %rd18, %rd24;
	@%p39 bra 	$L__BB16_77;
	st.shared.u32 	[_ZZN3cub18CUB_300001_SM_10006detail4scan16DeviceScanKernelINS2_10policy_hubIiiimN4cuda3std3__44plusIvEEE10Policy1000EN6thrust24THRUST_300001_SM_1000_NS6detail15normal_iteratorINSD_10device_ptrIiEEEESI_NS0_13ScanTileStateIiLb1EEES9_NS1_10InputValueIiPiEEmiLb0EiEEvT0_T1_T2_iT3_T4_T5_E12temp_storage+12], %r149;
	add.s64 	%rd25, %rd13, 256;
	mov.b32 	%r318, 100;
	// begin inline asm
	st.relaxed.gpu.v2.u32 [%rd25], {%r318, %r149};
	// end inline asm
$L__BB16_77:
	not.b32 	%r324, %r76;
	add.s32 	%r997, %r4, %r324;
	mov.b32 	%r320, 550;
	// begin inline asm
	nanosleep.u32 %r320;
	// end inline asm
	mul.wide.s32 	%rd27, %r997, 8;
	add.s64 	%rd28, %rd18, %rd27;
	add.s64 	%rd26, %rd28, 256;
	// begin inline asm
	ld.relaxed.gpu.v2.u32 {%r998, %r992}, [%rd26];
	// end inline asm
	mov.b32 	%r993, 478;
$L__BB16_78:
	setp.eq.s32 	%p40, %r998, 99;
	mov.b32 	%r325, -1;
	vote.sync.any.pred 	%p41, %p40, %r325;
	not.pred 	%p42, %p41;
	@%p42 bra 	$L__BB16_80;
	// begin inline asm
	nanosleep.u32 %r993;
	// end inline asm
	shr.u32 	%r993, %r993, 1;
	// begin inline asm
	ld.relaxed.gpu.v2.u32 {%r998, %r992}, [%rd26];
	// end inline asm
	bra.uni 	$L__BB16_78;
$L__BB16_80:
	setp.eq.s32 	%p43, %r998, 101;
	mov.b32 	%r352, -1;
	vote.sync.ballot.b32 	%r354, %p43, %r352;
	// begin inline asm
	mov.u32 %r327, %lanemask_ge;
	// end inline asm
	and.b32  	%r355, %r354, %r327;
	or.b32  	%r356, %r355, -2147483648;
	add.s32 	%r357, %r356, -1;
	not.b32 	%r358, %r356;
	and.b32  	%r359, %r358, %r357;
	popc.b32 	%r331, %r359;
	mov.b32 	%r330, 1;
	// begin inline asm
	shfl.sync.down.b32 %r328, %r992, %r330, %r331, %r352;
	// end inline asm
	setp.lt.s32 	%p45, %r227, %r331;
	selp.b32 	%r360, %r328, 0, %p45;
	add.s32 	%r334, %r360, %r992;
	mov.b32 	%r335, 2;
	// begin inline asm
	shfl.sync.down.b32 %r333, %r334, %r335, %r331, %r352;
	// end inline asm
	add.s32 	%r361, %r227, 2;
	setp.gt.s32 	%p46, %r361, %r331;
	selp.b32 	%r362, 0, %r333, %p46;
	add.s32 	%r339, %r334, %r362;
	mov.b32 	%r340, 4;
	// begin inline asm
	shfl.sync.down.b32 %r338, %r339, %r340, %r331, %r352;
	// end inline asm
	add.s32 	%r363, %r227, 4;
	setp.gt.s32 	%p47, %r363, %r331;
	selp.b32 	%r364, 0, %r338, %p47;
	add.s32 	%r344, %r339, %r364;
	mov.b32 	%r345, 8;
	// begin inline asm
	shfl.sync.down.b32 %r343, %r344, %r345, %r331, %r352;
	// end inline asm
	add.s32 	%r365, %r227, 8;
	setp.gt.s32 	%p48, %r365, %r331;
	selp.b32 	%r366, 0, %r343, %p48;
	add.s32 	%r349, %r344, %r366;
	mov.b32 	%r350, 16;
	// begin inline asm
	shfl.sync.down.b32 %r348, %r349, %r350, %r331, %r352;
	// end inline asm
	add.s32 	%r367, %r227, 16;
	setp.gt.s32 	%p49, %r367, %r331;
	selp.b32 	%r368, 0, %r348, %p49;
	add.s32 	%r994, %r349, %r368;
	add.s64 	%rd14, %rd18, 256;
	mov.b32 	%r995, 478;
$L__BB16_81:
	setp.ne.s32 	%p50, %r998, 101;
	mov.b32 	%r369, -1;
	vote.sync.all.pred 	%p51, %p50, %r369;
	not.pred 	%p52, %p51;
	@%p52 bra 	$L__BB16_86;
	shr.u32 	%r995, %r995, 1;
	mul.wide.s32 	%rd31, %r997, 8;
	add.s64 	%rd32, %rd14, %rd31;
	add.s64 	%rd30, %rd32, -256;
	// begin inline asm
	ld.relaxed.gpu.v2.u32 {%r998, %r999}, [%rd30];
	// end inline asm
	mov.u32 	%r1000, %r995;
$L__BB16_83:
	setp.eq.s32 	%p56, %r998, 99;
	mov.b32 	%r377, -1;
	vote.sync.any.pred 	%p57, %p56, %r377;
	not.pred 	%p58, %p57;
	@%p58 bra 	$L__BB16_85;
	// begin inline asm
	nanosleep.u32 %r1000;
	// end inline asm
	shr.u32 	%r1000, %r1000, 1;
	// begin inline asm
	ld.relaxed.gpu.v2.u32 {%r998, %r999}, [%rd30];
	// end inline asm
	bra.uni 	$L__BB16_83;
$L__BB16_85:
	setp.eq.s32 	%p59, %r998, 101;
	mov.b32 	%r403, -1;
	vote.sync.ballot.b32 	%r404, %p59, %r403;
	and.b32  	%r405, %r404, %r327;
	or.b32  	%r406, %r405, -2147483648;
	add.s32 	%r407, %r406, -1;
	not.b32 	%r408, %r406;
	and.b32  	%r409, %r408, %r407;
	popc.b32 	%r382, %r409;
	mov.b32 	%r381, 1;
	// begin inline asm
	shfl.sync.down.b32 %r379, %r999, %r381, %r382, %r403;
	// end inline asm
	setp.lt.s32 	%p61, %r227, %r382;
	selp.b32 	%r410, %r379, 0, %p61;
	add.s32 	%r385, %r410, %r999;
	mov.b32 	%r386, 2;
	// begin inline asm
	shfl.sync.down.b32 %r384, %r385, %r386, %r382, %r403;
	// end inline asm
	add.s32 	%r411, %r227, 2;
	setp.gt.s32 	%p62, %r411, %r382;
	selp.b32 	%r412, 0, %r384, %p62;
	add.s32 	%r390, %r385, %r412;
	mov.b32 	%r391, 4;
	// begin inline asm
	shfl.sync.down.b32 %r389, %r390, %r391, %r382, %r403;
	// end inline asm
	add.s32 	%r413, %r227, 4;
	setp.gt.s32 	%p63, %r413, %r382;
	selp.b32 	%r414, 0, %r389, %p63;
	add.s32 	%r395, %r390, %r414;
	mov.b32 	%r396, 8;
	// begin inline asm
	shfl.sync.down.b32 %r394, %r395, %r396, %r382, %r403;
	// end inline asm
	add.s32 	%r415, %r227, 8;
	setp.gt.s32 	%p64, %r415, %r382;
	selp.b32 	%r416, 0, %r394, %p64;
	add.s32 	%r400, %r395, %r416;
	mov.b32 	%r401, 16;
	// begin inline asm
	shfl.sync.down.b32 %r399, %r400, %r401, %r382, %r403;
	// end inline asm
	add.s32 	%r417, %r227, 16;
	setp.gt.s32 	%p65, %r417, %r382;
	selp.b32 	%r418, 0, %r399, %p65;
	add.s32 	%r419, %r418, %r994;
	add.s32 	%r994, %r419, %r400;
	add.s32 	%r997, %r997, -32;
	bra.uni 	$L__BB16_81;
$L__BB16_86:
	@%p39 bra 	$L__BB16_88;
	add.s32 	%r372, %r994, %r149;
	add.s64 	%rd29, %rd13, 256;
	mov.b32 	%r371, 101;
	// begin inline asm
	st.relaxed.gpu.v2.u32 [%rd29], {%r371, %r372};
	// end inline asm
	st.shared.u32 	[_ZZN3cub18CUB_300001_SM_10006detail4scan16DeviceScanKernelINS2_10policy_hubIiiimN4cuda3std3__44plusIvEEE10Policy1000EN6thrust24THRUST_300001_SM_1000_NS6detail15normal_iteratorINSD_10device_ptrIiEEEESI_NS0_13ScanTileStateIiLb1EEES9_NS1_10InputValueIiPiEEmiLb0EiEEvT0_T1_T2_iT3_T4_T5_E12temp_storage+4], %r994;
	st.shared.u32 	[_ZZN3cub18CUB_300001_SM_10006detail4scan16DeviceScanKernelINS2_10policy_hubIiiimN4cuda3std3__44plusIvEEE10Policy1000EN6thrust24THRUST_300001_SM_1000_NS6detail15normal_iteratorINSD_10device_ptrIiEEEESI_NS0_13ScanTileStateIiLb1EEES9_NS1_10InputValueIiPiEEmiLb0EiEEvT0_T1_T2_iT3_T4_T5_E12temp_storage+8], %r372;
$L__BB16_88:
	setp.ne.s32 	%p54, %r227, 0;
	mov.u32 	%r1001, %r151;
	@%p54 bra 	$L__BB16_90;
	st.shared.u32 	[_ZZN3cub18CUB_300001_SM_10006detail4scan16DeviceScanKernelINS2_10policy_hubIiiimN4cuda3std3__44plusIvEEE10Policy1000EN6thrust24THRUST_300001_SM_1000_NS6detail15normal_iteratorINSD_10device_ptrIiEEEESI_NS0_13ScanTileStateIiLb1EEES9_NS1_10InputValueIiPiEEmiLb0EiEEvT0_T1_T2_iT3_T4_T5_E12temp_storage+84], %r994;
	mov.u32 	%r1001, %r994;
$L__BB16_90:
	bar.sync 	0;
	setp.eq.s32 	%p55, %r76, 0;
	ld.shared.u32 	%r373, [_ZZN3cub18CUB_300001_SM_10006detail4scan16DeviceScanKernelINS2_10policy_hubIiiimN4cuda3std3__44plusIvEEE10Policy1000EN6thrust24THRUST_300001_SM_1000_NS6detail15normal_iteratorINSD_10device_ptrIiEEEESI_NS0_13ScanTileStateIiLb1EEES9_NS1_10InputValueIiPiEEmiLb0EiEEvT0_T1_T2_iT3_T4_T5_E12temp_storage+84];
	selp.b32 	%r374, 0, %r373, %p55;
	add.s32 	%r1002, %r374, %r1001;
$L__BB16_91:
	add.s32 	%r514, %r1002, %r125;
	add.s32 	%r515, %r126, %r514;
	add.s32 	%r516, %r127, %r515;
	add.s32 	%r517, %r128, %r516;
	add.s32 	%r518, %r129, %r517;
	add.s32 	%r519, %r130, %r518;
	add.s32 	%r520, %r131, %r519;
	add.s32 	%r521, %r132, %r520;
	add.s32 	%r522, %r133, %r521;
	add.s32 	%r523, %r134, %r522;
	add.s32 	%r524, %r135, %r523;
	add.s32 	%r525, %r136, %r524;
	add.s32 	%r526, %r137, %r525;
	add.s32 	%r527, %r138, %r526;
	add.s32 	%r528, %r139, %r527;
	add.s32 	%r529, %r140, %r528;
	add.s32 	%r530, %r141, %r529;
	add.s32 	%r531, %r142, %r530;
	bar.sync 	0;
	st.shared.u32 	[%r124], %r1002;
	st.shared.u32 	[%r124+4], %r514;
	st.shared.u32 	[%r124+8], %r515;
	st.shared.u32 	[%r124+12], %r516;
	st.shared.u32 	[%r124+16], %r517;
	st.shared.u32 	[%r124+20], %r518;
	st.shared.u32 	[%r124+24], %r519;
	st.shared.u32 	[%r124+28], %r520;
	st.shared.u32 	[%r124+32], %r521;
	st.shared.u32 	[%r124+36], %r522;
	st.shared.u32 	[%r124+40], %r523;
	st.shared.u32 	[%r124+44], %r524;
	st.shared.u32 	[%r124+48], %r525;
	st.shared.u32 	[%r124+52], %r526;
	st.shared.u32 	[%r124+56], %r527;
	st.shared.u32 	[%r124+60], %r528;
	st.shared.u32 	[%r124+64], %r529;
	st.shared.u32 	[%r124+68], %r530;
	st.shared.u32 	[%r124+72], %r531;
	bar.warp.sync 	-1;
	ld.shared.u32 	%r185, [%r123];
	ld.shared.u32 	%r186, [%r123+128];
	ld.shared.u32 	%r187, [%r123+256];
	ld.shared.u32 	%r188, [%r123+384];
	ld.shared.u32 	%r189, [%r123+512];
	ld.shared.u32 	%r190, [%r123+640];
	ld.shared.u32 	%r191, [%r123+768];
	ld.shared.u32 	%r192, [%r123+896];
	ld.shared.u32 	%r193, [%r123+1024];
	ld.shared.u32 	%r194, [%r123+1152];
	ld.shared.u32 	%r195, [%r123+1280];
	ld.shared.u32 	%r196, [%r123+1408];
	ld.shared.u32 	%r197, [%r123+1536];
	ld.shared.u32 	%r198, [%r123+1664];
	ld.shared.u32 	%r199, [%r123+1792];
	ld.shared.u32 	%r200, [%r123+1920];
	ld.shared.u32 	%r201, [%r123+2048];
	ld.shared.u32 	%r202, [%r123+2176];
	ld.shared.u32 	%r203, [%r123+2304];
	setp.ne.s32 	%p80, %r76, 0;
	@%p80 bra 	$L__BB16_93;
	st.volatile.shared.u32 	[_ZZN3cub18CUB_300001_SM_10006detail4scan16DeviceScanKernelINS2_10policy_hubIiiimN4cuda3std3__44plusIvEEE10Policy1000EN6thrust24THRUST_300001_SM_1000_NS6detail15normal_iteratorINSD_10device_ptrIiEEEESI_NS0_13ScanTileStateIiLb1EEES9_NS1_10InputValueIiPiEEmiLb0EiEEvT0_T1_T2_iT3_T4_T5_E12temp_storage+31616], %r75;
$L__BB16_93:
	bar.sync 	0;
	ld.volatile.shared.u32 	%r204, [_ZZN3cub18CUB_300001_SM_10006detail4scan16DeviceScanKernelINS2_10policy_hubIiiimN4cuda3std3__44plusIvEEE10Policy1000EN6thrust24THRUST_300001_SM_1000_NS6detail15normal_iteratorINSD_10device_ptrIiEEEESI_NS0_13ScanTileStateIiLb1EEES9_NS1_10InputValueIiPiEEmiLb0EiEEvT0_T1_T2_iT3_T4_T5_E12temp_storage+31616];
	cvt.u64.u32 	%rd39, %r78;
	add.s64 	%rd40, %rd5, %rd39;
	setp.ge.s32 	%p81, %r78, %r204;
	shl.b64 	%rd41, %rd40, 2;
	add.s64 	%rd15, %rd4, %rd41;
	@%p81 bra 	$L__BB16_95;
	st.global.u32 	[%rd15], %r185;
$L__BB16_95:
	mov.u32 	%r532, %tid.x;
	and.b32  	%r533, %r532, 992;
	mul.lo.s32 	%r534, %r533, 19;
	and.b32  	%r535, %r532, 31;
	or.b32  	%r536, %r534, %r535;
	add.s32 	%r537, %r536, 32;
	setp.ge.s32 	%p82, %r537, %r204;
	@%p82 bra 	$L__BB16_97;
	st.global.u32 	[%rd15+128], %r186;
$L__BB16_97:
	add.s32 	%r543, %r536, 64;
	setp.ge.s32 	%p83, %r543, %r204;
	@%p83 bra 	$L__BB16_99;
	st.global.u32 	[%rd15+256], %r187;
$L__BB16_99:
	add.s32 	%r549, %r536, 96;
	setp.ge.s32 	%p84, %r549, %r204;
	@%p84 bra 	$L__BB16_101;
	st.global.u32 	[%rd15+384], %r188;
$L__BB16_101:
	add.s32 	%r555, %r536, 128;
	setp.ge.s32 	%p85, %r555, %r204;
	@%p85 bra 	$L__BB16_103;
	st.global.u32 	[%rd15+512], %r189;
$L__BB16_103:
	add.s32 	%r561, %r536, 160;
	setp.ge.s32 	%p86, %r561, %r204;
	@%p86 bra 	$L__BB16_105;
	st.global.u32 	[%rd15+640], %r190;
$L__BB16_105:
	add.s32 	%r567, %r536, 192;
	setp.ge.s32 	%p87, %r567, %r204;
	@%p87 bra 	$L__BB16_107;
	st.global.u32 	[%rd15+768], %r191;
$L__BB16_107:
	add.s32 	%r573, %r536, 224;
	setp.ge.s32 	%p88, %r573, %r204;
	@%p88 bra 	$L__BB16_109;
	st.global.u32 	[%rd15+896], %r192;
$L__BB16_109:
	setp.ge.s32 	%p89, %r95, %r204;
	@%p89 bra 	$L__BB16_111;
	st.global.u32 	[%rd15+1024], %r193;
$L__BB16_111:
	setp.ge.s32 	%p90, %r98, %r204;
	@%p90 bra 	$L__BB16_113;
	st.global.u32 	[%rd15+1152], %r194;
$L__BB16_113:
	add.s32 	%r579, %r536, 320;
	setp.ge.s32 	%p91, %r579, %r204;
	@%p91 bra 	$L__BB16_115;
	st.global.u32 	[%rd15+1280], %r195;
$L__BB16_115:
	add.s32 	%r585, %r536, 352;
	setp.ge.s32 	%p92, %r585, %r204;
	@%p92 bra 	$L__BB16_117;
	st.global.u32 	[%rd15+1408], %r196;
$L__BB16_117:
	add.s32 	%r591, %r536, 384;
	setp.ge.s32 	%p93, %r591, %r204;
	@%p93 bra 	$L__BB16_119;
	st.global.u32 	[%rd15+1536], %r197;
$L__BB16_119:
	add.s32 	%r597, %r536, 416;
	setp.ge.s32 	%p94, %r597, %r204;
	@%p94 bra 	$L__BB16_121;
	st.global.u32 	[%rd15+1664], %r198;
$L__BB16_121:
	add.s32 	%r603, %r536, 448;
	setp.ge.s32 	%p95, %r603, %r204;
	@%p95 bra 	$L__BB16_123;
	st.global.u32 	[%rd15+1792], %r199;
$L__BB16_123:
	add.s32 	%r609, %r536, 480;
	setp.ge.s32 	%p96, %r609, %r204;
	@%p96 bra 	$L__BB16_125;
	st.global.u32 	[%rd15+1920], %r200;
$L__BB16_125:
	add.s32 	%r615, %r536, 512;
	setp.ge.s32 	%p97, %r615, %r204;
	@%p97 bra 	$L__BB16_127;
	st.global.u32 	[%rd15+2048], %r201;
$L__BB16_127:
	setp.ge.s32 	%p98, %r115, %r204;
	@%p98 bra 	$L__BB16_129;
	st.global.u32 	[%rd15+2176], %r202;
$L__BB16_129:
	setp.ge.s32 	%p99, %r118, %r204;
	@%p99 bra 	$L__BB16_131;
	st.global.u32 	[%rd15+2304], %r203;
$L__BB16_131:
	ret;

}


// ===== COMPILED SASS (sm_100) =====

	.target	sm_100

	.elftype	@"ET_EXEC"


//--------------------- .note.nv.tkinfo           --------------------------
	.section	.note.nv.tkinfo,"",@"SHT_NOTE"
	.sectionflags	@"SHF_NOTE_NV_TKINFO"
	.tkinfo
        /*0018*/ 	.word	0x00000002
        /*0030*/ 	.string	""
        /*0030*/ 	.string	"ptxas"
        /*0030*/ 	.string	"Cuda compilation tools, release 13.0, V13.0.88"
        /*0030*/ 	.string	"Build cuda_13.0.r13.0/compiler.36424714_0"
        /*0030*/ 	.string	"-arch sm_100 -m 64 "



//--------------------- .note.nv.cuinfo           --------------------------
	.section	.note.nv.cuinfo,"",@"SHT_NOTE"
	.sectionflags	@"SHF_NOTE_NV_CUINFO"
        /*0018*/ 	.short	0x0002
        /*001a*/ 	.short	0x0064
        /*001c*/ 	.short	0x0082
	.zero		2


//--------------------- .nv.info                  --------------------------
	.section	.nv.info,"",@"SHT_CUDA_INFO"
	.align	4


	//----- nvinfo : EIATTR_REGCOUNT
	.align		4
        /*0000*/ 	.byte	0x04, 0x2f
        /*0002*/ 	.short	(.L_46 - .L_45)
	.align		4
.L_45:
        /*0004*/ 	.word	index@(_ZN3cub18CUB_300001_SM_10006detail11EmptyKernelIvEEvv)
        /*0008*/ 	.word	0x00000004


	//----- nvinfo : EIATTR_FRAME_SIZE
	.align		4
.L_46:
        /*000c*/ 	.byte	0x04, 0x11
        /*000e*/ 	.short	(.L_48 - .L_47)
	.align		4
.L_47:
        /*0010*/ 	.word	index@(_ZN3cub18CUB_300001_SM_10006detail11EmptyKernelIvEEvv)
        /*0014*/ 	.word	0x00000000


	//----- nvinfo : EIATTR_REGCOUNT
	.align		4
.L_48:
        /*0018*/ 	.byte	0x04, 0x2f
        /*001a*/ 	.short	(.L_50 - .L_49)
	.align		4
.L_49:
        /*001c*/ 	.word	index@(_ZN3cub18CUB_300001_SM_10006detail8for_each13static_kernelINS2_12policy_hub_t12policy_500_tEmN6thrust24THRUST_300001_SM_1000_NS8cuda_cub20__uninitialized_fill7functorINS7_10device_ptrIiEEiEEEEvT0_T1_)
        /*0020*/ 	.word	0x00000008


	//----- nvinfo : EIATTR_FRAME_SIZE
	.align		4
.L_50:
        /*0024*/ 	.byte	0x04, 0x11
        /*0026*/ 	.short	(.L_52 - .L_51)
	.align		4
.L_51:
        /*0028*/ 	.word	index@(_ZN3cub18CUB_300001_SM_10006detail8for_each13static_kernelINS2_12policy_hub_t12policy_500_tEmN6thrust24THRUST_300001_SM_1000_NS8cuda_cub20__uninitialized_fill7functorINS7_10device_ptrIiEEiEEEEvT0_T1_)
        /*002c*/ 	.word	0x00000000


	//----- nvinfo : EIATTR_REGCOUNT
	.align		4
.L_52:
        /*0030*/ 	.byte	0x04, 0x2f
        /*0032*/ 	.short	(.L_54 - .L_53)
	.align		4
.L_53:
        /*0034*/ 	.word	index@(_ZN3cub18CUB_300001_SM_10006detail9transform16transform_kernelINS2_10policy_hubILb1EN4cuda3std3__45tupleIJN6thrust24THRUST_300001_SM_1000_NS6detail15normal_iteratorINSA_10device_ptrIiEEEEEEEE10policy1000Ei8menorQueSF_JPiEEEvT0_iT1_T2_DpNS2_10kernel_argIT3_EE)
        /*0038*/ 	.word	0x0000001c


	//----- nvinfo : EIATTR_FRAME_SIZE
	.align		4
.L_54:
        /*003c*/ 	.byte	0x04, 0x11
        /*003e*/ 	.short	(.L_56 - .L_55)
	.align		4
.L_55:
        /*0040*/ 	.word	index@(_ZN3cub18CUB_300001_SM_10006detail9transform16transform_kernelINS2_10policy_hubILb1EN4cuda3std3__45tupleIJN6thrust24THRUST_300001_SM_1000_NS6detail15normal_iteratorINSA_10device_ptrIiEEEEEEEE10policy1000Ei8menorQueSF_JPiEEEvT0_iT1_T2_DpNS2_10kernel_argIT3_EE)
        /*0044*/ 	.word	0x00000000


	//----- nvinfo : EIATTR_REGCOUNT
	.align		4
.L_56:
        /*0048*/ 	.byte	0x04, 0x2f
        /*004a*/ 	.short	(.L_58 - .L_57)
	.align		4
.L_57:
        /*004c*/ 	.word	index@(_ZN3cub18CUB_300001_SM_10006detail9transform16transform_kernelINS2_10policy_hubILb1EN4cuda3std3__45tupleIJN6thrust24THRUST_300001_SM_1000_NS6detail15normal_iteratorINSA_10device_ptrIiEEEEEEEE10policy1000El8menorQueSF_JPiEEEvT0_iT1_T2_DpNS2_10kernel_argIT3_EE)
        /*0050*/ 	.word	0x0000001c


	//----- nvinfo : EIATTR_FRAME_SIZE
	.align		4
.L_58:
        /*0054*/ 	.byte	0x04, 0x11
        /*0056*/ 	.short	(.L_60 - .L_59)
	.align		4
.L_59:
        /*0058*/ 	.word	index@(_ZN3cub18CUB_300001_SM_10006detail9transform16transform_kernelINS2_10policy_hubILb1EN4cuda3std3__45tupleIJN6thrust24THRUST_300001_SM_1000_NS6detail15normal_iteratorINSA_10device_ptrIiEEEEEEEE10policy1000El8menorQueSF_JPiEEEvT0_iT1_T2_DpNS2_10kernel_argIT3_EE)
        /*005c*/ 	.word	0x00000000


	//----- nvinfo : EIATTR_REGCOUNT
	.align		4
.L_60:
        /*0060*/ 	.byte	0x04, 0x2f
        /*0062*/ 	.short	(.L_62 - .L_61)
	.align		4
.L_61:
        /*0064*/ 	.word	index@(_ZN3cub18CUB_300001_SM_10006detail9transform16transform_kernelINS2_10policy_hubILb1EN4cuda3std3__45tupleIJN6thrust24THRUST_300001_SM_1000_NS6detail15normal_iteratorINSA_10device_ptrIiEEEEEEEE10policy1000Ei6igualASF_JPiEEEvT0_iT1_T2_DpNS2_10kernel_argIT3_EE)
        /*0068*/ 	.word	0x0000001c


	//----- nvinfo : EIATTR_FRAME_SIZE
	.align		4
.L_62:
        /*006c*/ 	.byte	0x04, 0x11
        /*006e*/ 	.short	(.L_64 - .L_63)
	.align		4
.L_63:
        /*0070*/ 	.word	index@(_ZN3cub18CUB_300001_SM_10006detail9transform16transform_kernelINS2_10policy_hubILb1EN4cuda3std3__45tupleIJN6thrust24THRUST_300001_SM_1000_NS6detail15normal_iteratorINSA_10device_ptrIiEEEEEEEE10policy1000Ei6igualASF_JPiEEEvT0_iT1_T2_DpNS2_10kernel_argIT3_EE)
        /*0074*/ 	.word	0x00000000


	//----- nvinfo : EIATTR_REGCOUNT
	.align		4
.L_64:
        /*0078*/ 	.byte	0x04, 0x2f
        /*007a*/ 	.short	(.L_66 - .L_65)
	.align		4
.L_65:
        /*007c*/ 	.word	index@(_ZN3cub18CUB_300001_SM_10006detail9transform16transform_kernelINS2_10policy_hubILb1EN4cuda3std3__45tupleIJN6thrust24THRUST_300001_SM_1000_NS6detail15normal_iteratorINSA_10device_ptrIiEEEEEEEE10policy1000El6igualASF_JPiEEEvT0_iT1_T2_DpNS2_10kernel_argIT3_EE)
        /*0080*/ 	.word	0x0000001c


	//----- nvinfo : EIATTR_FRAME_SIZE
	.align		4
.L_66:
        /*0084*/ 	.byte	0x04, 0x11
        /*0086*/ 	.short	(.L_68 - .L_67)
	.align		4
.L_67:
        /*0088*/ 	.word	index@(_ZN3cub18CUB_300001_SM_10006detail9transform16transform_kernelINS2_10policy_hubILb1EN4cuda3std3__45tupleIJN6thrust24THRUST_300001_SM_1000_NS6detail15normal_iteratorINSA_10device_ptrIiEEEEEEEE10policy1000El6igualASF_JPiEEEvT0_iT1_T2_DpNS2_10kernel_argIT3_EE)
        /*008c*/ 	.word	0x00000000


	//----- nvinfo : EIATTR_REGCOUNT
	.align		4
.L_68:
        /*0090*/ 	.byte	0x04, 0x2f
        /*0092*/ 	.short	(.L_70 - .L_69)
	.align		4
.L_69:
        /*0094*/ 	.word	index@(_ZN3cub18CUB_300001_SM_10006detail9transform16transform_kernelINS2_10policy_hubILb1EN4cuda3std3__45tupleIJN6thrust24THRUST_300001_SM_1000_NS6detail15normal_iteratorINSA_10device_ptrIiEEEESF_EEEE10policy1000Ei8mayorQueSF_JPiSK_EEEvT0_iT1_T2_DpNS2_10kernel_argIT3_EE)
        /*0098*/ 	.word	0x0000001e


	//----- nvinfo : EIATTR_FRAME_SIZE
	.align		4
.L_70:
        /*009c*/ 	.byte	0x04, 0x11
        /*009e*/ 	.short	(.L_72 - .L_71)
	.align		4
.L_71:
        /*00a0*/ 	.word	index@(_ZN3cub18CUB_300001_SM_10006detail9transform16transform_kernelINS2_10policy_hubILb1EN4cuda3std3__45tupleIJN6thrust24THRUST_300001_SM_1000_NS6detail15normal_iteratorINSA_10device_ptrIiEEEESF_EEEE10policy1000Ei8mayorQueSF_JPiSK_EEEvT0_iT1_T2_DpNS2_10kernel_argIT3_EE)
        /*00a4*/ 	.word	0x00000000


	//----- nvinfo : EIATTR_REGCOUNT
	.align		4
.L_72:
        /*00a8*/ 	.byte	0x04, 0x2f
        /*00aa*/ 	.short	(.L_74 - .L_73)
	.align		4
.L_73:
        /*00ac*/ 	.word	index@(_ZN3cub18CUB_300001_SM_10006detail9transform16transform_kernelINS2_10policy_hubILb1EN4cuda3std3__45tupleIJN6thrust24THRUST_300001_SM_1000_NS6detail15normal_iteratorINSA_10device_ptrIiEEEESF_EEEE10policy1000El8mayorQueSF_JPiSK_EEEvT0_iT1_T2_DpNS2_10kernel_argIT3_EE)
        /*00b0*/ 	.word	0x00000020


	//----- nvinfo : EIATTR_FRAME_SIZE
	.align		4
.L_74:
        /*00b4*/ 	.byte	0x04, 0x11
        /*00b6*/ 	.short	(.L_76 - .L_75)
	.align		4
.L_75:
        /*00b8*/ 	.word	index@(_ZN3cub18CUB_300001_SM_10006detail9transform16transform_kernelINS2_10policy_hubILb1EN4cuda3std3__45tupleIJN6thrust24THRUST_300001_SM_1000_NS6detail15normal_iteratorINSA_10device_ptrIiEEEESF_EEEE10policy1000El8mayorQueSF_JPiSK_EEEvT0_iT1_T2_DpNS2_10kernel_argIT3_EE)
        /*00bc*/ 	.word	0x00000000


	//----- nvinfo : EIATTR_REGCOUNT
	.align		4
.L_76:
        /*00c0*/ 	.byte	0x04, 0x2f
        /*00c2*/ 	.short	(.L_78 - .L_77)
	.align		4
.L_77:
        /*00c4*/ 	.word	index@(_ZN3cub18CUB_300001_SM_10006detail6reduce28DeviceReduceSingleTileKernelINS2_10policy_hubIijN4cuda3std3__44plusIiEEE10Policy1000EN6thrust24THRUST_300001_SM_1000_NS6detail15normal_iteratorINSD_10device_ptrIiEEEEPijS9_iiNS7_10__identityEEEvT0_T1_T2_T3_T4_T6_)
        /*00c8*/ 	.word	0x00000020


	//----- nvinfo : EIATTR_FRAME_SIZE
	.align		4
.L_78:
        /*00cc*/ 	.byte	0x04, 0x11
        /*00ce*/ 	.short	(.L_80 - .L_79)
	.align		4
.L_79:
        /*00d0*/ 	.word	index@(_ZN3cub18CUB_300001_SM_10006detail6reduce28DeviceReduceSingleTileKernelINS2_10policy_hubIijN4cuda3std3__44plusIiEEE10Policy1000EN6thrust24THRUST_300001_SM_1000_NS6detail15normal_iteratorINSD_10device_ptrIiEEEEPijS9_iiNS7_10__identityEEEvT0_T1_T2_T3_T4_T6_)
        /*00d4*/ 	.word	0x00000000


	//----- nvinfo : EIATTR_REGCOUNT
	.align		4
.L_80:
        /*00d8*/ 	.byte	0x04, 0x2f
        /*00da*/ 	.short	(.L_82 - .L_81)
	.align		4
.L_81:
        /*00dc*/ 	.word	index@(_ZN3cub18CUB_300001_SM_10006detail6reduce18DeviceReduceKernelINS2_10policy_hubIijN4cuda3std3__44plusIiEEE10Policy1000EN6thrust24THRUST_300001_SM_1000_NS6detail15normal_iteratorINSD_10device_ptrIiEEEEjS9_iNS7_10__identityEEEvT0_PT3_T1_NS0_13GridEvenShareISN_EET2_T4_)
        /*00e0*/ 	.word	0x00000020


	//----- nvinfo : EIATTR_FRAME_SIZE
	.align		4
.L_82:
        /*00e4*/ 	.byte	0x04, 0x11
        /*00e6*/ 	.short	(.L_84 - .L_83)
	.align		4
.L_83:
        /*00e8*/ 	.word	index@(_ZN3cub18CUB_300001_SM_10006detail6reduce18DeviceReduceKernelINS2_10policy_hubIijN4cuda3std3__44plusIiEEE10Policy1000EN6thrust24THRUST_300001_SM_1000_NS6detail15normal_iteratorINSD_10device_ptrIiEEEEjS9_iNS7_10__identityEEEvT0_PT3_T1_NS0_13GridEvenShareISN_EET2_T4_)
        /*00ec*/ 	.word	0x00000000


	//----- nvinfo : EIATTR_REGCOUNT
	.align		4
.L_84:
        /*00f0*/ 	.byte	0x04, 0x2f
        /*00f2*/ 	.short	(.L_86 - .L_85)
	.align		4
.L_85:
        /*00f4*/ 	.word	index@(_ZN3cub18CUB_300001_SM_10006detail6reduce28DeviceReduceSingleTileKernelINS2_10policy_hubIijN4cuda3std3__44plusIiEEE10Policy1000EPiSC_iS9_iiNS7_10__identityEEEvT0_T1_T2_T3_T4_T6_)
        /*00f8*/ 	.word	0x00000020


	//----- nvinfo : EIATTR_FRAME_SIZE
	.align		4
.L_86:
        /*00fc*/ 	.byte	0x04, 0x11
        /*00fe*/ 	.short	(.L_88 - .L_87)
	.align		4
.L_87:
        /*0100*/ 	.word	index@(_ZN3cub18CUB_300001_SM_10006detail6reduce28DeviceReduceSingleTileKernelINS2_10policy_hubIijN4cuda3std3__44plusIiEEE10Policy1000EPiSC_iS9_iiNS7_10__identityEEEvT0_T1_T2_T3_T4_T6_)
        /*0104*/ 	.word	0x00000000


	//----- nvinfo : EIATTR_REGCOUNT
	.align		4
.L_88:
        /*0108*/ 	.byte	0x04, 0x2f
        /*010a*/ 	.short	(.L_90 - .L_89)
	.align		4
.L_89:
        /*010c*/ 	.word	index@(_ZN3cub18CUB_300001_SM_10006detail6reduce28DeviceReduceSingleTileKernelINS2_10policy_hubIiyN4cuda3std3__44plusIiEEE10Policy1000EN6thrust24THRUST_300001_SM_1000_NS6detail15normal_iteratorINSD_10device_ptrIiEEEEPiyS9_iiNS7_10__identityEEEvT0_T1_T2_T3_T4_T6_)
        /*0110*/ 	.word	0x0000001f


	//----- nvinfo : EIATTR_FRAME_SIZE
	.align		4
.L_90:
        /*0114*/ 	.byte	0x04, 0x11
        /*0116*/ 	.short	(.L_92 - .L_91)
	.align		4
.L_91:
        /*0118*/ 	.word	index@(_ZN3cub18CUB_300001_SM_10006detail6reduce28DeviceReduceSingleTileKernelINS2_10policy_hubIiyN4cuda3std3__44plusIiEEE10Policy1000EN6thrust24THRUST_300001_SM_1000_NS6detail15normal_iteratorINSD_10device_ptrIiEEEEPiyS9_iiNS7_10__identityEEEvT0_T1_T2_T3_T4_T6_)
        /*011c*/ 	.word	0x00000000


	//----- nvinfo : EIATTR_REGCOUNT
	.align		4
.L_92:
        /*0120*/ 	.byte	0x04, 0x2f
        /*0122*/ 	.short	(.L_94 - .L_93)
	.align		4
.L_93:
        /*0124*/ 	.word	index@(_ZN3cub18CUB_300001_SM_10006detail6reduce18DeviceReduceKernelINS2_10policy_hubIiyN4cuda3std3__44plusIiEEE10Policy1000EN6thrust24THRUST_300001_SM_1000_NS6detail15normal_iteratorINSD_10device_ptrIiEEEEyS9_iNS7_10__identityEEEvT0_PT3_T1_NS0_13GridEvenShareISN_EET2_T4_)
        /*0128*/ 	.word	0x0000001e


	//----- nvinfo : EIATTR_FRAME_SIZE
	.align		4
.L_94:
        /*012c*/ 	.byte	0x04, 0x11
        /*012e*/ 	.short	(.L_96 - .L_95)
	.align		4
.L_95:
        /*0130*/ 	.word	index@(_ZN3cub18CUB_300001_SM_10006detail6reduce18DeviceReduceKernelINS2_10policy_hubIiyN4cuda3std3__44plusIiEEE10Policy1000EN6thrust24THRUST_300001_SM_1000_NS6detail15normal_iteratorINSD_10device_ptrIiEEEEyS9_iNS7_10__identityEEEvT0_PT3_T1_NS0_13GridEvenShareISN_EET2_T4_)
        /*0134*/ 	.word	0x00000000


	//----- nvinfo : EIATTR_REGCOUNT
	.align		4
.L_96:
        /*0138*/ 	.byte	0x04, 0x2f
        /*013a*/ 	.short	(.L_98 - .L_97)
	.align		4
.L_97:
        /*013c*/ 	.word	index@(_ZN3cub18CUB_300001_SM_10006detail6reduce28DeviceReduceSingleTileKernelINS2_10policy_hubIiyN4cuda3std3__44plusIiEEE10Policy1000EPiSC_iS9_iiNS7_10__identityEEEvT0_T1_T2_T3_T4_T6_)
        /*0140*/ 	.word	0x00000020


	//----- nvinfo : EIATTR_FRAME_SIZE
	.align		4
.L_98:
        /*0144*/ 	.byte	0x04, 0x11
        /*0146*/ 	.short	(.L_100 - .L_99)
	.align		4
.L_99:
        /*0148*/ 	.word	index@(_ZN3cub18CUB_300001_SM_10006detail6reduce28DeviceReduceSingleTileKernelINS2_10policy_hubIiyN4cuda3std3__44plusIiEEE10Policy1000EPiSC_iS9_iiNS7_10__identityEEEvT0_T1_T2_T3_T4_T6_)
        /*014c*/ 	.word	0x00000000


	//----- nvinfo : EIATTR_REGCOUNT
	.align		4
.L_100:
        /*0150*/ 	.byte	0x04, 0x2f
        /*0152*/ 	.short	(.L_102 - .L_101)
	.align		4
.L_101:
        /*0154*/ 	.word	index@(_ZN3cub18CUB_300001_SM_10006detail4scan20DeviceScanInitKernelINS0_13ScanTileStateIiLb1EEEEEvT_i)
        /*0158*/ 	.word	0x00000008


	//----- nvinfo : EIATTR_FRAME_SIZE
	.align		4
.L_102:
        /*015c*/ 	.byte	0x04, 0x11
        /*015e*/ 	.short	(.L_104 - .L_103)
	.align		4
.L_103:
        /*0160*/ 	.word	index@(_ZN3cub18CUB_300001_SM_10006detail4scan20DeviceScanInitKernelINS0_13ScanTileStateIiLb1EEEEEvT_i)
        /*0164*/ 	.word	0x00000000


	//----- nvinfo : EIATTR_REGCOUNT
	.align		4
.L_104:
        /*0168*/ 	.byte	0x04, 0x2f
        /*016a*/ 	.short	(.L_106 - .L_105)
	.align		4
.L_105:
        /*016c*/ 	.word	index@(_ZN3cub18CUB_300001_SM_10006detail4scan16DeviceScanKernelINS2_10policy_hubIiiijN4cuda3std3__44plusIvEEE10Policy1000EN6thrust24THRUST_300001_SM_1000_NS6detail15normal_iteratorINSD_10device_ptrIiEEEESI_NS0_13ScanTileStateIiLb1EEES9_NS1_10InputValueIiPiEEjiLb0EiEEvT0_T1_T2_iT3_T4_T5_)
        /*0170*/ 	.word	0x00000038


	//----- nvinfo : EIATTR_FRAME_SIZE
	.align		4
.L_106:
        /*0174*/ 	.byte	0x04, 0x11
        /*0176*/ 	.short	(.L_108 - .L_107)
	.align		4
.L_107:
        /*0178*/ 	.word	index@(_ZN3cub18CUB_300001_SM_10006detail4scan16DeviceScanKernelINS2_10policy_hubIiiijN4cuda3std3__44plusIvEEE10Policy1000EN6thrust24THRUST_300001_SM_1000_NS6detail15normal_iteratorINSD_10device_ptrIiEEEESI_NS0_13ScanTileStateIiLb1EEES9_NS1_10InputValueIiPiEEjiLb0EiEEvT0_T1_T2_iT3_T4_T5_)
        /*017c*/ 	.word	0x00000000


	//----- nvinfo : EIATTR_REGCOUNT
	.align		4
.L_108:
        /*0180*/ 	.byte	0x04, 0x2f
        /*0182*/ 	.short	(.L_110 - .L_109)
	.align		4
.L_109:
        /*0184*/ 	.word	index@(_ZN3cub18CUB_300001_SM_10006detail4scan16DeviceScanKernelINS2_10policy_hubIiiimN4cuda3std3__44plusIvEEE10Policy1000EN6thrust24THRUST_300001_SM_1000_NS6detail15normal_iteratorINSD_10device_ptrIiEEEESI_NS0_13ScanTileStateIiLb1EEES9_NS1_10InputValueIiPiEEmiLb0EiEEvT0_T1_T2_iT3_T4_T5_)
        /*0188*/ 	.word	0x00000030


	//----- nvinfo : EIATTR_FRAME_SIZE
	.align		4
.L_110:
        /*018c*/ 	.byte	0x04, 0x11
        /*018e*/ 	.short	(.L_112 - .L_111)
	.align		4
.L_111:
        /*0190*/ 	.word	index@(_ZN3cub18CUB_300001_SM_10006detail4scan16DeviceScanKernelINS2_10policy_hubIiiimN4cuda3std3__44plusIvEEE10Policy1000EN6thrust24THRUST_300001_SM_1000_NS6detail15normal_iteratorINSD_10device_ptrIiEEEESI_NS0_13ScanTileStateIiLb1EEES9_NS1_10InputValueIiPiEEmiLb0EiEEvT0_T1_T2_iT3_T4_T5_)
        /*0194*/ 	.word	0x00000000


	//----- nvinfo : EIATTR_MIN_STACK_SIZE
	.align		4
.L_112:
        /*0198*/ 	.byte	0x04, 0x12
        /*019a*/ 	.short	(.L_114 - .L_113)
	.align		4
.L_113:
        /*019c*/ 	.word	index@(_ZN3cub18CUB_300001_SM_10006detail4scan16DeviceScanKernelINS2_10policy_hubIiiimN4cuda3std3__44plusIvEEE10Policy1000EN6thrust24THRUST_300001_SM_1000_NS6detail15normal_iteratorINSD_10device_ptrIiEEEESI_NS0_13ScanTileStateIiLb1EEES9_NS1_10InputValueIiPiEEmiLb0EiEEvT0_T1_T2_iT3_T4_T5_)
        /*01a0*/ 	.word	0x00000000


	//----- nvinfo : EIATTR_MIN_STACK_SIZE
	.align		4
.L_114:
        /*01a4*/ 	.byte	0x04, 0x12
        /*01a6*/ 	.short	(.L_116 - .L_115)
	.align		4
.L_115:
        /*01a8*/ 	.word	index@(_ZN3cub18CUB_300001_SM_10006detail4scan16DeviceScanKernelINS2_10policy_hubIiiijN4cuda3std3__44plusIvEEE10Policy1000EN6thrust24THRUST_300001_SM_1000_NS6detail15normal_iteratorINSD_10device_ptrIiEEEESI_NS0_13ScanTileStateIiLb1EEES9_NS1_10InputValueIiPiEEjiLb0EiEEvT0_T1_T2_iT3_T4_T5_)
        /*01ac*/ 	.word	0x00000000


	//----- nvinfo : EIATTR_MIN_STACK_SIZE
	.align		4
.L_116:
        /*01b0*/ 	.byte	0x04, 0x12
        /*01b2*/ 	.short	(.L_118 - .L_117)
	.align		4
.L_117:
        /*01b4*/ 	.word	index@(_ZN3cub18CUB_300001_SM_10006detail4scan20DeviceScanInitKernelINS0_13ScanTileStateIiLb1EEEEEvT_i)
        /*01b8*/ 	.word	0x00000000


	//----- nvinfo : EIATTR_MIN_STACK_SIZE
	.align		4
.L_118:
        /*01bc*/ 	.byte	0x04, 0x12
        /*01be*/ 	.short	(.L_120 - .L_119)
	.align		4
.L_119:
        /*01c0*/ 	.word	index@(_ZN3cub18CUB_300001_SM_10006detail6reduce28DeviceReduceSingleTileKernelINS2_10policy_hubIiyN4cuda3std3__44plusIiEEE10Policy1000EPiSC_iS9_iiNS7_10__identityEEEvT0_T1_T2_T3_T4_T6_)
        /*01c4*/ 	.word	0x00000000


	//----- nvinfo : EIATTR_MIN_STACK_SIZE
	.align		4
.L_120:
        /*01c8*/ 	.byte	0x04, 0x12
        /*01ca*/ 	.short	(.L_122 - .L_121)
	.align		4
.L_121:
        /*01cc*/ 	.word	index@(_ZN3cub18CUB_300001_SM_10006detail6reduce18DeviceReduceKernelINS2_10policy_hubIiyN4cuda3std3__44plusIiEEE10Policy1000EN6thrust24THRUST_300001_SM_1000_NS6detail15normal_iteratorINSD_10device_ptrIiEEEEyS9_iNS7_10__identityEEEvT0_PT3_T1_NS0_13GridEvenShareISN_EET2_T4_)
        /*01d0*/ 	.word	0x00000000


	//----- nvinfo : EIATTR_MIN_STACK_SIZE
	.align		4
.L_122:
        /*01d4*/ 	.byte	0x04, 0x12
        /*01d6*/ 	.short	(.L_124 - .L_123)
	.align		4
.L_123:
        /*01d8*/ 	.word	index@(_ZN3cub18CUB_300001_SM_10006detail6reduce28DeviceReduceSingleTileKernelINS2_10policy_hubIiyN4cuda3std3__44plusIiEEE10Policy1000EN6thrust24THRUST_300001_SM_1000_NS6detail15normal_iteratorINSD_10device_ptrIiEEEEPiyS9_iiNS7_10__identityEEEvT0_T1_T2_T3_T4_T6_)
        /*01dc*/ 	.word	0x00000000


	//----- nvinfo : EIATTR_MIN_STACK_SIZE
	.align		4
.L_124:
        /*01e0*/ 	.byte	0x04, 0x12
        /*01e2*/ 	.short	(.L_126 - .L_125)
	.align		4
.L_125:
        /*01e4*/ 	.word	index@(_ZN3cub18CUB_300001_SM_10006detail6reduce28DeviceReduceSingleTileKernelINS2_10policy_hubIijN4cuda3std3__44plusIiEEE10Policy1000EPiSC_iS9_iiNS7_10__identityEEEvT0_T1_T2_T3_T4_T6_)
        /*01e8*/ 	.word	0x00000000


	//----- nvinfo : EIATTR_MIN_STACK_SIZE
	.align		4
.L_126:
        /*01ec*/ 	.byte	0x04, 0x12
        /*01ee*/ 	.short	(.L_128 - .L_127)
	.align		4
.L_127:
        /*01f0*/ 	.word	index@(_ZN3cub18CUB_300001_SM_10006detail6reduce18DeviceReduceKernelINS2_10policy_hubIijN4cuda3std3__44plusIiEEE10Policy1000EN6thrust24THRUST_300001_SM_1000_NS6detail15normal_iteratorINSD_10device_ptrIiEEEEjS9_iNS7_10__identityEEEvT0_PT3_T1_NS0_13GridEvenShareISN_EET2_T4_)
        /*01f4*/ 	.word	0x00000000


	//----- nvinfo : EIATTR_MIN_STACK_SIZE
	.align		4
.L_128:
        /*01f8*/ 	.byte	0x04, 0x12
        /*01fa*/ 	.short	(.L_130 - .L_129)
	.align		4
.L_129:
        /*01fc*/ 	.word	index@(_ZN3cub18CUB_300001_SM_10006detail6reduce28DeviceReduceSingleTileKernelINS2_10policy_hubIijN4cuda3std3__44plusIiEEE10Policy1000EN6thrust24THRUST_300001_SM_1000_NS6detail15normal_iteratorINSD_10device_ptrIiEEEEPijS9_iiNS7_10__identityEEEvT0_T1_T2_T3_T4_T6_)
        /*0200*/ 	.word	0x00000000


	//----- nvinfo : EIATTR_MIN_STACK_SIZE
	.align		4
.L_130:
        /*0204*/ 	.byte	0x04, 0x12
        /*0206*/ 	.short	(.L_132 - .L_131)
	.align		4
.L_131:
        /*0208*/ 	.word	index@(_ZN3cub18CUB_300001_SM_10006detail9transform16transform_kernelINS2_10policy_hubILb1EN4cuda3std3__45tupleIJN6thrust24THRUST_300001_SM_1000_NS6detail15normal_iteratorINSA_10device_ptrIiEEEESF_EEEE10policy1000El8mayorQueSF_JPiSK_EEEvT0_iT1_T2_DpNS2_10kernel_argIT3_EE)
        /*020c*/ 	.word	0x00000000


	//----- nvinfo : EIATTR_MIN_STACK_SIZE
	.align		4
.L_132:
        /*0210*/ 	.byte	0x04, 0x12
        /*0212*/ 	.short	(.L_134 - .L_133)
	.align		4
.L_133:
        /*0214*/ 	.word	index@(_ZN3cub18CUB_300001_SM_10006detail9transform16transform_kernelINS2_10policy_hubILb1EN4cuda3std3__45tupleIJN6thrust24THRUST_300001_SM_1000_NS6detail15normal_iteratorINSA_10device_ptrIiEEEESF_EEEE10policy1000Ei8mayorQueSF_JPiSK_EEEvT0_iT1_T2_DpNS2_10kernel_argIT3_EE)
        /*0218*/ 	.word	0x00000000


	//----- nvinfo : EIATTR_MIN_STACK_SIZE
	.align		4
.L_134:
        /*021c*/ 	.byte	0x04, 0x12
        /*021e*/ 	.short	(.L_136 - .L_135)
	.align		4
.L_135:
        /*0220*/ 	.word	index@(_ZN3cub18CUB_300001_SM_10006detail9transform16transform_kernelINS2_10policy_hubILb1EN4cuda3std3__45tupleIJN6thrust24THRUST_300001_SM_1000_NS6detail15normal_iteratorINSA_10device_ptrIiEEEEEEEE10policy1000El6igualASF_JPiEEEvT0_iT1_T2_DpNS2_10kernel_argIT3_EE)
        /*0224*/ 	.word	0x00000000


	//----- nvinfo : EIATTR_MIN_STACK_SIZE
	.align		4
.L_136:
        /*0228*/ 	.byte	0x04, 0x12
        /*022a*/ 	.short	(.L_138 - .L_137)
	.align		4
.L_137:
        /*022c*/ 	.word	index@(_ZN3cub18CUB_300001_SM_10006detail9transform16transform_kernelINS2_10policy_hubILb1EN4cuda3std3__45tupleIJN6thrust24THRUST_300001_SM_1000_NS6detail15normal_iteratorINSA_10device_ptrIiEEEEEEEE10policy1000Ei6igualASF_JPiEEEvT0_iT1_T2_DpNS2_10kernel_argIT3_EE)
        /*0230*/ 	.word	0x00000000


	//----- nvinfo : EIATTR_MIN_STACK_SIZE
	.align		4
.L_138:
        /*0234*/ 	.byte	0x04, 0x12
        /*0236*/ 	.short	(.L_140 - .L_139)
	.align		4
.L_139:
        /*0238*/ 	.word	index@(_ZN3cub18CUB_300001_SM_10006detail9transform16transform_kernelINS2_10policy_hubILb1EN4cuda3std3__45tupleIJN6thrust24THRUST_300001_SM_1000_NS6detail15normal_iteratorINSA_10device_ptrIiEEEEEEEE10policy1000El8menorQueSF_JPiEEEvT0_iT1_T2_DpNS2_10kernel_argIT3_EE)
        /*023c*/ 	.word	0x00000000


	//----- nvinfo : EIATTR_MIN_STACK_SIZE
	.align		4
.L_140:
        /*0240*/ 	.byte	0x04, 0x12
        /*0242*/ 	.short	(.L_142 - .L_141)
	.align		4
.L_141:
        /*0244*/ 	.word	index@(_ZN3cub18CUB_300001_SM_10006detail9transform16transform_kernelINS2_10policy_hubILb1EN4cuda3std3__45tupleIJN6thrust24THRUST_300001_SM_1000_NS6detail15normal_iteratorINSA_10device_ptrIiEEEEEEEE10policy1000Ei8menorQueSF_JPiEEEvT0_iT1_T2_DpNS2_10kernel_argIT3_EE)
        /*0248*/ 	.word	0x00000000


	//----- nvinfo : EIATTR_MIN_STACK_SIZE
	.align		4
.L_142:
        /*024c*/ 	.byte	0x04, 0x12
        /*024e*/ 	.short	(.L_144 - .L_143)
	.align		4
.L_143:
        /*0250*/ 	.word	index@(_ZN3cub18CUB_300001_SM_10006detail8for_each13static_kernelINS2_12policy_hub_t12policy_500_tEmN6thrust24THRUST_300001_SM_1000_NS8cuda_cub20__uninitialized_fill7functorINS7_10device_ptrIiEEiEEEEvT0_T1_)
        /*0254*/ 	.word	0x00000000


	//----- nvinfo : EIATTR_MIN_STACK_SIZE
	.align		4
.L_144:
        /*0258*/ 	.byte	0x04, 0x12
        /*025a*/ 	.short	(.L_146 - .L_145)
	.align		4
.L_145:
        /*025c*/ 	.word	index@(_ZN3cub18CUB_300001_SM_10006detail11EmptyKernelIvEEvv)
        /*0260*/ 	.word	0x00000000
.L_146:


//--------------------- .nv.compat                --------------------------
	.section	.nv.compat,"",@"SHT_CUDA_COMPAT_INFO"
	.align	4
        /*0000*/ 	.byte	0x02, 0x09, 0x00, 0x00, 0x02, 0x02, 0x01, 0x00, 0x02, 0x05, 0x05, 0x00, 0x03, 0x07, 0x01, 0x01
        /*0010*/ 	.byte	0x02, 0x03, 0x00, 0x00, 0x02, 0x06, 0x01, 0x00, 0x04, 0x0b, 0x08, 0x00, 0x09, 0x00, 0x00, 0x00
        /*0020*/ 	.byte	0x00, 0x00, 0x00, 0x00


//--------------------- .nv.info._ZN3cub18CUB_300001_SM_10006detail4scan16DeviceScanKernelINS2_10policy_hubIiiimN4cuda3std3__44plusIvEEE10Policy1000EN6thrust24THRUST_300001_SM_1000_NS6detail15normal_iteratorINSD_10device_ptrIiEEEESI_NS0_13ScanTileStateIiLb1EEES9_NS1_10InputValueIiPiEEmiLb0EiEEvT0_T1_T2_iT3_T4_T5_ --------------------------
	.section	.nv.info._ZN3cub18CUB_300001_SM_10006detail4scan16DeviceScanKernelINS2_10policy_hubIiiimN4cuda3std3__44plusIvEEE10Policy1000EN6thrust24THRUST_300001_SM_1000_NS6detail15normal_iteratorINSD_10device_ptrIiEEEESI_NS0_13ScanTileStateIiLb1EEES9_NS1_10InputValueIiPiEEmiLb0EiEEvT0_T1_T2_iT3_T4_T5_,"",@"SHT_CUDA_INFO"
	.sectionflags	@""
	.align	4


	//----- nvinfo : EIATTR_CUDA_API_VERSION
	.align		4
        /*0000*/ 	.byte	0x04, 0x37
        /*0002*/ 	.short	(.L_148 - .L_147)
.L_147:
        /*0004*/ 	.word	0x00000082


	//----- nvinfo : EIATTR_KPARAM_INFO
	.align		4
.L_148:
        /*0008*/ 	.byte	0x04, 0x17
        /*000a*/ 	.short	(.L_150 - .L_149)
.L_149:
        /*000c*/ 	.word	0x00000000
        /*0010*/ 	.short	0x0006
        /*0012*/ 	.short	0x0030
        /*0014*/ 	.byte	0x00, 0xf0, 0x21, 0x00


	//----- nvinfo : EIATTR_KPARAM_INFO
	.align		4
.L_150:
        /*0018*/ 	.byte	0x04, 0x17
        /*001a*/ 	.short	(.L_152 - .L_151)
.L_151:
        /*001c*/ 	.word	0x00000000
        /*0020*/ 	.short	0x0005
        /*0022*/ 	.short	0x0020
        /*0024*/ 	.byte	0x00, 0xf0, 0x41, 0x00


	//----- nvinfo : EIATTR_KPARAM_INFO
	.align		4
.L_152:
        /*0028*/ 	.byte	0x04, 0x17
        /*002a*/ 	.short	(.L_154 - .L_153)
.L_153:
        /*002c*/ 	.word	0x00000000
        /*0030*/ 	.short	0x0004
        /*0032*/ 	.short	0x001c
        /*0034*/ 	.byte	0x00, 0xf0, 0x05, 0x00


	//----- nvinfo : EIATTR_KPARAM_INFO
	.align		4
.L_154:
        /*0038*/ 	.byte	0x04, 0x17
        /*003a*/ 	.short	(.L_156 - .L_155)
.L_155:
        /*003c*/ 	.word	0x00000000
        /*0040*/ 	.short	0x0003
        /*0042*/ 	.short	0x0018
        /*0044*/ 	.byte	0x00, 0xf0, 0x11, 0x00


	//----- nvinfo : EIATTR_KPARAM_INFO
	.align		4
.L_156:
        /*0048*/ 	.byte	0x04, 0x17
        /*004a*/ 	.short	(.L_158 - .L_157)
.L_157:
        /*004c*/ 	.word	0x00000000
        /*0050*/ 	.short	0x0002
        /*0052*/ 	.short	0x0010
        /*0054*/ 	.byte	0x00, 0xf0, 0x21, 0x00


	//----- nvinfo : EIATTR_KPARAM_INFO
	.align		4
.L_158:
        /*0058*/ 	.byte	0x04, 0x17
        /*005a*/ 	.short	(.L_160 - .L_159)
.L_159:
        /*005c*/ 	.word	0x00000000
        /*0060*/ 	.short	0x0001
        /*0062*/ 	.short	0x0008
        /*0064*/ 	.byte	0x00, 0xf0, 0x21, 0x00


	//----- nvinfo : EIATTR_KPARAM_INFO
	.align		4
.L_160:
        /*0068*/ 	.byte	0x04, 0x17
        /*006a*/ 	.short	(.L_162 - .L_161)
.L_161:
        /*006c*/ 	.word	0x00000000
        /*0070*/ 	.short	0x0000
        /*0072*/ 	.short	0x0000
        /*0074*/ 	.byte	0x00, 0xf0, 0x21, 0x00


	//----- nvinfo : EIATTR_SPARSE_MMA_MASK
	.align		4
.L_162:
        /*0078*/ 	.byte	0x03, 0x50
        /*007a*/ 	.short	0x0000


	//----- nvinfo : EIATTR_MAXREG_COUNT
	.align		4
        /*007c*/ 	.byte	0x03, 0x1b
        /*007e*/ 	.short	0x0080


	//----- nvinfo : EIATTR_NUM_BARRIERS
	.align		4
        /*0080*/ 	.byte	0x02, 0x4c
        /*0082*/ 	.byte	0x01
	.zero		1


	//----- nvinfo : EIATTR_MERCURY_ISA_VERSION
	.align		4
        /*0084*/ 	.byte	0x03, 0x5f
        /*0086*/ 	.short	0x0101


	//----- nvinfo : EIATTR_COOP_GROUP_MASK_REGIDS
	.align		4
        /*0088*/ 	.byte	0x04, 0x29
        /*008a*/ 	.short	(.L_164 - .L_163)


	//   ....[0]....
.L_163:
        /*008c*/ 	.word	0xffffffff


	//   ....[1]....
        /*0090*/ 	.word	0xffffffff


	//   ....[2]....
        /*0094*/ 	.word	0xffffffff


	//   ....[3]....
        /*0098*/ 	.word	0xffffffff


	//   ....[4]....
        /*009c*/ 	.word	0xffffffff


	//   ....[5]....
        /*00a0*/ 	.word	0xffffffff


	//   ....[6]....
        /*00a4*/ 	.word	0xffffffff


	//   ....[7]....
        /*00a8*/ 	.word	0xffffffff


	//   ....[8]....
        /*00ac*/ 	.word	0xffffffff


	//   ....[9]....
        /*00b0*/ 	.word	0xffffffff


	//   ....[10]....
        /*00b4*/ 	.word	0xffffffff


	//   ....[11]....
        /*00b8*/ 	.word	0xffffffff


	//   ....[12]....
        /*00bc*/ 	.word	0xffffffff


	//   ....[13]....
        /*00c0*/ 	.word	0xffffffff


	//   ....[14]....
        /*00c4*/ 	.word	0xffffffff


	//   ....[15]....
        /*00c8*/ 	.word	0xffffffff


	//   ....[16]....
        /*00cc*/ 	.word	0xffffffff


	//   ....[17]....
        /*00d0*/ 	.word	0xffffffff


	//   ....[18]....
        /*00d4*/ 	.word	0xffffffff


	//   ....[19]....
        /*00d8*/ 	.word	0xffffffff


	//   ....[20]....
        /*00dc*/ 	.word	0xffffffff


	//   ....[21]....
        /*00e0*/ 	.word	0xffffffff


	//   ....[22]....
        /*00e4*/ 	.word	0xffffffff


	//   ....[23]....
        /*00e8*/ 	.word	0xffffffff


	//   ....[24]....
        /*00ec*/ 	.word	0xffffffff


	//   ....[25]....
        /*00f0*/ 	.word	0xffffffff


	//   ....[26]....
        /*00f4*/ 	.word	0xffffffff


	//   ....[27]....
        /*00f8*/ 	.word	0xffffffff


	//   ....[28]....
        /*00fc*/ 	.word	0xffffffff


	//   ....[29]....
        /*0100*/ 	.word	0xffffffff


	//   ....[30]....
        /*0104*/ 	.word	0xffffffff


	//   ....[31]....
        /*0108*/ 	.word	0xffffffff


	//   ....[32]....
        /*010c*/ 	.word	0xffffffff


	//   ....[33]....
        /*0110*/ 	.word	0xffffffff


	//   ....[34]....
        /*0114*/ 	.word	0xffffffff


	//   ....[35]....
        /*0118*/ 	.word	0xffffffff


	//   ....[36]....
        /*011c*/ 	.word	0xffffffff


	//   ....[37]....
        /*0120*/ 	.word	0xffffffff


	//   ....[38]....
        /*0124*/ 	.word	0xffffffff


	//   ....[39]....
        /*0128*/ 	.word	0xffffffff


	//   ....[40]....
        /*012c*/ 	.word	0xffffffff


	//   ....[41]....
        /*0130*/ 	.word	0xffffffff


	//   ....[42]....
        /*0134*/ 	.word	0xffffffff


	//   ....[43]....
        /*0138*/ 	.word	0xffffffff


	//   ....[44]....
        /*013c*/ 	.word	0xffffffff


	//   ....[45]....
        /*0140*/ 	.word	0xffffffff


	//   ....[46]....
        /*0144*/ 	.word	0xffffffff


	//   ....[47]....
        /*0148*/ 	.word	0xffffffff


	//   ....[48]....
        /*014c*/ 	.word	0xffffffff


	//   ....[49]....
        /*0150*/ 	.word	0xffffffff


	//   ....[50]....
        /*0154*/ 	.word	0xffffffff


	//   ....[51]....
        /*0158*/ 	.word	0xffffffff


	//   ....[52]....
        /*015c*/ 	.word	0xffffffff


	//   ....[53]....
        /*0160*/ 	.word	0xffffffff


	//   ....[54]....
        /*0164*/ 	.word	0xffffffff


	//   ....[55]....
        /*0168*/ 	.word	0xffffffff


	//   ....[56]....
        /*016c*/ 	.word	0xffffffff


	//   ....[57]....
        /*0170*/ 	.word	0xffffffff


	//   ....[58]....
        /*0174*/ 	.word	0xffffffff


	//   ....[59]....
        /*0178*/ 	.word	0xffffffff


	//   ....[60]....
        /*017c*/ 	.word	0x0500000a


	//   ....[61]....
        /*0180*/ 	.word	0x0500000a


	//   ....[62]....
        /*0184*/ 	.word	0x0500000a


	//   ....[63]....
        /*0188*/ 	.word	0x0500000a


	//   ....[64]....
        /*018c*/ 	.word	0x0500000a


	//   ....[65]....
        /*0190*/ 	.word	0x0500000a


	//   ....[66]....
        /*0194*/ 	.word	0x0500000a


	//   ....[67]....
        /*0198*/ 	.word	0x0500000a


	//   ....[68]....
        /*019c*/ 	.word	0x0500000a


	//   ....[69]....
        /*01a0*/ 	.word	0x0500000a


	//   ....[70]....
        /*01a4*/ 	.word	0x0500000a


	//   ....[71]....
        /*01a8*/ 	.word	0x0500000a


	//   ....[72]....
        /*01ac*/ 	.word	0x0500000a


	//   ....[73]....
        /*01b0*/ 	.word	0x0500000a


	//   ....[74]....
        /*01b4*/ 	.word	0x0500000a


	//   ....[75]....
        /*01b8*/ 	.word	0x0500000a


	//   ....[76]....
        /*01bc*/ 	.word	0x0500000a


	//   ....[77]....
        /*01c0*/ 	.word	0x0500000a


	//   ....[78]....
        /*01c4*/ 	.word	0x0500000a


	//   ....[79]....
        /*01c8*/ 	.word	0x0500000a


	//   ....[80]....
        /*01cc*/ 	.word	0x0500000a


	//   ....[81]....
        /*01d0*/ 	.word	0x0500000a


	//   ....[82]....
        /*01d4*/ 	.word	0x0500000a


	//   ....[83]....
        /*01d8*/ 	.word	0x0500000a


	//   ....[84]....
        /*01dc*/ 	.word	0x0500000a


	//   ....[85]....
        /*01e0*/ 	.word	0x0500000a


	//   ....[86]....
        /*01e4*/ 	.word	0x0500000a


	//   ....[87]....
        /*01e8*/ 	.word	0x0500000a


	//   ....[88]....
        /*01ec*/ 	.word	0x0500000a


	//   ....[89]....
        /*01f0*/ 	.word	0x0500000a


	//   ....[90]....
        /*01f4*/ 	.word	0x0500000a


	//   ....[91]....
        /*01f8*/ 	.word	0x0500000a


	//   ....[92]....
        /*01fc*/ 	.word	0x0500000a


	//   ....[93]....
        /*0200*/ 	.word	0x0500000a


	//   ....[94]....
        /*0204*/ 	.word	0x0500000a


	//   ....[95]....
        /*0208*/ 	.word	0x0500000a


	//----- nvinfo : EIATTR_COOP_GROUP_INSTR_OFFSETS
	.align		4
.L_164:
        /*020c*/ 	.byte	0x04, 0x28
        /*020e*/ 	.short	(.L_166 - .L_165)


	//   ....[0]....
.L_165:
        /*0210*/ 	.word	0x000004d0


	//   ....[1]....
        /*0214*/ 	.word	0x000006f0


	//   ....[2]....
        /*0218*/ 	.word	0x00000710


	//   ....[3]....
        /*021c*/ 	.word	0x00000730


	//   ....[4]....
        /*0220*/ 	.word	0x00000750


	//   ....[5]....
        /*0224*/ 	.word	0x00000770


	//   ....[6]....
        /*0228*/ 	.word	0x00000b80


	//   ....[7]....
        /*022c*/ 	.word	0x00000ba0


	//   ....[8]....
        /*0230*/ 	.word	0x00000bc0


	//   ....[9]....
        /*0234*/ 	.word	0x00000be0


	//   ....[10]....
        /*0238*/ 	.word	0x00000c00


	//   ....[11]....
        /*023c*/ 	.word	0x00001000


	//   ....[12]....
        /*0240*/ 	.word	0x00001090


	//   ....[13]....
        /*0244*/ 	.word	0x000010f0


	//   ....[14]....
        /*0248*/ 	.word	0x00001160


	//   ....[15]....
        /*024c*/ 	.word	0x000011c0


	//   ....[16]....
        /*0250*/ 	.word	0x00001210


	//   ....[17]....
        /*0254*/ 	.word	0x00001270


	//   ....[18]....
        /*0258*/ 	.word	0x000012c0


	//   ....[19]....
        /*025c*/ 	.word	0x000012e0


	//   ....[20]....
        /*0260*/ 	.word	0x000013a0


	//   ....[21]....
        /*0264*/ 	.word	0x00001430


	//   ....[22]....
        /*0268*/ 	.word	0x00001480


	//   ....[23]....
        /*026c*/ 	.word	0x000014e0


	//   ....[24]....
        /*0270*/ 	.word	0x00001540


	//   ....[25]....
        /*0274*/ 	.word	0x00001580


	//   ....[26]....
        /*0278*/ 	.word	0x000015c0


	//   ....[27]....
        /*027c*/ 	.word	0x00001600


	//   ....[28]....
        /*0280*/ 	.word	0x00001610


	//   ....[29]....
        /*0284*/ 	.word	0x00001a50


	//   ....[30]....
        /*0288*/ 	.word	0x00002430


	//   ....[31]....
        /*028c*/ 	.word	0x00002650


	//   ....[32]....
        /*0290*/ 	.word	0x00002670


	//   ....[33]....
        /*0294*/ 	.word	0x00002690


	//   ....[34]....
        /*0298*/ 	.word	0x000026b0


	//   ....[35]....
        /*029c*/ 	.word	0x000026d0


	//   ....[36]....
        /*02a0*/ 	.word	0x00002a60


	//   ....[37]....
        /*02a4*/ 	.word	0x00002a80


	//   ....[38]....
        /*02a8*/ 	.word	0x00002aa0


	//   ....[39]....
        /*02ac*/ 	.word	0x00002ac0


	//   ....[40]....
        /*02b0*/ 	.word	0x00002ae0


	//   ....[41]....
        /*02b4*/ 	.word	0x00002ee0


	//   ....[42]....
        /*02b8*/ 	.word	0x00002f70


	//   ....[43]....
        /*02bc*/ 	.word	0x00002fd0


	//   ....[44]....
        /*02c0*/ 	.word	0x00003030


	//   ....[45]....
        /*02c4*/ 	.word	0x00003090


	//   ....[46]....
        /*02c8*/ 	.word	0x000030f0


	//   ....[47]....
        /*02cc*/ 	.word	0x00003140


	//   ....[48]....
        /*02d0*/ 	.word	0x000031b0


	//   ....[49]....
        /*02d4*/ 	.word	0x000031c0


	//   ....[50]....
        /*02d8*/ 	.word	0x00003280


	//   ....[51]....
        /*02dc*/ 	.word	0x00003310


	//   ....[52]....
        /*02e0*/ 	.word	0x00003360


	//   ....[53]....
        /*02e4*/ 	.word	0x000033d0


	//   ....[54]....
        /*02e8*/ 	.word	0x00003430


	//   ....[55]....
        /*02ec*/ 	.word	0x00003480


	//   ....[56]....
        /*02f0*/ 	.word	0x000034c0


	//   ....[57]....
        /*02f4*/ 	.word	0x00003520


	//   ....[58]....
        /*02f8*/ 	.word	0x00003530


	//   ....[59]....
        /*02fc*/ 	.word	0x000039a0


	//   ....[60]....
        /*0300*/ 	.word	0x00003f30


	//   ....[61]....
        /*0304*/ 	.word	0x00003fb0


	//   ....[62]....
        /*0308*/ 	.word	0x00004040


	//   ....[63]....
        /*030c*/ 	.word	0x00004120


	//   ....[64]....
        /*0310*/ 	.word	0x000041a0


	//   ....[65]....
        /*0314*/ 	.word	0x00004230


	//   ....[66]....
        /*0318*/ 	.word	0x000042b0


	//   ....[67]....
        /*031c*/ 	.word	0x00004330


	//   ....[68]....
        /*0320*/ 	.word	0x00004360


	//   ....[69]....
        /*0324*/ 	.word	0x00004430


	//   ....[70]....
        /*0328*/ 	.word	0x000044b0


	//   ....[71]....
        /*032c*/ 	.word	0x00004530


	//   ....[72]....
        /*0330*/ 	.word	0x000045e0


	//   ....[73]....
        /*0334*/ 	.word	0x00004670


	//   ....[74]....
        /*0338*/ 	.word	0x000046f0


	//   ....[75]....
        /*033c*/ 	.word	0x00004760


	//   ....[76]....
        /*0340*/ 	.word	0x000047e0


	//   ....[77]....
        /*0344*/ 	.word	0x00004840


	//   ....[78]....
        /*0348*/ 	.word	0x000048b0


	//   ....[79]....
        /*034c*/ 	.word	0x00004930


	//   ....[80]....
        /*0350*/ 	.word	0x000049d0


	//   ....[81]....
        /*0354*/ 	.word	0x00004a90


	//   ....[82]....
        /*0358*/ 	.word	0x00004b30


	//   ....[83]....
        /*035c*/ 	.word	0x00004bc0


	//   ....[84]....
        /*0360*/ 	.word	0x00004c50


	//   ....[85]....
        /*0364*/ 	.word	0x00004cc0


	//   ....[86]....
        /*0368*/ 	.word	0x00004cf0


	//   ....[87]....
        /*036c*/ 	.word	0x00004dc0


	//   ....[88]....
        /*0370*/ 	.word	0x00004e40


	//   ....[89]....
        /*0374*/ 	.word	0x00004ec0


	//   ....[90]....
        /*0378*/ 	.word	0x00004f80


	//   ....[91]....
        /*037c*/ 	.word	0x00005020


	//   ....[92]....
        /*0380*/ 	.word	0x000050b0


	//   ....[93]....
        /*0384*/ 	.word	0x00005140


	//   ....[94]....
        /*0388*/ 	.word	0x000051d0


	//   ....[95]....
        /*038c*/ 	.word	0x00005230


	//----- nvinfo : EIATTR_VRC_CTA_INIT_COUNT
	.align		4
.L_166:
        /*0390*/ 	.byte	0x02, 0x4a
	.zero		1
	.zero		1


	//----- nvinfo : EIATTR_EXIT_INSTR_OFFSETS
	.align		4
        /*0394*/ 	.byte	0x04, 0x1c
        /*0396*/ 	.short	(.L_168 - .L_167)


	//   ....[0]....
.L_167:
        /*0398*/ 	.word	0x00001ce0


	//   ....[1]....
        /*039c*/ 	.word	0x00001d10


	//   ....[2]....
        /*03a0*/ 	.word	0x00003ec0


	//   ....[3]....
        /*03a4*/ 	.word	0x00003ee0


	//----- nvinfo : EIATTR_MAX_THREADS
	.align		4
.L_168:
        /*03a8*/ 	.byte	0x04, 0x05
        /*03aa*/ 	.short	(.L_170 - .L_169)
.L_169:
        /*03ac*/ 	.word	0x000001a0
        /*03b0*/ 	.word	0x00000001
        /*03b4*/ 	.word	0x00000001


	//----- nvinfo : EIATTR_CRS_STACK_SIZE
	.align		4
.L_170:
        /*03b8*/ 	.byte	0x04, 0x1e
        /*03ba*/ 	.short	(.L_172 - .L_171)
.L_171:
        /*03bc*/ 	.word	0x00000000


	//----- nvinfo : EIATTR_CBANK_PARAM_SIZE
	.align		4
.L_172:
        /*03c0*/ 	.byte	0x03, 0x19
        /*03c2*/ 	.short	0x0038


	//----- nvinfo : EIATTR_PARAM_CBANK
	.align		4
        /*03c4*/ 	.byte	0x04, 0x0a
        /*03c6*/ 	.short	(.L_174 - .L_173)
	.align		4
.L_173:
        /*03c8*/ 	.word	index@(.nv.constant0._ZN3cub18CUB_300001_SM_10006detail4scan16DeviceScanKernelINS2_10policy_hubIiiimN4cuda3std3__44plusIvEEE10Policy1000EN6thrust24THRUST_300001_SM_1000_NS6detail15normal_iteratorINSD_10device_ptrIiEEEESI_NS0_13ScanTileStateIiLb1EEES9_NS1_10InputValueIiPiEEmiLb0EiEEvT0_T1_T2_iT3_T4_T5_)
        /*03cc*/ 	.short	0x0380
        /*03ce*/ 	.short	0x0038


	//----- nvinfo : EIATTR_SW_WAR
	.align		4
.L_174:
        /*03d0*/ 	.byte	0x04, 0x36
        /*03d2*/ 	.short	(.L_176 - .L_175)
.L_175:
        /*03d4*/ 	.word	0x00000008
.L_176:


//--------------------- .nv.info._ZN3cub18CUB_300001_SM_10006detail4scan16DeviceScanKernelINS2_10policy_hubIiiijN4cuda3std3__44plusIvEEE10Policy1000EN6thrust24THRUST_300001_SM_1000_NS6detail15normal_iteratorINSD_10device_ptrIiEEEESI_NS0_13ScanTileStateIiLb1EEES9_NS1_10InputValueIiPiEEjiLb0EiEEvT0_T1_T2_iT3_T4_T5_ --------------------------
	.section	.nv.info._ZN3cub18CUB_300001_SM_10006detail4scan16DeviceScanKernelINS2_10policy_hubIiiijN4cuda3std3__44plusIvEEE10Policy1000EN6thrust24THRUST_300001_SM_1000_NS6detail15normal_iteratorINSD_10device_ptrIiEEEESI_NS0_13ScanTileStateIiLb1EEES9_NS1_10InputValueIiPiEEjiLb0EiEEvT0_T1_T2_iT3_T4_T5_,"",@"SHT_CUDA_INFO"
	.sectionflags	@""
	.align	4


	//----- nvinfo : EIATTR_CUDA_API_VERSION
	.align		4
        /*0000*/ 	.byte	0x04, 0x37
        /*0002*/ 	.short	(.L_178 - .L_177)
.L_177:
        /*0004*/ 	.word	0x00000082


	//----- nvinfo : EIATTR_KPARAM_INFO
	.align		4
.L_178:
        /*0008*/ 	.byte	0x04, 0x17
        /*000a*/ 	.short	(.L_180 - .L_179)
.L_179:
        /*000c*/ 	.word	0x00000000
        /*0010*/ 	.short	0x0006
        /*0012*/ 	.short	0x0030
        /*0014*/ 	.byte	0x00, 0xf0, 0x11, 0x00


	//----- nvinfo : EIATTR_KPARAM_INFO
	.align		4
.L_180:
        /*0018*/ 	.byte	0x04, 0x17
        /*001a*/ 	.short	(.L_182 - .L_181)
.L_181:
        /*001c*/ 	.word	0x00000000
        /*0020*/ 	.short	0x0005
        /*0022*/ 	.short	0x0020
        /*0024*/ 	.byte	0x00, 0xf0, 0x41, 0x00


	//----- nvinfo : EIATTR_KPARAM_INFO
	.align		4
.L_182:
        /*0028*/ 	.byte	0x04, 0x17
        /*002a*/ 	.short	(.L_184 - .L_183)
.L_183:
        /*002c*/ 	.word	0x00000000
        /*0030*/ 	.short	0x0004
        /*0032*/ 	.short	0x001c
        /*0034*/ 	.byte	0x00, 0xf0, 0x05, 0x00


	//----- nvinfo : EIATTR_KPARAM_INFO
	.align		4
.L_184:
        /*0038*/ 	.byte	0x04, 0x17
        /*003a*/ 	.short	(.L_186 - .L_185)
.L_185:
        /*003c*/ 	.word	0x00000000
        /*0040*/ 	.short	0x0003
        /*0042*/ 	.short	0x0018
        /*0044*/ 	.byte	0x00, 0xf0, 0x11, 0x00


	//----- nvinfo : EIATTR_KPARAM_INFO
	.align		4
.L_186:
        /*0048*/ 	.byte	0x04, 0x17
        /*004a*/ 	.short	(.L_188 - .L_187)
.L_187:
        /*004c*/ 	.word	0x00000000
        /*0050*/ 	.short	0x0002
        /*0052*/ 	.short	0x0010
        /*0054*/ 	.byte	0x00, 0xf0, 0x21, 0x00


	//----- nvinfo : EIATTR_KPARAM_INFO
	.align		4
.L_188:
        /*0058*/ 	.byte	0x04, 0x17
        /*005a*/ 	.short	(.L_190 - .L_189)
.L_189:
        /*005c*/ 	.word	0x00000000
        /*0060*/ 	.short	0x0001
        /*0062*/ 	.short	0x0008
        /*0064*/ 	.byte	0x00, 0xf0, 0x21, 0x00


	//----- nvinfo : EIATTR_KPARAM_INFO
	.align		4
.L_190:
        /*0068*/ 	.byte	0x04, 0x17
        /*006a*/ 	.short	(.L_192 - .L_191)
.L_191:
        /*006c*/ 	.word	0x00000000
        /*0070*/ 	.short	0x0000
        /*0072*/ 	.short	0x0000
        /*0074*/ 	.byte	0x00, 0xf0, 0x21, 0x00


	//----- nvinfo : EIATTR_SPARSE_MMA_MASK
	.align		4
.L_192:
        /*0078*/ 	.byte	0x03, 0x50
        /*007a*/ 	.short	0x0000


	//----- nvinfo : EIATTR_MAXREG_COUNT
	.align		4
        /*007c*/ 	.byte	0x03, 0x1b
        /*007e*/ 	.short	0x00a8


	//----- nvinfo : EIATTR_NUM_BARRIERS
	.align		4
        /*0080*/ 	.byte	0x02, 0x4c
        /*0082*/ 	.byte	0x01
	.zero		1


	//----- nvinfo : EIATTR_MERCURY_ISA_VERSION
	.align		4
        /*0084*/ 	.byte	0x03, 0x5f
        /*0086*/ 	.short	0x0101


	//----- nvinfo : EIATTR_UNUSED_LOAD_BYTE_OFFSET
	.align		4
        /*0088*/ 	.byte	0x04, 0x44
        /*008a*/ 	.short	(.L_194 - .L_193)


	//   ....[0]....
.L_193:
        /*008c*/ 	.word	0x00002a80
        /*0090*/ 	.word	0x00000fff


	//----- nvinfo : EIATTR_COOP_GROUP_MASK_REGIDS
	.align		4
.L_194:
        /*0094*/ 	.byte	0x04, 0x29
        /*0096*/ 	.short	(.L_196 - .L_195)


	//   ....[0]....
.L_195:
        /*0098*/ 	.word	0xffffffff


	//   ....[1]....
        /*009c*/ 	.word	0xffffffff


	//   ....[2]....
        /*00a0*/ 	.word	0xffffffff


	//   ....[3]....
        /*00a4*/ 	.word	0xffffffff


	//   ....[4]....
        /*00a8*/ 	.word	0xffffffff


	//   ....[5]....
        /*00ac*/ 	.word	0xffffffff


	//   ....[6]....
        /*00b0*/ 	.word	0xffffffff


	//   ....[7]....
        /*00b4*/ 	.word	0xffffffff


	//   ....[8]....
        /*00b8*/ 	.word	0xffffffff


	//   ....[9]....
        /*00bc*/ 	.word	0xffffffff


	//   ....[10]....
        /*00c0*/ 	.word	0xffffffff


	//   ....[11]....
        /*00c4*/ 	.word	0xffffffff


	//   ....[12]....
        /*00c8*/ 	.word	0xffffffff


	//   ....[13]....
        /*00cc*/ 	.word	0xffffffff


	//   ....[14]....
        /*00d0*/ 	.word	0xffffffff


	//   ....[15]....
        /*00d4*/ 	.word	0xffffffff


	//   ....[16]....
        /*00d8*/ 	.word	0xffffffff


	//   ....[17]....
        /*00dc*/ 	.word	0xffffffff


	//   ....[18]....
        /*00e0*/ 	.word	0xffffffff


	//   ....[19]....
        /*00e4*/ 	.word	0xffffffff


	//   ....[20]....
        /*00e8*/ 	.word	0xffffffff


	//   ....[21]....
        /*00ec*/ 	.word	0xffffffff


	//   ....[22]....
        /*00f0*/ 	.word	0xffffffff


	//   ....[23]....
        /*00f4*/ 	.word	0xffffffff


	//   ....[24]....
        /*00f8*/ 	.word	0xffffffff


	//   ....[25]....
        /*00fc*/ 	.word	0xffffffff


	//   ....[26]....
        /*0100*/ 	.word	0xffffffff


	//   ....[27]....
        /*0104*/ 	.word	0xffffffff


	//   ....[28]....
        /*0108*/ 	.word	0xffffffff


	//   ....[29]....
        /*010c*/ 	.word	0xffffffff


	//   ....[30]....
        /*0110*/ 	.word	0xffffffff


	//   ....[31]....
        /*0114*/ 	.word	0xffffffff


	//   ....[32]....
        /*0118*/ 	.word	0xffffffff


	//   ....[33]....
        /*011c*/ 	.word	0xffffffff


	//   ....[34]....
        /*0120*/ 	.word	0xffffffff


	//   ....[35]....
        /*0124*/ 	.word	0xffffffff


	//   ....[36]....
        /*0128*/ 	.word	0xffffffff


	//   ....[37]....
        /*012c*/ 	.word	0xffffffff


	//   ....[38]....
        /*0130*/ 	.word	0xffffffff


	//   ....[39]....
        /*0134*/ 	.word	0xffffffff


	//   ....[40]....
        /*0138*/ 	.word	0xffffffff


	//   ....[41]....
        /*013c*/ 	.word	0xffffffff


	//   ....[42]....
        /*0140*/ 	.word	0xffffffff


	//   ....[43]....
        /*0144*/ 	.word	0xffffffff


	//   ....[44]....
        /*0148*/ 	.word	0xffffffff


	//   ....[45]....
        /*014c*/ 	.word	0xffffffff


	//   ....[46]....
        /*0150*/ 	.word	0xffffffff


	//   ....[47]....
        /*0154*/ 	.word	0xffffffff


	//   ....[48]....
        /*0158*/ 	.word	0xffffffff


	//   ....[49]....
        /*015c*/ 	.word	0xffffffff


	//   ....[50]....
        /*0160*/ 	.word	0xffffffff


	//   ....[51]....
        /*0164*/ 	.word	0xffffffff


	//   ....[52]....
        /*0168*/ 	.word	0xffffffff


	//   ....[53]....
        /*016c*/ 	.word	0xffffffff


	//   ....[54]....
        /*0170*/ 	.word	0xffffffff


	//   ....[55]....
        /*0174*/ 	.word	0xffffffff


	//   ....[56]....
        /*0178*/ 	.word	0xffffffff


	//   ....[57]....
        /*017c*/ 	.word	0xffffffff


	//   ....[58]....
        /*0180*/ 	.word	0xffffffff


	//   ....[59]....
        /*0184*/ 	.word	0xffffffff


	//   ....[60]....
        /*0188*/ 	.word	0x05000015


	//   ....[61]....
        /*018c*/ 	.word	0x05000015


	//   ....[62]....
        /*0190*/ 	.word	0x05000015


	//   ....[63]....
        /*0194*/ 	.word	0x05000015


	//   ....[64]....
        /*0198*/ 	.word	0x05000015


	//   ....[65]....
        /*019c*/ 	.word	0x05000015


	//   ....[66]....
        /*01a0*/ 	.word	0x05000015


	//   ....[67]....
        /*01a4*/ 	.word	0x05000015


	//   ....[68]....
        /*01a8*/ 	.word	0x05000015


	//   ....[69]....
        /*01ac*/ 	.word	0x05000015


	//   ....[70]....
        /*01b0*/ 	.word	0x05000015


	//   ....[71]....
        /*01b4*/ 	.word	0x05000015


	//   ....[72]....
        /*01b8*/ 	.word	0x05000015


	//   ....[73]....
        /*01bc*/ 	.word	0x05000015


	//   ....[74]....
        /*01c0*/ 	.word	0x05000015


	//   ....[75]....
        /*01c4*/ 	.word	0x05000015


	//   ....[76]....
        /*01c8*/ 	.word	0x05000015


	//   ....[77]....
        /*01cc*/ 	.word	0x05000015


	//   ....[78]....
        /*01d0*/ 	.word	0x05000015


	//   ....[79]....
        /*01d4*/ 	.word	0x05000015


	//   ....[80]....
        /*01d8*/ 	.word	0x05000015


	//   ....[81]....
        /*01dc*/ 	.word	0x05000015


	//   ....[82]....
        /*01e0*/ 	.word	0x05000015


	//   ....[83]....
        /*01e4*/ 	.word	0x05000015


	//   ....[84]....
        /*01e8*/ 	.word	0x05000015


	//   ....[85]....
        /*01ec*/ 	.word	0x05000015


	//   ....[86]....
        /*01f0*/ 	.word	0x05000015


	//   ....[87]....
        /*01f4*/ 	.word	0x05000015


	//   ....[88]....
        /*01f8*/ 	.word	0x05000015


	//   ....[89]....
        /*01fc*/ 	.word	0x05000015


	//   ....[90]....
        /*0200*/ 	.word	0x05000015


	//   ....[91]....
        /*0204*/ 	.word	0x05000015


	//   ....[92]....
        /*0208*/ 	.word	0x05000015


	//   ....[93]....
        /*020c*/ 	.word	0x05000015


	//   ....[94]....
        /*0210*/ 	.word	0x05000015


	//   ....[95]....
        /*0214*/ 	.word	0x05000015


	//----- nvinfo : EIATTR_COOP_GROUP_INSTR_OFFSETS
	.align		4
.L_196:
        /*0218*/ 	.byte	0x04, 0x28
        /*021a*/ 	.short	(.L_198 - .L_197)


	//   ....[0]....
.L_197:
        /*021c*/ 	.word	0x00000510


	//   ....[1]....
        /*0220*/ 	.word	0x000006d0


	//   ....[2]....
        /*0224*/ 	.word	0x000006f0


	//   ....[3]....
        /*0228*/ 	.word	0x00000710


	//   ....[4]....
        /*022c*/ 	.word	0x00000730


	//   ....[5]....
        /*0230*/ 	.word	0x00000750


	//   ....[6]....
        /*0234*/ 	.word	0x00000b40


	//   ....[7]....
        /*0238*/ 	.word	0x00000b60


	//   ....[8]....
        /*023c*/ 	.word	0x00000b80


	//   ....[9]....
        /*0240*/ 	.word	0x00000ba0


	//   ....[10]....
        /*0244*/ 	.word	0x00000bc0


	//   ....[11]....
        /*0248*/ 	.word	0x00000f70


	//   ....[12]....
        /*024c*/ 	.word	0x00001140


	//   ....[13]....
        /*0250*/ 	.word	0x000011a0


	//   ....[14]....
        /*0254*/ 	.word	0x00001240


	//   ....[15]....
        /*0258*/ 	.word	0x000012b0


	//   ....[16]....
        /*025c*/ 	.word	0x00001300


	//   ....[17]....
        /*0260*/ 	.word	0x00001340


	//   ....[18]....
        /*0264*/ 	.word	0x00001380


	//   ....[19]....
        /*0268*/ 	.word	0x00001390


	//   ....[20]....
        /*026c*/ 	.word	0x00001470


	//   ....[21]....
        /*0270*/ 	.word	0x00001640


	//   ....[22]....
        /*0274*/ 	.word	0x00001690


	//   ....[23]....
        /*0278*/ 	.word	0x000016f0


	//   ....[24]....
        /*027c*/ 	.word	0x00001750


	//   ....[25]....
        /*0280*/ 	.word	0x00001790


	//   ....[26]....
        /*0284*/ 	.word	0x000017d0


	//   ....[27]....
        /*0288*/ 	.word	0x00001810


	//   ....[28]....
        /*028c*/ 	.word	0x00001820


	//   ....[29]....
        /*0290*/ 	.word	0x00001cd0


	//   ....[30]....
        /*0294*/ 	.word	0x000027b0


	//   ....[31]....
        /*0298*/ 	.word	0x00002970


	//   ....[32]....
        /*029c*/ 	.word	0x00002990


	//   ....[33]....
        /*02a0*/ 	.word	0x000029b0


	//   ....[34]....
        /*02a4*/ 	.word	0x000029d0


	//   ....[35]....
        /*02a8*/ 	.word	0x000029f0


	//   ....[36]....
        /*02ac*/ 	.word	0x00002d70


	//   ....[37]....
        /*02b0*/ 	.word	0x00002d90


	//   ....[38]....
        /*02b4*/ 	.word	0x00002db0


	//   ....[39]....
        /*02b8*/ 	.word	0x00002dd0


	//   ....[40]....
        /*02bc*/ 	.word	0x00002df0


	//   ....[41]....
        /*02c0*/ 	.word	0x000031a0


	//   ....[42]....
        /*02c4*/ 	.word	0x00003370


	//   ....[43]....
        /*02c8*/ 	.word	0x000033d0


	//   ....[44]....
        /*02cc*/ 	.word	0x00003440


	//   ....[45]....
        /*02d0*/ 	.word	0x000034b0


	//   ....[46]....
        /*02d4*/ 	.word	0x00003500


	//   ....[47]....
        /*02d8*/ 	.word	0x00003550


	//   ....[48]....
        /*02dc*/ 	.word	0x000035b0


	//   ....[49]....
        /*02e0*/ 	.word	0x000035c0


	//   ....[50]....
        /*02e4*/ 	.word	0x00003680


	//   ....[51]....
        /*02e8*/ 	.word	0x00003850


	//   ....[52]....
        /*02ec*/ 	.word	0x000038a0


	//   ....[53]....
        /*02f0*/ 	.word	0x00003910


	//   ....[54]....
        /*02f4*/ 	.word	0x00003970


	//   ....[55]....
        /*02f8*/ 	.word	0x000039c0


	//   ....[56]....
        /*02fc*/ 	.word	0x00003a20


	//   ....[57]....
        /*0300*/ 	.word	0x00003a60


	//   ....[58]....
        /*0304*/ 	.word	0x00003a70


	//   ....[59]....
        /*0308*/ 	.word	0x00003ee0


	//   ....[60]....
        /*030c*/ 	.word	0x00004560


	//   ....[61]....
        /*0310*/ 	.word	0x000045e0


	//   ....[62]....
        /*0314*/ 	.word	0x00004670


	//   ....[63]....
        /*0318*/ 	.word	0x00004760


	//   ....[64]....
        /*031c*/ 	.word	0x00004800


	//   ....[65]....
        /*0320*/ 	.word	0x00004880


	//   ....[66]....
        /*0324*/ 	.word	0x00004910


	//   ....[67]....
        /*0328*/ 	.word	0x00004990


	//   ....[68]....
        /*032c*/ 	.word	0x000049c0


	//   ....[69]....
        /*0330*/ 	.word	0x00004a70


	//   ....[70]....
        /*0334*/ 	.word	0x00004af0


	//   ....[71]....
        /*0338*/ 	.word	0x00004b70


	//   ....[72]....
        /*033c*/ 	.word	0x00004c30


	//   ....[73]....
        /*0340*/ 	.word	0x00004cc0


	//   ....[74]....
        /*0344*/ 	.word	0x00004d40


	//   ....[75]....
        /*0348*/ 	.word	0x00004dc0


	//   ....[76]....
        /*034c*/ 	.word	0x00004e40


	//   ....[77]....
        /*0350*/ 	.word	0x00004ea0


	//   ....[78]....
        /*0354*/ 	.word	0x00004f10


	//   ....[79]....
        /*0358*/ 	.word	0x00004f90


	//   ....[80]....
        /*035c*/ 	.word	0x00005020


	//   ....[81]....
        /*0360*/ 	.word	0x000050d0


	//   ....[82]....
        /*0364*/ 	.word	0x00005180


	//   ....[83]....
        /*0368*/ 	.word	0x00005210


	//   ....[84]....
        /*036c*/ 	.word	0x000052a0


	//   ....[85]....
        /*0370*/ 	.word	0x00005340


	//   ....[86]....
        /*0374*/ 	.word	0x00005370


	//   ....[87]....
        /*0378*/ 	.word	0x00005420


	//   ....[88]....
        /*037c*/ 	.word	0x000054a0


	//   ....[89]....
        /*0380*/ 	.word	0x00005520


	//   ....[90]....
        /*0384*/ 	.word	0x000055e0


	//   ....[91]....
        /*0388*/ 	.word	0x00005690


	//   ....[92]....
        /*038c*/ 	.word	0x00005720


	//   ....[93]....
        /*0390*/ 	.word	0x000057a0


	//   ....[94]....
        /*0394*/ 	.word	0x00005830


	//   ....[95]....
        /*0398*/ 	.word	0x00005890


	//----- nvinfo : EIATTR_VRC_CTA_INIT_COUNT
	.align		4
.L_198:
        /*039c*/ 	.byte	0x02, 0x4a
	.zero		1
	.zero		1


	//----- nvinfo : EIATTR_EXIT_INSTR_OFFSETS
	.align		4
        /*03a0*/ 	.byte	0x04, 0x1c
        /*03a2*/ 	.short	(.L_200 - .L_199)


	//   ....[0]....
.L_199:
        /*03a4*/ 	.word	0x00001fa0


	//   ....[1]....
        /*03a8*/ 	.word	0x00001fc0


	//   ....[2]....
        /*03ac*/ 	.word	0x000044f0


	//   ....[3]....
        /*03b0*/ 	.word	0x00004510


	//----- nvinfo : EIATTR_MAX_THREADS
	.align		4
.L_200:
        /*03b4*/ 	.byte	0x04, 0x05
        /*03b6*/ 	.short	(.L_202 - .L_201)
.L_201:
        /*03b8*/ 	.word	0x00000180
        /*03bc*/ 	.word	0x00000001
        /*03c0*/ 	.word	0x00000001


	//----- nvinfo : EIATTR_CRS_STACK_SIZE
	.align		4
.L_202:
        /*03c4*/ 	.byte	0x04, 0x1e
        /*03c6*/ 	.short	(.L_204 - .L_203)
.L_203:
        /*03c8*/ 	.word	0x00000000


	//----- nvinfo : EIATTR_CBANK_PARAM_SIZE
	.align		4
.L_204:
        /*03cc*/ 	.byte	0x03, 0x19
        /*03ce*/ 	.short	0x0034


	//----- nvinfo : EIATTR_PARAM_CBANK
	.align		4
        /*03d0*/ 	.byte	0x04, 0x0a
        /*03d2*/ 	.short	(.L_206 - .L_205)
	.align		4
.L_205:
        /*03d4*/ 	.word	index@(.nv.constant0._ZN3cub18CUB_300001_SM_10006detail4scan16DeviceScanKernelINS2_10policy_hubIiiijN4cuda3std3__44plusIvEEE10Policy1000EN6thrust24THRUST_300001_SM_1000_NS6detail15normal_iteratorINSD_10device_ptrIiEEEESI_NS0_13ScanTileStateIiLb1EEES9_NS1_10InputValueIiPiEEjiLb0EiEEvT0_T1_T2_iT3_T4_T5_)
        /*03d8*/ 	.short	0x0380
        /*03da*/ 	.short	0x0034


	//----- nvinfo : EIATTR_SW_WAR
	.align		4
.L_206:
        /*03dc*/ 	.byte	0x04, 0x36
        /*03de*/ 	.short	(.L_208 - .L_207)
.L_207:
        /*03e0*/ 	.word	0x00000008
.L_208:


//--------------------- .nv.info._ZN3cub18CUB_300001_SM_10006detail4scan20DeviceScanInitKernelINS0_13ScanTileStateIiLb1EEEEEvT_i --------------------------
	.section	.nv.info._ZN3cub18CUB_300001_SM_10006detail4scan20DeviceScanInitKernelINS0_13ScanTileStateIiLb1EEEEEvT_i,"",@"SHT_CUDA_INFO"
	.sectionflags	@""
	.align	4


	//----- nvinfo : EIATTR_CUDA_API_VERSION
	.align		4
        /*0000*/ 	.byte	0x04, 0x37
        /*0002*/ 	.short	(.L_210 - .L_209)
.L_209:
        /*0004*/ 	.word	0x00000082


	//----- nvinfo : EIATTR_KPARAM_INFO
	.align		4
.L_210:
        /*0008*/ 	.byte	0x04, 0x17
        /*000a*/ 	.short	(.L_212 - .L_211)
.L_211:
        /*000c*/ 	.word	0x00000000
        /*0010*/ 	.short	0x0001
        /*0012*/ 	.short	0x0008
        /*0014*/ 	.byte	0x00, 0xf0, 0x11, 0x00


	//----- nvinfo : EIATTR_KPARAM_INFO
	.align		4
.L_212:
        /*0018*/ 	.byte	0x04, 0x17
        /*001a*/ 	.short	(.L_214 - .L_213)
.L_213:
        /*001c*/ 	.word	0x00000000
        /*0020*/ 	.short	0x0000
        /*0022*/ 	.short	0x0000
        /*0024*/ 	.byte	0x00, 0xf0, 0x21, 0x00


	//----- nvinfo : EIATTR_SPARSE_MMA_MASK
	.align		4
.L_214:
        /*0028*/ 	.byte	0x03, 0x50
        /*002a*/ 	.short	0x0000


	//----- nvinfo : EIATTR_MAXREG_COUNT
	.align		4
        /*002c*/ 	.byte	0x03, 0x1b
        /*002e*/ 	.short	0x00ff


	//----- nvinfo : EIATTR_MERCURY_ISA_VERSION
	.align		4
        /*0030*/ 	.byte	0x03, 0x5f
        /*0032*/ 	.short	0x0101


	//----- nvinfo : EIATTR_VRC_CTA_INIT_COUNT
	.align		4
        /*0034*/ 	.byte	0x02, 0x4a
	.zero		1
	.zero		1


	//----- nvinfo : EIATTR_EXIT_INSTR_OFFSETS
	.align		4
        /*0038*/ 	.byte	0x04, 0x1c
        /*003a*/ 	.short	(.L_216 - .L_215)


	//   ....[0]....
.L_215:
        /*003c*/ 	.word	0x000000f0


	//   ....[1]....
        /*0040*/ 	.word	0x00000130


	//----- nvinfo : EIATTR_CBANK_PARAM_SIZE
	.align		4
.L_216:
        /*0044*/ 	.byte	0x03, 0x19
        /*0046*/ 	.short	0x000c


	//----- nvinfo : EIATTR_PARAM_CBANK
	.align		4
        /*0048*/ 	.byte	0x04, 0x0a
        /*004a*/ 	.short	(.L_218 - .L_217)
	.align		4
.L_217:
        /*004c*/ 	.word	index@(.nv.constant0._ZN3cub18CUB_300001_SM_10006detail4scan20DeviceScanInitKernelINS0_13ScanTileStateIiLb1EEEEEvT_i)
        /*0050*/ 	.short	0x0380
        /*0052*/ 	.short	0x000c


	//----- nvinfo : EIATTR_SW_WAR
	.align		4
.L_218:
        /*0054*/ 	.byte	0x04, 0x36
        /*0056*/ 	.short	(.L_220 - .L_219)
.L_219:
        /*0058*/ 	.word	0x00000008
.L_220:


//--------------------- .nv.info._ZN3cub18CUB_300001_SM_10006detail6reduce28DeviceReduceSingleTileKernelINS2_10policy_hubIiyN4cuda3std3__44plusIiEEE10Policy1000EPiSC_iS9_iiNS7_10__identityEEEvT0_T1_T2_T3_T4_T6_ --------------------------
	.section	.nv.info._ZN3cub18CUB_300001_SM_10006detail6reduce28DeviceReduceSingleTileKernelINS2_10policy_hubIiyN4cuda3std3__44plusIiEEE10Policy1000EPiSC_iS9_iiNS7_10__identityEEEvT0_T1_T2_T3_T4_T6_,"",@"SHT_CUDA_INFO"
	.sectionflags	@""
	.align	4


	//----- nvinfo : EIATTR_CUDA_API_VERSION
	.align		4
        /*0000*/ 	.byte	0x04, 0x37
        /*0002*/ 	.short	(.L_222 - .L_221)
.L_221:
        /*0004*/ 	.word	0x00000082


	//----- nvinfo : EIATTR_KPARAM_INFO
	.align		4
.L_222:
        /*0008*/ 	.byte	0x04, 0x17
        /*000a*/ 	.short	(.L_224 - .L_223)
.L_223:
        /*000c*/ 	.word	0x00000000
        /*0010*/ 	.short	0x0005
        /*0012*/ 	.short	0x001c
        /*0014*/ 	.byte	0x00, 0xf0, 0x05, 0x00


	//----- nvinfo : EIATTR_KPARAM_INFO
	.align		4
.L_224:
        /*0018*/ 	.byte	0x04, 0x17
        /*001a*/ 	.short	(.L_226 - .L_225)
.L_225:
        /*001c*/ 	.word	0x00000000
        /*0020*/ 	.short	0x0004
        /*0022*/ 	.short	0x0018
        /*0024*/ 	.byte	0x00, 0xf0, 0x11, 0x00


	//----- nvinfo : EIATTR_KPARAM_INFO
	.align		4
.L_226:
        /*0028*/ 	.byte	0x04, 0x17
        /*002a*/ 	.short	(.L_228 - .L_227)
.L_227:
        /*002c*/ 	.word	0x00000000
        /*0030*/ 	.short	0x0003
        /*0032*/ 	.short	0x0014
        /*0034*/ 	.byte	0x00, 0xf0, 0x05, 0x00


	//----- nvinfo : EIATTR_KPARAM_INFO
	.align		4
.L_228:
        /*0038*/ 	.byte	0x04, 0x17
        /*003a*/ 	.short	(.L_230 - .L_229)
.L_229:
        /*003c*/ 	.word	0x00000000
        /*0040*/ 	.short	0x0002
        /*0042*/ 	.short	0x0010
        /*0044*/ 	.byte	0x00, 0xf0, 0x11, 0x00


	//----- nvinfo : EIATTR_KPARAM_INFO
	.align		4
.L_230:
        /*0048*/ 	.byte	0x04, 0x17
        /*004a*/ 	.short	(.L_232 - .L_231)
.L_231:
        /*004c*/ 	.word	0x00000000
        /*0050*/ 	.short	0x0001
        /*0052*/ 	.short	0x0008
        /*0054*/ 	.byte	0x00, 0xf5, 0x21, 0x00


	//----- nvinfo : EIATTR_KPARAM_INFO
	.align		4
.L_232:
        /*0058*/ 	.byte	0x04, 0x17
        /*005a*/ 	.short	(.L_234 - .L_233)
.L_233:
        /*005c*/ 	.word	0x00000000
        /*0060*/ 	.short	0x0000
        /*0062*/ 	.short	0x0000
        /*0064*/ 	.byte	0x00, 0xf5, 0x21, 0x00


	//----- nvinfo : EIATTR_SPARSE_MMA_MASK
	.align		4
.L_234:
        /*0068*/ 	.byte	0x03, 0x50
        /*006a*/ 	.short	0x0000


	//----- nvinfo : EIATTR_MAXREG_COUNT
	.align		4
        /*006c*/ 	.byte	0x03, 0x1b
        /*006e*/ 	.short	0x00ff


	//----- nvinfo : EIATTR_NUM_BARRIERS
	.align		4
        /*0070*/ 	.byte	0x02, 0x4c
        /*0072*/ 	.byte	0x01
	.zero		1


	//----- nvinfo : EIATTR_MERCURY_ISA_VERSION
	.align		4
        /*0074*/ 	.byte	0x03, 0x5f
        /*0076*/ 	.short	0x0101


	//----- nvinfo : EIATTR_COOP_GROUP_MASK_REGIDS
	.align		4
        /*0078*/ 	.byte	0x04, 0x29
        /*007a*/ 	.short	(.L_236 - .L_235)


	//   ....[0]....
.L_235:
        /*007c*/ 	.word	0xffffffff


	//   ....[1]....
        /*0080*/ 	.word	0xffffffff


	//   ....[2]....
        /*0084*/ 	.word	0xffffffff


	//   ....[3]....
        /*0088*/ 	.word	0xffffffff


	//   ....[4]....
        /*008c*/ 	.word	0xffffffff


	//   ....[5]....
        /*0090*/ 	.word	0xffffffff


	//   ....[6]....
        /*0094*/ 	.word	0xffffffff


	//   ....[7]....
        /*0098*/ 	.word	0xffffffff


	//   ....[8]....
        /*009c*/ 	.word	0xffffffff


	//   ....[9]....
        /*00a0*/ 	.word	0xffffffff


	//   ....[10]....
        /*00a4*/ 	.word	0xffffffff


	//   ....[11]....
        /*00a8*/ 	.word	0xffffffff


	//   ....[12]....
        /*00ac*/ 	.word	0xffffffff


	//   ....[13]....
        /*00b0*/ 	.word	0xffffffff


	//   ....[14]....
        /*00b4*/ 	.word	0xffffffff


	//   ....[15]....
        /*00b8*/ 	.word	0xffffffff


	//   ....[16]....
        /*00bc*/ 	.word	0xffffffff


	//   ....[17]....
        /*00c0*/ 	.word	0xffffffff


	//   ....[18]....
        /*00c4*/ 	.word	0xffffffff


	//   ....[19]....
        /*00c8*/ 	.word	0xffffffff


	//   ....[20]....
        /*00cc*/ 	.word	0xffffffff


	//   ....[21]....
        /*00d0*/ 	.word	0xffffffff


	//   ....[22]....
        /*00d4*/ 	.word	0xffffffff


	//   ....[23]....
        /*00d8*/ 	.word	0xffffffff


	//   ....[24]....
        /*00dc*/ 	.word	0xffffffff


	//   ....[25]....
        /*00e0*/ 	.word	0xffffffff


	//   ....[26]....
        /*00e4*/ 	.word	0xffffffff


	//   ....[27]....
        /*00e8*/ 	.word	0xffffffff


	//   ....[28]....
        /*00ec*/ 	.word	0xffffffff


	//   ....[29]....
        /*00f0*/ 	.word	0xffffffff


	//----- nvinfo : EIATTR_COOP_GROUP_INSTR_OFFSETS
	.align		4
.L_236:
        /*00f4*/ 	.byte	0x04, 0x28
        /*00f6*/ 	.short	(.L_238 - .L_237)


	//   ....[0]....
.L_237:
        /*00f8*/ 	.word	0x00000890


	//   ....[1]....
        /*00fc*/ 	.word	0x000008f0


	//   ....[2]....
        /*0100*/ 	.word	0x00000940


	//   ....[3]....
        /*0104*/ 	.word	0x000009b0


	//   ....[4]....
        /*0108*/ 	.word	0x00000a10


	//   ....[5]....
        /*010c*/ 	.word	0x00000ba0


	//   ....[6]....
        /*0110*/ 	.word	0x00000c40


	//   ....[7]....
        /*0114*/ 	.word	0x00000cc0


	//   ....[8]....
        /*0118*/ 	.word	0x00000d20


	//   ....[9]....
        /*011c*/ 	.word	0x00000d60


	//   ....[10]....
        /*0120*/ 	.word	0x000019d0


	//   ....[11]....
        /*0124*/ 	.word	0x00001a30


	//   ....[12]....
        /*0128*/ 	.word	0x00001a90


	//   ....[13]....
        /*012c*/ 	.word	0x00001af0


	//   ....[14]....
        /*0130*/ 	.word	0x00001b50


	//   ....[15]....
        /*0134*/ 	.word	0x000023f0


	//   ....[16]....
        /*0138*/ 	.word	0x00002450


	//   ....[17]....
        /*013c*/ 	.word	0x000024a0


	//   ....[18]....
        /*0140*/ 	.word	0x00002510


	//   ....[19]....
        /*0144*/ 	.word	0x00002570


	//   ....[20]....
        /*0148*/ 	.word	0x00002700


	//   ....[21]....
        /*014c*/ 	.word	0x00002790


	//   ....[22]....
        /*0150*/ 	.word	0x000027e0


	//   ....[23]....
        /*0154*/ 	.word	0x00002850


	//   ....[24]....
        /*0158*/ 	.word	0x000028c0


	//   ....[25]....
        /*015c*/ 	.word	0x000036a0


	//   ....[26]....
        /*0160*/ 	.word	0x00003700


	//   ....[27]....
        /*0164*/ 	.word	0x00003760


	//   ....[28]....
        /*0168*/ 	.word	0x000037c0


	//   ....[29]....
        /*016c*/ 	.word	0x00003820


	//----- nvinfo : EIATTR_VRC_CTA_INIT_COUNT
	.align		4
.L_238:
        /*0170*/ 	.byte	0x02, 0x4a
	.zero		1
	.zero		1


	//----- nvinfo : EIATTR_EXIT_INSTR_OFFSETS
	.align		4
        /*0174*/ 	.byte	0x04, 0x1c
        /*0176*/ 	.short	(.L_240 - .L_239)


	//   ....[0]....
.L_239:
        /*0178*/ 	.word	0x00000080


	//   ....[1]....
        /*017c*/ 	.word	0x000000c0


	//   ....[2]....
        /*0180*/ 	.word	0x00003940


	//   ....[3]....
        /*0184*/ 	.word	0x00003990


	//----- nvinfo : EIATTR_MAX_THREADS
	.align		4
.L_240:
        /*0188*/ 	.byte	0x04, 0x05
        /*018a*/ 	.short	(.L_242 - .L_241)
.L_241:
        /*018c*/ 	.word	0x00000100
        /*0190*/ 	.word	0x00000001
        /*0194*/ 	.word	0x00000001


	//----- nvinfo : EIATTR_CRS_STACK_SIZE
	.align		4
.L_242:
        /*0198*/ 	.byte	0x04, 0x1e
        /*019a*/ 	.short	(.L_244 - .L_243)
.L_243:
        /*019c*/ 	.word	0x00000000


	//----- nvinfo : EIATTR_CBANK_PARAM_SIZE
	.align		4
.L_244:
        /*01a0*/ 	.byte	0x03, 0x19
        /*01a2*/ 	.short	0x001d


	//----- nvinfo : EIATTR_PARAM_CBANK
	.align		4
        /*01a4*/ 	.byte	0x04, 0x0a
        /*01a6*/ 	.short	(.L_246 - .L_245)
	.align		4
.L_245:
        /*01a8*/ 	.word	index@(.nv.constant0._ZN3cub18CUB_300001_SM_10006detail6reduce28DeviceReduceSingleTileKernelINS2_10policy_hubIiyN4cuda3std3__44plusIiEEE10Policy1000EPiSC_iS9_iiNS7_10__identityEEEvT0_T1_T2_T3_T4_T6_)
        /*01ac*/ 	.short	0x0380
        /*01ae*/ 	.short	0x001d


	//----- nvinfo : EIATTR_SW_WAR
	.align		4
.L_246:
        /*01b0*/ 	.byte	0x04, 0x36
        /*01b2*/ 	.short	(.L_248 - .L_247)
.L_247:
        /*01b4*/ 	.word	0x00000008
.L_248:


//--------------------- .nv.info._ZN3cub18CUB_300001_SM_10006detail6reduce18DeviceReduceKernelINS2_10policy_hubIiyN4cuda3std3__44plusIiEEE10Policy1000EN6thrust24THRUST_300001_SM_1000_NS6detail15normal_iteratorINSD_10device_ptrIiEEEEyS9_iNS7_10__identityEEEvT0_PT3_T1_NS0_13GridEvenShareISN_EET2_T4_ --------------------------
	.section	.nv.info._ZN3cub18CUB_300001_SM_10006detail6reduce18DeviceReduceKernelINS2_10policy_hubIiyN4cuda3std3__44plusIiEEE10Policy1000EN6thrust24THRUST_300001_SM_1000_NS6detail15normal_iteratorINSD_10device_ptrIiEEEEyS9_iNS7_10__identityEEEvT0_PT3_T1_NS0_13GridEvenShareISN_EET2_T4_,"",@"SHT_CUDA_INFO"
	.sectionflags	@""
	.align	4


	//----- nvinfo : EIATTR_CUDA_API_VERSION
	.align		4
        /*0000*/ 	.byte	0x04, 0x37
        /*0002*/ 	.short	(.L_250 - .L_249)
.L_249:
        /*0004*/ 	.word	0x00000082


	//----- nvinfo : EIATTR_KPARAM_INFO
	.align		4
.L_250:
        /*0008*/ 	.byte	0x04, 0x17
        /*000a*/ 	.short	(.L_252 - .L_251)
.L_251:
        /*000c*/ 	.word	0x00000000
        /*0010*/ 	.short	0x0005
        /*0012*/ 	.short	0x0061
        /*0014*/ 	.byte	0x00, 0xf0, 0x05, 0x00


	//----- nvinfo : EIATTR_KPARAM_INFO
	.align		4
.L_252:
        /*0018*/ 	.byte	0x04, 0x17
        /*001a*/ 	.short	(.L_254 - .L_253)
.L_253:
        /*001c*/ 	.word	0x00000000
        /*0020*/ 	.short	0x0004
        /*0022*/ 	.short	0x0060
        /*0024*/ 	.byte	0x00, 0xf0, 0x05, 0x00


	//----- nvinfo : EIATTR_KPARAM_INFO
	.align		4
.L_254:
        /*0028*/ 	.byte	0x04, 0x17
        /*002a*/ 	.short	(.L_256 - .L_255)
.L_255:
        /*002c*/ 	.word	0x00000000
        /*0030*/ 	.short	0x0003
        /*0032*/ 	.short	0x0018
        /*0034*/ 	.byte	0x00, 0xf0, 0x21, 0x01


	//----- nvinfo : EIATTR_KPARAM_INFO
	.align		4
.L_256:
        /*0038*/ 	.byte	0x04, 0x17
        /*003a*/ 	.short	(.L_258 - .L_257)
.L_257:
        /*003c*/ 	.word	0x00000000
        /*0040*/ 	.short	0x0002
        /*0042*/ 	.short	0x0010
        /*0044*/ 	.byte	0x00, 0xf0, 0x21, 0x00


	//----- nvinfo : EIATTR_KPARAM_INFO
	.align		4
.L_258:
        /*0048*/ 	.byte	0x04, 0x17
        /*004a*/ 	.short	(.L_260 - .L_259)
.L_259:
        /*004c*/ 	.word	0x00000000
        /*0050*/ 	.short	0x0001
        /*0052*/ 	.short	0x0008
        /*0054*/ 	.byte	0x00, 0xf5, 0x21, 0x00


	//----- nvinfo : EIATTR_KPARAM_INFO
	.align		4
.L_260:
        /*0058*/ 	.byte	0x04, 0x17
        /*005a*/ 	.short	(.L_262 - .L_261)
.L_261:
        /*005c*/ 	.word	0x00000000
        /*0060*/ 	.short	0x0000
        /*0062*/ 	.short	0x0000
        /*0064*/ 	.byte	0x00, 0xf0, 0x21, 0x00


	//----- nvinfo : EIATTR_SPARSE_MMA_MASK
	.align		4
.L_262:
        /*0068*/ 	.byte	0x03, 0x50
        /*006a*/ 	.short	0x0000


	//----- nvinfo : EIATTR_MAXREG_COUNT
	.align		4
        /*006c*/ 	.byte	0x03, 0x1b
        /*006e*/ 	.short	0x00ff


	//----- nvinfo : EIATTR_NUM_BARRIERS
	.align		4
        /*0070*/ 	.byte	0x02, 0x4c
        /*0072*/ 	.byte	0x01
	.zero		1


	//----- nvinfo : EIATTR_MERCURY_ISA_VERSION
	.align		4
        /*0074*/ 	.byte	0x03, 0x5f
        /*0076*/ 	.short	0x0101


	//----- nvinfo : EIATTR_COOP_GROUP_MASK_REGIDS
	.align		4
        /*0078*/ 	.byte	0x04, 0x29
        /*007a*/ 	.short	(.L_264 - .L_263)


	//   ....[0]....
.L_263:
        /*007c*/ 	.word	0xffffffff


	//   ....[1]....
        /*0080*/ 	.word	0xffffffff


	//   ....[2]....
        /*0084*/ 	.word	0xffffffff


	//   ....[3]....
        /*0088*/ 	.word	0xffffffff


	//   ....[4]....
        /*008c*/ 	.word	0xffffffff


	//   ....[5]....
        /*0090*/ 	.word	0xffffffff


	//   ....[6]....
        /*0094*/ 	.word	0xffffffff


	//   ....[7]....
        /*0098*/ 	.word	0xffffffff


	//   ....[8]....
        /*009c*/ 	.word	0xffffffff


	//   ....[9]....
        /*00a0*/ 	.word	0xffffffff


	//   ....[10]....
        /*00a4*/ 	.word	0xffffffff


	//   ....[11]....
        /*00a8*/ 	.word	0xffffffff


	//   ....[12]....
        /*00ac*/ 	.word	0xffffffff


	//   ....[13]....
        /*00b0*/ 	.word	0xffffffff


	//   ....[14]....
        /*00b4*/ 	.word	0xffffffff


	//----- nvinfo : EIATTR_COOP_GROUP_INSTR_OFFSETS
	.align		4
.L_264:
        /*00b8*/ 	.byte	0x04, 0x28
        /*00ba*/ 	.short	(.L_266 - .L_265)


	//   ....[0]....
.L_265:
        /*00bc*/ 	.word	0x000008e0


	//   ....[1]....
        /*00c0*/ 	.word	0x00000940


	//   ....[2]....
        /*00c4*/ 	.word	0x000009a0


	//   ....[3]....
        /*00c8*/ 	.word	0x00000a00


	//   ....[4]....
        /*00cc*/ 	.word	0x00000a60


	//   ....[5]....
        /*00d0*/ 	.word	0x00000bf0


	//   ....[6]....
        /*00d4*/ 	.word	0x00000c90


	//   ....[7]....
        /*00d8*/ 	.word	0x00000d10


	//   ....[8]....
        /*00dc*/ 	.word	0x00000d70


	//   ....[9]....
        /*00e0*/ 	.word	0x00000db0


	//   ....[10]....
        /*00e4*/ 	.word	0x00001db0


	//   ....[11]....
        /*00e8*/ 	.word	0x00001e10


	//   ....[12]....
        /*00ec*/ 	.word	0x00001e70


	//   ....[13]....
        /*00f0*/ 	.word	0x00001ed0


	//   ....[14]....
        /*00f4*/ 	.word	0x00001f30


	//----- nvinfo : EIATTR_VRC_CTA_INIT_COUNT
	.align		4
.L_266:
        /*00f8*/ 	.byte	0x02, 0x4a
	.zero		1
	.zero		1


	//----- nvinfo : EIATTR_EXIT_INSTR_OFFSETS
	.align		4
        /*00fc*/ 	.byte	0x04, 0x1c
        /*00fe*/ 	.short	(.L_268 - .L_267)


	//   ....[0]....
.L_267:
        /*0100*/ 	.word	0x00002050


	//   ....[1]....
        /*0104*/ 	.word	0x000020b0


	//----- nvinfo : EIATTR_MAX_THREADS
	.align		4
.L_268:
        /*0108*/ 	.byte	0x04, 0x05
        /*010a*/ 	.short	(.L_270 - .L_269)
.L_269:
        /*010c*/ 	.word	0x00000100
        /*0110*/ 	.word	0x00000001
        /*0114*/ 	.word	0x00000001


	//----- nvinfo : EIATTR_CRS_STACK_SIZE
	.align		4
.L_270:
        /*0118*/ 	.byte	0x04, 0x1e
        /*011a*/ 	.short	(.L_272 - .L_271)
.L_271:
        /*011c*/ 	.word	0x00000000


	//----- nvinfo : EIATTR_CBANK_PARAM_SIZE
	.align		4
.L_272:
        /*0120*/ 	.byte	0x03, 0x19
        /*0122*/ 	.short	0x0062


	//----- nvinfo : EIATTR_PARAM_CBANK
	.align		4
        /*0124*/ 	.byte	0x04, 0x0a
        /*0126*/ 	.short	(.L_274 - .L_273)
	.align		4
.L_273:
        /*0128*/ 	.word	index@(.nv.constant0._ZN3cub18CUB_300001_SM_10006detail6reduce18DeviceReduceKernelINS2_10policy_hubIiyN4cuda3std3__44plusIiEEE10Policy1000EN6thrust24THRUST_300001_SM_1000_NS6detail15normal_iteratorINSD_10device_ptrIiEEEEyS9_iNS7_10__identityEEEvT0_PT3_T1_NS0_13GridEvenShareISN_EET2_T4_)
        /*012c*/ 	.short	0x0380
        /*012e*/ 	.short	0x0062


	//----- nvinfo : EIATTR_SW_WAR
	.align		4
.L_274:
        /*0130*/ 	.byte	0x04, 0x36
        /*0132*/ 	.short	(.L_276 - .L_275)
.L_275:
        /*0134*/ 	.word	0x00000008
.L_276:


//--------------------- .nv.info._ZN3cub18CUB_300001_SM_10006detail6reduce28DeviceReduceSingleTileKernelINS2_10policy_hubIiyN4cuda3std3__44plusIiEEE10Policy1000EN6thrust24THRUST_300001_SM_1000_NS6detail15normal_iteratorINSD_10device_ptrIiEEEEPiyS9_iiNS7_10__identityEEEvT0_T1_T2_T3_T4_T6_ --------------------------
	.section	.nv.info._ZN3cub18CUB_300001_SM_10006detail6reduce28DeviceReduceSingleTileKernelINS2_10policy_hubIiyN4cuda3std3__44plusIiEEE10Policy1000EN6thrust24THRUST_300001_SM_1000_NS6detail15normal_iteratorINSD_10device_ptrIiEEEEPiyS9_iiNS7_10__identityEEEvT0_T1_T2_T3_T4_T6_,"",@"SHT_CUDA_INFO"
	.sectionflags	@""
	.align	4


	//----- nvinfo : EIATTR_CUDA_API_VERSION
	.align		4
        /*0000*/ 	.byte	0x04, 0x37
        /*0002*/ 	.short	(.L_278 - .L_277)
.L_277:
        /*0004*/ 	.word	0x00000082


	//----- nvinfo : EIATTR_KPARAM_INFO
	.align		4
.L_278:
        /*0008*/ 	.byte	0x04, 0x17
        /*000a*/ 	.short	(.L_280 - .L_279)
.L_279:
        /*000c*/ 	.word	0x00000000
        /*0010*/ 	.short	0x0005
        /*0012*/ 	.short	0x0020
        /*0014*/ 	.byte	0x00, 0xf0, 0x05, 0x00


	//----- nvinfo : EIATTR_KPARAM_INFO
	.align		4
.L_280:
        /*0018*/ 	.byte	0x04, 0x17
        /*001a*/ 	.short	(.L_282 - .L_281)
.L_281:
        /*001c*/ 	.word	0x00000000
        /*0020*/ 	.short	0x0004
        /*0022*/ 	.short	0x001c
        /*0024*/ 	.byte	0x00, 0xf0, 0x11, 0x00


	//----- nvinfo : EIATTR_KPARAM_INFO
	.align		4
.L_282:
        /*0028*/ 	.byte	0x04, 0x17
        /*002a*/ 	.short	(.L_284 - .L_283)
.L_283:
        /*002c*/ 	.word	0x00000000
        /*0030*/ 	.short	0x0003
        /*0032*/ 	.short	0x0018
        /*0034*/ 	.byte	0x00, 0xf0, 0x05, 0x00


	//----- nvinfo : EIATTR_KPARAM_INFO
	.align		4
.L_284:
        /*0038*/ 	.byte	0x04, 0x17
        /*003a*/ 	.short	(.L_286 - .L_285)
.L_285:
        /*003c*/ 	.word	0x00000000
        /*0040*/ 	.short	0x0002
        /*0042*/ 	.short	0x0010
        /*0044*/ 	.byte	0x00, 0xf0, 0x21, 0x00


	//----- nvinfo : EIATTR_KPARAM_INFO
	.align		4
.L_286:
        /*0048*/ 	.byte	0x04, 0x17
        /*004a*/ 	.short	(.L_288 - .L_287)
.L_287:
        /*004c*/ 	.word	0x00000000
        /*0050*/ 	.short	0x0001
        /*0052*/ 	.short	0x0008
        /*0054*/ 	.byte	0x00, 0xf5, 0x21, 0x00


	//----- nvinfo : EIATTR_KPARAM_INFO
	.align		4
.L_288:
        /*0058*/ 	.byte	0x04, 0x17
        /*005a*/ 	.short	(.L_290 - .L_289)
.L_289:
        /*005c*/ 	.word	0x00000000
        /*0060*/ 	.short	0x0000
        /*0062*/ 	.short	0x0000
        /*0064*/ 	.byte	0x00, 0xf0, 0x21, 0x00


	//----- nvinfo : EIATTR_SPARSE_MMA_MASK
	.align		4
.L_290:
        /*0068*/ 	.byte	0x03, 0x50
        /*006a*/ 	.short	0x0000


	//----- nvinfo : EIATTR_MAXREG_COUNT
	.align		4
        /*006c*/ 	.byte	0x03, 0x1b
        /*006e*/ 	.short	0x00ff


	//----- nvinfo : EIATTR_NUM_BARRIERS
	.align		4
        /*0070*/ 	.byte	0x02, 0x4c
        /*0072*/ 	.byte	0x01
	.zero		1


	//----- nvinfo : EIATTR_MERCURY_ISA_VERSION
	.align		4
        /*0074*/ 	.byte	0x03, 0x5f
        /*0076*/ 	.short	0x0101


	//----- nvinfo : EIATTR_COOP_GROUP_MASK_REGIDS
	.align		4
        /*0078*/ 	.byte	0x04, 0x29
        /*007a*/ 	.short	(.L_292 - .L_291)


	//   ....[0]....
.L_291:
        /*007c*/ 	.word	0xffffffff


	//   ....[1]....
        /*0080*/ 	.word	0xffffffff


	//   ....[2]....
        /*0084*/ 	.word	0xffffffff


	//   ....[3]....
        /*0088*/ 	.word	0xffffffff


	//   ....[4]....
        /*008c*/ 	.word	0xffffffff


	//   ....[5]....
        /*0090*/ 	.word	0xffffffff


	//   ....[6]....
        /*0094*/ 	.word	0xffffffff


	//   ....[7]....
        /*0098*/ 	.word	0xffffffff


	//   ....[8]....
        /*009c*/ 	.word	0xffffffff


	//   ....[9]....
        /*00a0*/ 	.word	0xffffffff


	//   ....[10]....
        /*00a4*/ 	.word	0xffffffff


	//   ....[11]....
        /*00a8*/ 	.word	0xffffffff


	//   ....[12]....
        /*00ac*/ 	.word	0xffffffff


	//   ....[13]....
        /*00b0*/ 	.word	0xffffffff


	//   ....[14]....
        /*00b4*/ 	.word	0xffffffff


	//----- nvinfo : EIATTR_COOP_GROUP_INSTR_OFFSETS
	.align		4
.L_292:
        /*00b8*/ 	.byte	0x04, 0x28
        /*00ba*/ 	.short	(.L_294 - .L_293)


	//   ....[0]....
.L_293:
        /*00bc*/ 	.word	0x00000850


	//   ....[1]....
        /*00c0*/ 	.word	0x000008b0


	//   ....[2]....
        /*00c4*/ 	.word	0x00000910


	//   ....[3]....
        /*00c8*/ 	.word	0x00000970


	//   ....[4]....
        /*00cc*/ 	.word	0x000009d0


	//   ....[5]....
        /*00d0*/ 	.word	0x00000b60


	//   ....[6]....
        /*00d4*/ 	.word	0x00000c00


	//   ....[7]....
        /*00d8*/ 	.word	0x00000c80


	//   ....[8]....
        /*00dc*/ 	.word	0x00000ce0


	//   ....[9]....
        /*00e0*/ 	.word	0x00000d20


	//   ....[10]....
        /*00e4*/ 	.word	0x00001b90


	//   ....[11]....
        /*00e8*/ 	.word	0x00001bf0


	//   ....[12]....
        /*00ec*/ 	.word	0x00001c50


	//   ....[13]....
        /*00f0*/ 	.word	0x00001cb0


	//   ....[14]....
        /*00f4*/ 	.word	0x00001d10


	//----- nvinfo : EIATTR_VRC_CTA_INIT_COUNT
	.align		4
.L_294:
        /*00f8*/ 	.byte	0x02, 0x4a
	.zero		1
	.zero		1


	//----- nvinfo : EIATTR_EXIT_INSTR_OFFSETS
	.align		4
        /*00fc*/ 	.byte	0x04, 0x1c
        /*00fe*/ 	.short	(.L_296 - .L_295)


	//   ....[0]....
.L_295:
        /*0100*/ 	.word	0x000000a0


	//   ....[1]....
        /*0104*/ 	.word	0x000000e0


	//   ....[2]....
        /*0108*/ 	.word	0x00001e20


	//   ....[3]....
        /*010c*/ 	.word	0x00001e70


	//----- nvinfo : EIATTR_MAX_THREADS
	.align		4
.L_296:
        /*0110*/ 	.byte	0x04, 0x05
        /*0112*/ 	.short	(.L_298 - .L_297)
.L_297:
        /*0114*/ 	.word	0x00000100
        /*0118*/ 	.word	0x00000001
        /*011c*/ 	.word	0x00000001


	//----- nvinfo : EIATTR_CRS_STACK_SIZE
	.align		4
.L_298:
        /*0120*/ 	.byte	0x04, 0x1e
        /*0122*/ 	.short	(.L_300 - .L_299)
.L_299:
        /*0124*/ 	.word	0x00000000


	//----- nvinfo : EIATTR_CBANK_PARAM_SIZE
	.align		4
.L_300:
        /*0128*/ 	.byte	0x03, 0x19
        /*012a*/ 	.short	0x0021


	//----- nvinfo : EIATTR_PARAM_CBANK
	.align		4
        /*012c*/ 	.byte	0x04, 0x0a
        /*012e*/ 	.short	(.L_302 - .L_301)
	.align		4
.L_301:
        /*0130*/ 	.word	index@(.nv.constant0._ZN3cub18CUB_300001_SM_10006detail6reduce28DeviceReduceSingleTileKernelINS2_10policy_hubIiyN4cuda3std3__44plusIiEEE10Policy1000EN6thrust24THRUST_300001_SM_1000_NS6detail15normal_iteratorINSD_10device_ptrIiEEEEPiyS9_iiNS7_10__identityEEEvT0_T1_T2_T3_T4_T6_)
        /*0134*/ 	.short	0x0380
        /*0136*/ 	.short	0x0021


	//----- nvinfo : EIATTR_SW_WAR
	.align		4
.L_302:
        /*0138*/ 	.byte	0x04, 0x36
        /*013a*/ 	.short	(.L_304 - .L_303)
.L_303:
        /*013c*/ 	.word	0x00000008
.L_304:


//--------------------- .nv.info._ZN3cub18CUB_300001_SM_10006detail6reduce28DeviceReduceSingleTileKernelINS2_10policy_hubIijN4cuda3std3__44plusIiEEE10Policy1000EPiSC_iS9_iiNS7_10__identityEEEvT0_T1_T2_T3_T4_T6_ --------------------------
	.section	.nv.info._ZN3cub18CUB_300001_SM_10006detail6reduce28DeviceReduceSingleTileKernelINS2_10policy_hubIijN4cuda3std3__44plusIiEEE10Policy1000EPiSC_iS9_iiNS7_10__identityEEEvT0_T1_T2_T3_T4_T6_,"",@"SHT_CUDA_INFO"
	.sectionflags	@""
	.align	4


	//----- nvinfo : EIATTR_CUDA_API_VERSION
	.align		4
        /*0000*/ 	.byte	0x04, 0x37
        /*0002*/ 	.short	(.L_306 - .L_305)
.L_305:
        /*0004*/ 	.word	0x00000082


	//----- nvinfo : EIATTR_KPARAM_INFO
	.align		4
.L_306:
        /*0008*/ 	.byte	0x04, 0x17
        /*000a*/ 	.short	(.L_308 - .L_307)
.L_307:
        /*000c*/ 	.word	0x00000000
        /*0010*/ 	.short	0x0005
        /*0012*/ 	.short	0x001c
        /*0014*/ 	.byte	0x00, 0xf0, 0x05, 0x00


	//----- nvinfo : EIATTR_KPARAM_INFO
	.align		4
.L_308:
        /*0018*/ 	.byte	0x04, 0x17
        /*001a*/ 	.short	(.L_310 - .L_309)
.L_309:
        /*001c*/ 	.word	0x00000000
        /*0020*/ 	.short	0x0004
        /*0022*/ 	.short	0x0018
        /*0024*/ 	.byte	0x00, 0xf0, 0x11, 0x00


	//----- nvinfo : EIATTR_KPARAM_INFO
	.align		4
.L_310:
        /*0028*/ 	.byte	0x04, 0x17
        /*002a*/ 	.short	(.L_312 - .L_311)
.L_311:
        /*002c*/ 	.word	0x00000000
        /*0030*/ 	.short	0x0003
        /*0032*/ 	.short	0x0014
        /*0034*/ 	.byte	0x00, 0xf0, 0x05, 0x00


	//----- nvinfo : EIATTR_KPARAM_INFO
	.align		4
.L_312:
        /*0038*/ 	.byte	0x04, 0x17
        /*003a*/ 	.short	(.L_314 - .L_313)
.L_313:
        /*003c*/ 	.word	0x00000000
        /*0040*/ 	.short	0x0002
        /*0042*/ 	.short	0x0010
        /*0044*/ 	.byte	0x00, 0xf0, 0x11, 0x00


	//----- nvinfo : EIATTR_KPARAM_INFO
	.align		4
.L_314:
        /*0048*/ 	.byte	0x04, 0x17
        /*004a*/ 	.short	(.L_316 - .L_315)
.L_315:
        /*004c*/ 	.word	0x00000000
        /*0050*/ 	.short	0x0001
        /*0052*/ 	.short	0x0008
        /*0054*/ 	.byte	0x00, 0xf5, 0x21, 0x00


	//----- nvinfo : EIATTR_KPARAM_INFO
	.align		4
.L_316:
        /*0058*/ 	.byte	0x04, 0x17
        /*005a*/ 	.short	(.L_318 - .L_317)
.L_317:
        /*005c*/ 	.word	0x00000000
        /*0060*/ 	.short	0x0000
        /*0062*/ 	.short	0x0000
        /*0064*/ 	.byte	0x00, 0xf5, 0x21, 0x00


	//----- nvinfo : EIATTR_SPARSE_MMA_MASK
	.align		4
.L_318:
        /*0068*/ 	.byte	0x03, 0x50
        /*006a*/ 	.short	0x0000


	//----- nvinfo : EIATTR_MAXREG_COUNT
	.align		4
        /*006c*/ 	.byte	0x03, 0x1b
        /*006e*/ 	.short	0x00ff


	//----- nvinfo : EIATTR_NUM_BARRIERS
	.align		4
        /*0070*/ 	.byte	0x02, 0x4c
        /*0072*/ 	.byte	0x01
	.zero		1


	//----- nvinfo : EIATTR_MERCURY_ISA_VERSION
	.align		4
        /*0074*/ 	.byte	0x03, 0x5f
        /*0076*/ 	.short	0x0101


	//----- nvinfo : EIATTR_COOP_GROUP_MASK_REGIDS
	.align		4
        /*0078*/ 	.byte	0x04, 0x29
        /*007a*/ 	.short	(.L_320 - .L_319)


	//   ....[0]....
.L_319:
        /*007c*/ 	.word	0xffffffff


	//   ....[1]....
        /*0080*/ 	.word	0xffffffff


	//   ....[2]....
        /*0084*/ 	.word	0xffffffff


	//   ....[3]....
        /*0088*/ 	.word	0xffffffff


	//   ....[4]....
        /*008c*/ 	.word	0xffffffff


	//   ....[5]....
        /*0090*/ 	.word	0xffffffff


	//   ....[6]....
        /*0094*/ 	.word	0xffffffff


	//   ....[7]....
        /*0098*/ 	.word	0xffffffff


	//   ....[8]....
        /*009c*/ 	.word	0xffffffff


	//   ....[9]....
        /*00a0*/ 	.word	0xffffffff


	//   ....[10]....
        /*00a4*/ 	.word	0xffffffff


	//   ....[11]....
        /*00a8*/ 	.word	0xffffffff


	//   ....[12]....
        /*00ac*/ 	.word	0xffffffff


	//   ....[13]....
        /*00b0*/ 	.word	0xffffffff


	//   ....[14]....
        /*00b4*/ 	.word	0xffffffff


	//   ....[15]....
        /*00b8*/ 	.word	0xffffffff


	//   ....[16]....
        /*00bc*/ 	.word	0xffffffff


	//   ....[17]....
        /*00c0*/ 	.word	0xffffffff


	//   ....[18]....
        /*00c4*/ 	.word	0xffffffff


	//   ....[19]....
        /*00c8*/ 	.word	0xffffffff


	//   ....[20]....
        /*00cc*/ 	.word	0xffffffff


	//   ....[21]....
        /*00d0*/ 	.word	0xffffffff


	//   ....[22]....
        /*00d4*/ 	.word	0xffffffff


	//   ....[23]....
        /*00d8*/ 	.word	0xffffffff


	//   ....[24]....
        /*00dc*/ 	.word	0xffffffff


	//   ....[25]....
        /*00e0*/ 	.word	0xffffffff


	//   ....[26]....
        /*00e4*/ 	.word	0xffffffff


	//   ....[27]....
        /*00e8*/ 	.word	0xffffffff


	//   ....[28]....
        /*00ec*/ 	.word	0xffffffff


	//   ....[29]....
        /*00f0*/ 	.word	0xffffffff


	//----- nvinfo : EIATTR_COOP_GROUP_INSTR_OFFSETS
	.align		4
.L_320:
        /*00f4*/ 	.byte	0x04, 0x28
        /*00f6*/ 	.short	(.L_322 - .L_321)


	//   ....[0]....
.L_321:
        /*00f8*/ 	.word	0x00000890


	//   ....[1]....
        /*00fc*/ 	.word	0x000008f0


	//   ....[2]....
        /*0100*/ 	.word	0x00000940


	//   ....[3]....
        /*0104*/ 	.word	0x000009b0


	//   ....[4]....
        /*0108*/ 	.word	0x00000a10


	//   ....[5]....
        /*010c*/ 	.word	0x00000ba0


	//   ....[6]....
        /*0110*/ 	.word	0x00000c40


	//   ....[7]....
        /*0114*/ 	.word	0x00000cc0


	//   ....[8]....
        /*0118*/ 	.word	0x00000d20


	//   ....[9]....
        /*011c*/ 	.word	0x00000d60


	//   ....[10]....
        /*0120*/ 	.word	0x000019d0


	//   ....[11]....
        /*0124*/ 	.word	0x00001a30


	//   ....[12]....
        /*0128*/ 	.word	0x00001a90


	//   ....[13]....
        /*012c*/ 	.word	0x00001af0


	//   ....[14]....
        /*0130*/ 	.word	0x00001b50


	//   ....[15]....
        /*0134*/ 	.word	0x000023f0


	//   ....[16]....
        /*0138*/ 	.word	0x00002450


	//   ....[17]....
        /*013c*/ 	.word	0x000024a0


	//   ....[18]....
        /*0140*/ 	.word	0x00002510


	//   ....[19]....
        /*0144*/ 	.word	0x00002570


	//   ....[20]....
        /*0148*/ 	.word	0x00002700


	//   ....[21]....
        /*014c*/ 	.word	0x00002790


	//   ....[22]....
        /*0150*/ 	.word	0x000027e0


	//   ....[23]....
        /*0154*/ 	.word	0x00002850


	//   ....[24]....
        /*0158*/ 	.word	0x000028c0


	//   ....[25]....
        /*015c*/ 	.word	0x000036a0


	//   ....[26]....
        /*0160*/ 	.word	0x00003700


	//   ....[27]....
        /*0164*/ 	.word	0x00003760


	//   ....[28]....
        /*0168*/ 	.word	0x000037c0


	//   ....[29]....
        /*016c*/ 	.word	0x00003820


	//----- nvinfo : EIATTR_VRC_CTA_INIT_COUNT
	.align		4
.L_322:
        /*0170*/ 	.byte	0x02, 0x4a
	.zero		1
	.zero		1


	//----- nvinfo : EIATTR_EXIT_INSTR_OFFSETS
	.align		4
        /*0174*/ 	.byte	0x04, 0x1c
        /*0176*/ 	.short	(.L_324 - .L_323)


	//   ....[0]....
.L_323:
        /*0178*/ 	.word	0x00000080


	//   ....[1]....
        /*017c*/ 	.word	0x000000c0


	//   ....[2]....
        /*0180*/ 	.word	0x00003940


	//   ....[3]....
        /*0184*/ 	.word	0x00003990


	//----- nvinfo : EIATTR_MAX_THREADS
	.align		4
.L_324:
        /*0188*/ 	.byte	0x04, 0x05
        /*018a*/ 	.short	(.L_326 - .L_325)
.L_325:
        /*018c*/ 	.word	0x00000100
        /*0190*/ 	.word	0x00000001
        /*0194*/ 	.word	0x00000001


	//----- nvinfo : EIATTR_CRS_STACK_SIZE
	.align		4
.L_326:
        /*0198*/ 	.byte	0x04, 0x1e
        /*019a*/ 	.short	(.L_328 - .L_327)
.L_327:
        /*019c*/ 	.word	0x00000000


	//----- nvinfo : EIATTR_CBANK_PARAM_SIZE
	.align		4
.L_328:
        /*01a0*/ 	.byte	0x03, 0x19
        /*01a2*/ 	.short	0x001d


	//----- nvinfo : EIATTR_PARAM_CBANK
	.align		4
        /*01a4*/ 	.byte	0x04, 0x0a
        /*01a6*/ 	.short	(.L_330 - .L_329)
	.align		4
.L_329:
        /*01a8*/ 	.word	index@(.nv.constant0._ZN3cub18CUB_300001_SM_10006detail6reduce28DeviceReduceSingleTileKernelINS2_10policy_hubIijN4cuda3std3__44plusIiEEE10Policy1000EPiSC_iS9_iiNS7_10__identityEEEvT0_T1_T2_T3_T4_T6_)
        /*01ac*/ 	.short	0x0380
        /*01ae*/ 	.short	0x001d


	//----- nvinfo : EIATTR_SW_WAR
	.align		4
.L_330:
        /*01b0*/ 	.byte	0x04, 0x36
        /*01b2*/ 	.short	(.L_332 - .L_331)
.L_331:
        /*01b4*/ 	.word	0x00000008
.L_332:


//--------------------- .nv.info._ZN3cub18CUB_300001_SM_10006detail6reduce18DeviceReduceKernelINS2_10policy_hubIijN4cuda3std3__44plusIiEEE10Policy1000EN6thrust24THRUST_300001_SM_1000_NS6detail15normal_iteratorINSD_10device_ptrIiEEEEjS9_iNS7_10__identityEEEvT0_PT3_T1_NS0_13GridEvenShareISN_EET2_T4_ --------------------------
	.section	.nv.info._ZN3cub18CUB_300001_SM_10006detail6reduce18DeviceReduceKernelINS2_10policy_hubIijN4cuda3std3__44plusIiEEE10Policy1000EN6thrust24THRUST_300001_SM_1000_NS6detail15normal_iteratorINSD_10device_ptrIiEEEEjS9_iNS7_10__identityEEEvT0_PT3_T1_NS0_13GridEvenShareISN_EET2_T4_,"",@"SHT_CUDA_INFO"
	.sectionflags	@""
	.align	4


	//----- nvinfo : EIATTR_CUDA_API_VERSION
	.align		4
        /*0000*/ 	.byte	0x04, 0x37
        /*0002*/ 	.short	(.L_334 - .L_333)
.L_333:
        /*0004*/ 	.word	0x00000082


	//----- nvinfo : EIATTR_KPARAM_INFO
	.align		4
.L_334:
        /*0008*/ 	.byte	0x04, 0x17
        /*000a*/ 	.short	(.L_336 - .L_335)
.L_335:
        /*000c*/ 	.word	0x00000000
        /*0010*/ 	.short	0x0005
        /*0012*/ 	.short	0x003d
        /*0014*/ 	.byte	0x00, 0xf0, 0x05, 0x00


	//----- nvinfo : EIATTR_KPARAM_INFO
	.align		4
.L_336:
        /*0018*/ 	.byte	0x04, 0x17
        /*001a*/ 	.short	(.L_338 - .L_337)
.L_337:
        /*001c*/ 	.word	0x00000000
        /*0020*/ 	.short	0x0004
        /*0022*/ 	.short	0x003c
        /*0024*/ 	.byte	0x00, 0xf0, 0x05, 0x00


	//----- nvinfo : EIATTR_KPARAM_INFO
	.align		4
.L_338:
        /*0028*/ 	.byte	0x04, 0x17
        /*002a*/ 	.short	(.L_340 - .L_339)
.L_339:
        /*002c*/ 	.word	0x00000000
        /*0030*/ 	.short	0x0003
        /*0032*/ 	.short	0x0014
        /*0034*/ 	.byte	0x00, 0xf0, 0xa1, 0x00


	//----- nvinfo : EIATTR_KPARAM_INFO
	.align		4
.L_340:
        /*0038*/ 	.byte	0x04, 0x17
        /*003a*/ 	.short	(.L_342 - .L_341)
.L_341:
        /*003c*/ 	.word	0x00000000
        /*0040*/ 	.short	0x0002
        /*0042*/ 	.short	0x0010
        /*0044*/ 	.byte	0x00, 0xf0, 0x11, 0x00


	//----- nvinfo : EIATTR_KPARAM_INFO
	.align		4
.L_342:
        /*0048*/ 	.byte	0x04, 0x17
        /*004a*/ 	.short	(.L_344 - .L_343)
.L_343:
        /*004c*/ 	.word	0x00000000
        /*0050*/ 	.short	0x0001
        /*0052*/ 	.short	0x0008
        /*0054*/ 	.byte	0x00, 0xf5, 0x21, 0x00


	//----- nvinfo : EIATTR_KPARAM_INFO
	.align		4
.L_344:
        /*0058*/ 	.byte	0x04, 0x17
        /*005a*/ 	.short	(.L_346 - .L_345)
.L_345:
        /*005c*/ 	.word	0x00000000
        /*0060*/ 	.short	0x0000
        /*0062*/ 	.short	0x0000
        /*0064*/ 	.byte	0x00, 0xf0, 0x21, 0x00


	//----- nvinfo : EIATTR_SPARSE_MMA_MASK
	.align		4
.L_346:
        /*0068*/ 	.byte	0x03, 0x50
        /*006a*/ 	.short	0x0000


	//----- nvinfo : EIATTR_MAXREG_COUNT
	.align		4
        /*006c*/ 	.byte	0x03, 0x1b
        /*006e*/ 	.short	0x00ff


	//----- nvinfo : EIATTR_NUM_BARRIERS
	.align		4
        /*0070*/ 	.byte	0x02, 0x4c
        /*0072*/ 	.byte	0x01
	.zero		1


	//----- nvinfo : EIATTR_MERCURY_ISA_VERSION
	.align		4
        /*0074*/ 	.byte	0x03, 0x5f
        /*0076*/ 	.short	0x0101


	//----- nvinfo : EIATTR_COOP_GROUP_MASK_REGIDS
	.align		4
        /*0078*/ 	.byte	0x04, 0x29
        /*007a*/ 	.short	(.L_348 - .L_347)


	//   ....[0]....
.L_347:
        /*007c*/ 	.word	0xffffffff


	//   ....[1]....
        /*0080*/ 	.word	0xffffffff


	//   ....[2]....
        /*0084*/ 	.word	0xffffffff


	//   ....[3]....
        /*0088*/ 	.word	0xffffffff


	//   ....[4]....
        /*008c*/ 	.word	0xffffffff


	//   ....[5]....
        /*0090*/ 	.word	0xffffffff


	//   ....[6]....
        /*0094*/ 	.word	0xffffffff


	//   ....[7]....
        /*0098*/ 	.word	0xffffffff


	//   ....[8]....
        /*009c*/ 	.word	0xffffffff


	//   ....[9]....
        /*00a0*/ 	.word	0xffffffff


	//   ....[10]....
        /*00a4*/ 	.word	0xffffffff


	//   ....[11]....
        /*00a8*/ 	.word	0xffffffff


	//   ....[12]....
        /*00ac*/ 	.word	0xffffffff


	//   ....[13]....
        /*00b0*/ 	.word	0xffffffff


	//   ....[14]....
        /*00b4*/ 	.word	0xffffffff


	//----- nvinfo : EIATTR_COOP_GROUP_INSTR_OFFSETS
	.align		4
.L_348:
        /*00b8*/ 	.byte	0x04, 0x28
        /*00ba*/ 	.short	(.L_350 - .L_349)


	//   ....[0]....
.L_349:
        /*00bc*/ 	.word	0x00000b10


	//   ....[1]....
        /*00c0*/ 	.word	0x00000b70


	//   ....[2]....
        /*00c4*/ 	.word	0x00000bd0


	//   ....[3]....
        /*00c8*/ 	.word	0x00000c30


	//   ....[4]....
        /*00cc*/ 	.word	0x00000c90


	//   ....[5]....
        /*00d0*/ 	.word	0x00000e20


	//   ....[6]....
        /*00d4*/ 	.word	0x00000ec0


	//   ....[7]....
        /*00d8*/ 	.word	0x00000f20


	//   ....[8]....
        /*00dc*/ 	.word	0x00000f80


	//   ....[9]....
        /*00e0*/ 	.word	0x00000fe0


	//   ....[10]....
        /*00e4*/ 	.word	0x00002100


	//   ....[11]....
        /*00e8*/ 	.word	0x00002170


	//   ....[12]....
        /*00ec*/ 	.word	0x000021c0


	//   ....[13]....
        /*00f0*/ 	.word	0x00002210


	//   ....[14]....
        /*00f4*/ 	.word	0x00002280


	//----- nvinfo : EIATTR_VRC_CTA_INIT_COUNT
	.align		4
.L_350:
        /*00f8*/ 	.byte	0x02, 0x4a
	.zero		1
	.zero		1


	//----- nvinfo : EIATTR_EXIT_INSTR_OFFSETS
	.align		4
        /*00fc*/ 	.byte	0x04, 0x1c
        /*00fe*/ 	.short	(.L_352 - .L_351)


	//   ....[0]....
.L_351:
        /*0100*/ 	.word	0x000023b0


	//   ....[1]....
        /*0104*/ 	.word	0x000023f0


	//----- nvinfo : EIATTR_MAX_THREADS
	.align		4
.L_352:
        /*0108*/ 	.byte	0x04, 0x05
        /*010a*/ 	.short	(.L_354 - .L_353)
.L_353:
        /*010c*/ 	.word	0x00000100
        /*0110*/ 	.word	0x00000001
        /*0114*/ 	.word	0x00000001


	//----- nvinfo : EIATTR_CRS_STACK_SIZE
	.align		4
.L_354:
        /*0118*/ 	.byte	0x04, 0x1e
        /*011a*/ 	.short	(.L_356 - .L_355)
.L_355:
        /*011c*/ 	.word	0x00000000


	//----- nvinfo : EIATTR_CBANK_PARAM_SIZE
	.align		4
.L_356:
        /*0120*/ 	.byte	0x03, 0x19
        /*0122*/ 	.short	0x003e


	//----- nvinfo : EIATTR_PARAM_CBANK
	.align		4
        /*0124*/ 	.byte	0x04, 0x0a
        /*0126*/ 	.short	(.L_358 - .L_357)
	.align		4
.L_357:
        /*0128*/ 	.word	index@(.nv.constant0._ZN3cub18CUB_300001_SM_10006detail6reduce18DeviceReduceKernelINS2_10policy_hubIijN4cuda3std3__44plusIiEEE10Policy1000EN6thrust24THRUST_300001_SM_1000_NS6detail15normal_iteratorINSD_10device_ptrIiEEEEjS9_iNS7_10__identityEEEvT0_PT3_T1_NS0_13GridEvenShareISN_EET2_T4_)
        /*012c*/ 	.short	0x0380
        /*012e*/ 	.short	0x003e


	//----- nvinfo : EIATTR_SW_WAR
	.align		4
.L_358:
        /*0130*/ 	.byte	0x04, 0x36
        /*0132*/ 	.short	(.L_360 - .L_359)
.L_359:
        /*0134*/ 	.word	0x00000008
.L_360:


//--------------------- .nv.info._ZN3cub18CUB_300001_SM_10006detail6reduce28DeviceReduceSingleTileKernelINS2_10policy_hubIijN4cuda3std3__44plusIiEEE10Policy1000EN6thrust24THRUST_300001_SM_1000_NS6detail15normal_iteratorINSD_10device_ptrIiEEEEPijS9_iiNS7_10__identityEEEvT0_T1_T2_T3_T4_T6_ --------------------------
	.section	.nv.info._ZN3cub18CUB_300001_SM_10006detail6reduce28DeviceReduceSingleTileKernelINS2_10policy_hubIijN4cuda3std3__44plusIiEEE10Policy1000EN6thrust24THRUST_300001_SM_1000_NS6detail15normal_iteratorINSD_10device_ptrIiEEEEPijS9_iiNS7_10__identityEEEvT0_T1_T2_T3_T4_T6_,"",@"SHT_CUDA_INFO"
	.sectionflags	@""
	.align	4


	//----- nvinfo : EIATTR_CUDA_API_VERSION
	.align		4
        /*0000*/ 	.byte	0x04, 0x37
        /*0002*/ 	.short	(.L_362 - .L_361)
.L_361:
        /*0004*/ 	.word	0x00000082


	//----- nvinfo : EIATTR_KPARAM_INFO
	.align		4
.L_362:
        /*0008*/ 	.byte	0x04, 0x17
        /*000a*/ 	.short	(.L_364 - .L_363)
.L_363:
        /*000c*/ 	.word	0x00000000
        /*0010*/ 	.short	0x0005
        /*0012*/ 	.short	0x001c
        /*0014*/ 	.byte	0x00, 0xf0, 0x05, 0x00


	//----- nvinfo : EIATTR_KPARAM_INFO
	.align		4
.L_364:
        /*0018*/ 	.byte	0x04, 0x17
        /*001a*/ 	.short	(.L_366 - .L_365)
.L_365:
        /*001c*/ 	.word	0x00000000
        /*0020*/ 	.short	0x0004
        /*0022*/ 	.short	0x0018
        /*0024*/ 	.byte	0x00, 0xf0, 0x11, 0x00


	//----- nvinfo : EIATTR_KPARAM_INFO
	.align		4
.L_366:
        /*0028*/ 	.byte	0x04, 0x17
        /*002a*/ 	.short	(.L_368 - .L_367)
.L_367:
        /*002c*/ 	.word	0x00000000
        /*0030*/ 	.short	0x0003
        /*0032*/ 	.short	0x0014
        /*0034*/ 	.byte	0x00, 0xf0, 0x05, 0x00


	//----- nvinfo : EIATTR_KPARAM_INFO
	.align		4
.L_368:
        /*0038*/ 	.byte	0x04, 0x17
        /*003a*/ 	.short	(.L_370 - .L_369)
.L_369:
        /*003c*/ 	.word	0x00000000
        /*0040*/ 	.short	0x0002
        /*0042*/ 	.short	0x0010
        /*0044*/ 	.byte	0x00, 0xf0, 0x11, 0x00


	//----- nvinfo : EIATTR_KPARAM_INFO
	.align		4
.L_370:
        /*0048*/ 	.byte	0x04, 0x17
        /*004a*/ 	.short	(.L_372 - .L_371)
.L_371:
        /*004c*/ 	.word	0x00000000
        /*0050*/ 	.short	0x0001
        /*0052*/ 	.short	0x0008
        /*0054*/ 	.byte	0x00, 0xf5, 0x21, 0x00


	//----- nvinfo : EIATTR_KPARAM_INFO
	.align		4
.L_372:
        /*0058*/ 	.byte	0x04, 0x17
        /*005a*/ 	.short	(.L_374 - .L_373)
.L_373:
        /*005c*/ 	.word	0x00000000
        /*0060*/ 	.short	0x0000
        /*0062*/ 	.short	0x0000
        /*0064*/ 	.byte	0x00, 0xf0, 0x21, 0x00


	//----- nvinfo : EIATTR_SPARSE_MMA_MASK
	.align		4
.L_374:
        /*0068*/ 	.byte	0x03, 0x50
        /*006a*/ 	.short	0x0000


	//----- nvinfo : EIATTR_MAXREG_COUNT
	.align		4
        /*006c*/ 	.byte	0x03, 0x1b
        /*006e*/ 	.short	0x00ff


	//----- nvinfo : EIATTR_NUM_BARRIERS
	.align		4
        /*0070*/ 	.byte	0x02, 0x4c
        /*0072*/ 	.byte	0x01
	.zero		1


	//----- nvinfo : EIATTR_MERCURY_ISA_VERSION
	.align		4
        /*0074*/ 	.byte	0x03, 0x5f
        /*0076*/ 	.short	0x0101


	//----- nvinfo : EIATTR_COOP_GROUP_MASK_REGIDS
	.align		4
        /*0078*/ 	.byte	0x04, 0x29
        /*007a*/ 	.short	(.L_376 - .L_375)


	//   ....[0]....
.L_375:
        /*007c*/ 	.word	0xffffffff


	//   ....[1]....
        /*0080*/ 	.word	0xffffffff


	//   ....[2]....
        /*0084*/ 	.word	0xffffffff


	//   ....[3]....
        /*0088*/ 	.word	0xffffffff


	//   ....[4]....
        /*008c*/ 	.word	0xffffffff


	//   ....[5]....
        /*0090*/ 	.word	0xffffffff


	//   ....[6]....
        /*0094*/ 	.word	0xffffffff


	//   ....[7]....
        /*0098*/ 	.word	0xffffffff


	//   ....[8]....
        /*009c*/ 	.word	0xffffffff


	//   ....[9]....
        /*00a0*/ 	.word	0xffffffff


	//   ....[10]....
        /*00a4*/ 	.word	0xffffffff


	//   ....[11]....
        /*00a8*/ 	.word	0xffffffff


	//   ....[12]....
        /*00ac*/ 	.word	0xffffffff


	//   ....[13]....
        /*00b0*/ 	.word	0xffffffff


	//   ....[14]....
        /*00b4*/ 	.word	0xffffffff


	//----- nvinfo : EIATTR_COOP_GROUP_INSTR_OFFSETS
	.align		4
.L_376:
        /*00b8*/ 	.byte	0x04, 0x28
        /*00ba*/ 	.short	(.L_378 - .L_377)


	//   ....[0]....
.L_377:
        /*00bc*/ 	.word	0x00000830


	//   ....[1]....
        /*00c0*/ 	.word	0x00000890


	//   ....[2]....
        /*00c4*/ 	.word	0x000008f0


	//   ....[3]....
        /*00c8*/ 	.word	0x00000950


	//   ....[4]....
        /*00cc*/ 	.word	0x000009b0


	//   ....[5]....
        /*00d0*/ 	.word	0x00000b40


	//   ....[6]....
        /*00d4*/ 	.word	0x00000be0


	//   ....[7]....
        /*00d8*/ 	.word	0x00000c60


	//   ....[8]....
        /*00dc*/ 	.word	0x00000cc0


	//   ....[9]....
        /*00e0*/ 	.word	0x00000d00


	//   ....[10]....
        /*00e4*/ 	.word	0x00001cc0


	//   ....[11]....
        /*00e8*/ 	.word	0x00001d20


	//   ....[12]....
        /*00ec*/ 	.word	0x00001d80


	//   ....[13]....
        /*00f0*/ 	.word	0x00001de0


	//   ....[14]....
        /*00f4*/ 	.word	0x00001e40


	//----- nvinfo : EIATTR_VRC_CTA_INIT_COUNT
	.align		4
.L_378:
        /*00f8*/ 	.byte	0x02, 0x4a
	.zero		1
	.zero		1


	//----- nvinfo : EIATTR_EXIT_INSTR_OFFSETS
	.align		4
        /*00fc*/ 	.byte	0x04, 0x1c
        /*00fe*/ 	.short	(.L_380 - .L_379)


	//   ....[0]....
.L_379:
        /*0100*/ 	.word	0x00000080


	//   ....[1]....
        /*0104*/ 	.word	0x000000c0


	//   ....[2]....
        /*0108*/ 	.word	0x00001f60


	//   ....[3]....
        /*010c*/ 	.word	0x00001fb0


	//----- nvinfo : EIATTR_MAX_THREADS
	.align		4
.L_380:
        /*0110*/ 	.byte	0x04, 0x05
        /*0112*/ 	.short	(.L_382 - .L_381)
.L_381:
        /*0114*/ 	.word	0x00000100
        /*0118*/ 	.word	0x00000001
        /*011c*/ 	.word	0x00000001


	//----- nvinfo : EIATTR_CRS_STACK_SIZE
	.align		4
.L_382:
        /*0120*/ 	.byte	0x04, 0x1e
        /*0122*/ 	.short	(.L_384 - .L_383)
.L_383:
        /*0124*/ 	.word	0x00000000


	//----- nvinfo : EIATTR_CBANK_PARAM_SIZE
	.align		4
.L_384:
        /*0128*/ 	.byte	0x03, 0x19
        /*012a*/ 	.short	0x001d


	//----- nvinfo : EIATTR_PARAM_CBANK
	.align		4
        /*012c*/ 	.byte	0x04, 0x0a
        /*012e*/ 	.short	(.L_386 - .L_385)
	.align		4
.L_385:
        /*0130*/ 	.word	index@(.nv.constant0._ZN3cub18CUB_300001_SM_10006detail6reduce28DeviceReduceSingleTileKernelINS2_10policy_hubIijN4cuda3std3__44plusIiEEE10Policy1000EN6thrust24THRUST_300001_SM_1000_NS6detail15normal_iteratorINSD_10device_ptrIiEEEEPijS9_iiNS7_10__identityEEEvT0_T1_T2_T3_T4_T6_)
        /*0134*/ 	.short	0x0380
        /*0136*/ 	.short	0x001d


	//----- nvinfo : EIATTR_SW_WAR
	.align		4
.L_386:
        /*0138*/ 	.byte	0x04, 0x36
        /*013a*/ 	.short	(.L_388 - .L_387)
.L_387:
        /*013c*/ 	.word	0x00000008
.L_388:


//--------------------- .nv.info._ZN3cub18CUB_300001_SM_10006detail9transform16transform_kernelINS2_10policy_hubILb1EN4cuda3std3__45tupleIJN6thrust24THRUST_300001_SM_1000_NS6detail15normal_iteratorINSA_10device_ptrIiEEEESF_EEEE10policy1000El8mayorQueSF_JPiSK_EEEvT0_iT1_T2_DpNS2_10kernel_argIT3_EE --------------------------
	.section	.nv.info._ZN3cub18CUB_300001_SM_10006detail9transform16transform_kernelINS2_10policy_hubILb1EN4cuda3std3__45tupleIJN6thrust24THRUST_300001_SM_1000_NS6detail15normal_iteratorINSA_10device_ptrIiEEEESF_EEEE10policy1000El8mayorQueSF_JPiSK_EEEvT0_iT1_T2_DpNS2_10kernel_argIT3_EE,"",@"SHT_CUDA_INFO"
	.sectionflags	@""
	.align	4


	//----- nvinfo : EIATTR_CUDA_API_VERSION
	.align		4
        /*0000*/ 	.byte	0x04, 0x37
        /*0002*/ 	.short	(.L_390 - .L_389)
.L_389:
        /*0004*/ 	.word	0x00000082


	//----- nvinfo : EIATTR_KPARAM_INFO
	.align		4
.L_390:
        /*0008*/ 	.byte	0x04, 0x17
        /*000a*/ 	.short	(.L_392 - .L_391)
.L_391:
        /*000c*/ 	.word	0x00000000
        /*0010*/ 	.short	0x0005
        /*0012*/ 	.short	0x0028
        /*0014*/ 	.byte	0x00, 0xf0, 0x41, 0x00


	//----- nvinfo : EIATTR_KPARAM_INFO
	.align		4
.L_392:
        /*0018*/ 	.byte	0x04, 0x17
        /*001a*/ 	.short	(.L_394 - .L_393)
.L_393:
        /*001c*/ 	.word	0x00000000
        /*0020*/ 	.short	0x0004
        /*0022*/ 	.short	0x0018
        /*0024*/ 	.byte	0x00, 0xf0, 0x41, 0x00


	//----- nvinfo : EIATTR_KPARAM_INFO
	.align		4
.L_394:
        /*0028*/ 	.byte	0x04, 0x17
        /*002a*/ 	.short	(.L_396 - .L_395)
.L_395:
        /*002c*/ 	.word	0x00000000
        /*0030*/ 	.short	0x0003
        /*0032*/ 	.short	0x0010
        /*0034*/ 	.byte	0x00, 0xf0, 0x21, 0x00


	//----- nvinfo : EIATTR_KPARAM_INFO
	.align		4
.L_396:
        /*0038*/ 	.byte	0x04, 0x17
        /*003a*/ 	.short	(.L_398 - .L_397)
.L_397:
        /*003c*/ 	.word	0x00000000
        /*0040*/ 	.short	0x0002
        /*0042*/ 	.short	0x000c
        /*0044*/ 	.byte	0x00, 0xf0, 0x05, 0x00


	//----- nvinfo : EIATTR_KPARAM_INFO
	.align		4
.L_398:
        /*0048*/ 	.byte	0x04, 0x17
        /*004a*/ 	.short	(.L_400 - .L_399)
.L_399:
        /*004c*/ 	.word	0x00000000
        /*0050*/ 	.short	0x0001
        /*0052*/ 	.short	0x0008
        /*0054*/ 	.byte	0x00, 0xf0, 0x11, 0x00


	//----- nvinfo : EIATTR_KPARAM_INFO
	.align		4
.L_400:
        /*0058*/ 	.byte	0x04, 0x17
        /*005a*/ 	.short	(.L_402 - .L_401)
.L_401:
        /*005c*/ 	.word	0x00000000
        /*0060*/ 	.short	0x0000
        /*0062*/ 	.short	0x0000
        /*0064*/ 	.byte	0x00, 0xf0, 0x21, 0x00


	//----- nvinfo : EIATTR_SPARSE_MMA_MASK
	.align		4
.L_402:
        /*0068*/ 	.byte	0x03, 0x50
        /*006a*/ 	.short	0x0000


	//----- nvinfo : EIATTR_MAXREG_COUNT
	.align		4
        /*006c*/ 	.byte	0x03, 0x1b
        /*006e*/ 	.short	0x00ff


	//----- nvinfo : EIATTR_MERCURY_ISA_VERSION
	.align		4
        /*0070*/ 	.byte	0x03, 0x5f
        /*0072*/ 	.short	0x0101


	//----- nvinfo : EIATTR_VRC_CTA_INIT_COUNT
	.align		4
        /*0074*/ 	.byte	0x02, 0x4a
	.zero		1
	.zero		1


	//----- nvinfo : EIATTR_EXIT_INSTR_OFFSETS
	.align		4
        /*0078*/ 	.byte	0x04, 0x1c
        /*007a*/ 	.short	(.L_404 - .L_403)


	//   ....[0]....
.L_403:
        /*007c*/ 	.word	0x000003e0


	//   ....[1]....
        /*0080*/ 	.word	0x00000db0


	//   ....[2]....
        /*0084*/ 	.word	0x000010a0


	//   ....[3]....
        /*0088*/ 	.word	0x00001240


	//   ....[4]....
        /*008c*/ 	.word	0x00001270


	//   ....[5]....
        /*0090*/ 	.word	0x00001300


	//   ....[6]....
        /*0094*/ 	.word	0x00001320


	//   ....[7]....
        /*0098*/ 	.word	0x00001870


	//   ....[8]....
        /*009c*/ 	.word	0x00001b00


	//   ....[9]....
        /*00a0*/ 	.word	0x00001c40


	//   ....[10]....
        /*00a4*/ 	.word	0x00001ce0


	//----- nvinfo : EIATTR_MAX_THREADS
	.align		4
.L_404:
        /*00a8*/ 	.byte	0x04, 0x05
        /*00aa*/ 	.short	(.L_406 - .L_405)
.L_405:
        /*00ac*/ 	.word	0x00000080
        /*00b0*/ 	.word	0x00000001
        /*00b4*/ 	.word	0x00000001


	//----- nvinfo : EIATTR_CRS_STACK_SIZE
	.align		4
.L_406:
        /*00b8*/ 	.byte	0x04, 0x1e
        /*00ba*/ 	.short	(.L_408 - .L_407)
.L_407:
        /*00bc*/ 	.word	0x00000000


	//----- nvinfo : EIATTR_CBANK_PARAM_SIZE
	.align		4
.L_408:
        /*00c0*/ 	.byte	0x03, 0x19
        /*00c2*/ 	.short	0x0038


	//----- nvinfo : EIATTR_PARAM_CBANK
	.align		4
        /*00c4*/ 	.byte	0x04, 0x0a
        /*00c6*/ 	.short	(.L_410 - .L_409)
	.align		4
.L_409:
        /*00c8*/ 	.word	index@(.nv.constant0._ZN3cub18CUB_300001_SM_10006detail9transform16transform_kernelINS2_10policy_hubILb1EN4cuda3std3__45tupleIJN6thrust24THRUST_300001_SM_1000_NS6detail15normal_iteratorINSA_10device_ptrIiEEEESF_EEEE10policy1000El8mayorQueSF_JPiSK_EEEvT0_iT1_T2_DpNS2_10kernel_argIT3_EE)
        /*00cc*/ 	.short	0x0380
        /*00ce*/ 	.short	0x0038


	//----- nvinfo : EIATTR_SW_WAR
	.align		4
.L_410:
        /*00d0*/ 	.byte	0x04, 0x36
        /*00d2*/ 	.short	(.L_412 - .L_411)
.L_411:
        /*00d4*/ 	.word	0x00000008
.L_412:


//--------------------- .nv.info._ZN3cub18CUB_300001_SM_10006detail9transform16transform_kernelINS2_10policy_hubILb1EN4cuda3std3__45tupleIJN6thrust24THRUST_300001_SM_1000_NS6detail15normal_iteratorINSA_10device_ptrIiEEEESF_EEEE10policy1000Ei8mayorQueSF_JPiSK_EEEvT0_iT1_T2_DpNS2_10kernel_argIT3_EE --------------------------
	.section	.nv.info._ZN3cub18CUB_300001_SM_10006detail9transform16transform_kernelINS2_10policy_hubILb1EN4cuda3std3__45tupleIJN6thrust24THRUST_300001_SM_1000_NS6detail15normal_iteratorINSA_10device_ptrIiEEEESF_EEEE10policy1000Ei8mayorQueSF_JPiSK_EEEvT0_iT1_T2_DpNS2_10kernel_argIT3_EE,"",@"SHT_CUDA_INFO"
	.sectionflags	@""
	.align	4


	//----- nvinfo : EIATTR_CUDA_API_VERSION
	.align		4
        /*0000*/ 	.byte	0x04, 0x37
        /*0002*/ 	.short	(.L_414 - .L_413)
.L_413:
        /*0004*/ 	.word	0x00000082


	//----- nvinfo : EIATTR_KPARAM_INFO
	.align		4
.L_414:
        /*0008*/ 	.byte	0x04, 0x17
        /*000a*/ 	.short	(.L_416 - .L_415)
.L_415:
        /*000c*/ 	.word	0x00000000
        /*0010*/ 	.short	0x0005
        /*0012*/ 	.short	0x0028
        /*0014*/ 	.byte	0x00, 0xf0, 0x41, 0x00


	//----- nvinfo : EIATTR_KPARAM_INFO
	.align		4
.L_416:
        /*0018*/ 	.byte	0x04, 0x17
        /*001a*/ 	.short	(.L_418 - .L_417)
.L_417:
        /*001c*/ 	.word	0x00000000
        /*0020*/ 	.short	0x0004
        /*0022*/ 	.short	0x0018
        /*0024*/ 	.byte	0x00, 0xf0, 0x41, 0x00


	//----- nvinfo : EIATTR_KPARAM_INFO
	.align		4
.L_418:
        /*0028*/ 	.byte	0x04, 0x17
        /*002a*/ 	.short	(.L_420 - .L_419)
.L_419:
        /*002c*/ 	.word	0x00000000
        /*0030*/ 	.short	0x0003
        /*0032*/ 	.short	0x0010
        /*0034*/ 	.byte	0x00, 0xf0, 0x21, 0x00


	//----- nvinfo : EIATTR_KPARAM_INFO
	.align		4
.L_420:
        /*0038*/ 	.byte	0x04, 0x17
        /*003a*/ 	.short	(.L_422 - .L_421)
.L_421:
        /*003c*/ 	.word	0x00000000
        /*0040*/ 	.short	0x0002
        /*0042*/ 	.short	0x0008
        /*0044*/ 	.byte	0x00, 0xf0, 0x05, 0x00


	//----- nvinfo : EIATTR_KPARAM_INFO
	.align		4
.L_422:
        /*0048*/ 	.byte	0x04, 0x17
        /*004a*/ 	.short	(.L_424 - .L_423)
.L_423:
        /*004c*/ 	.word	0x00000000
        /*0050*/ 	.short	0x0001
        /*0052*/ 	.short	0x0004
        /*0054*/ 	.byte	0x00, 0xf0, 0x11, 0x00


	//----- nvinfo : EIATTR_KPARAM_INFO
	.align		4
.L_424:
        /*0058*/ 	.byte	0x04, 0x17
        /*005a*/ 	.short	(.L_426 - .L_425)
.L_425:
        /*005c*/ 	.word	0x00000000
        /*0060*/ 	.short	0x0000
        /*0062*/ 	.short	0x0000
        /*0064*/ 	.byte	0x00, 0xf0, 0x11, 0x00


	//----- nvinfo : EIATTR_SPARSE_MMA_MASK
	.align		4
.L_426:
        /*0068*/ 	.byte	0x03, 0x50
        /*006a*/ 	.short	0x0000


	//----- nvinfo : EIATTR_MAXREG_COUNT
	.align		4
        /*006c*/ 	.byte	0x03, 0x1b
        /*006e*/ 	.short	0x00ff


	//----- nvinfo : EIATTR_MERCURY_ISA_VERSION
	.align		4
        /*0070*/ 	.byte	0x03, 0x5f
        /*0072*/ 	.short	0x0101


	//----- nvinfo : EIATTR_VRC_CTA_INIT_COUNT
	.align		4
        /*0074*/ 	.byte	0x02, 0x4a
	.zero		1
	.zero		1


	//----- nvinfo : EIATTR_EXIT_INSTR_OFFSETS
	.align		4
        /*0078*/ 	.byte	0x04, 0x1c
        /*007a*/ 	.short	(.L_428 - .L_427)


	//   ....[0]....
.L_427:
        /*007c*/ 	.word	0x000002f0


	//   ....[1]....
        /*0080*/ 	.word	0x00000850


	//   ....[2]....
        /*0084*/ 	.word	0x00000af0


	//   ....[3]....
        /*0088*/ 	.word	0x00000c50


	//   ....[4]....
        /*008c*/ 	.word	0x00000d10


	//   ....[5]....
        /*0090*/ 	.word	0x00000d40


	//   ....[6]....
        /*0094*/ 	.word	0x000012c0


	//   ....[7]....
        /*0098*/ 	.word	0x000015f0


	//   ....[8]....
        /*009c*/ 	.word	0x000017b0


	//   ....[9]....
        /*00a0*/ 	.word	0x000017e0


	//   ....[10]....
        /*00a4*/ 	.word	0x00001880


	//----- nvinfo : EIATTR_MAX_THREADS
	.align		4
.L_428:
        /*00a8*/ 	.byte	0x04, 0x05
        /*00aa*/ 	.short	(.L_430 - .L_429)
.L_429:
        /*00ac*/ 	.word	0x00000080
        /*00b0*/ 	.word	0x00000001
        /*00b4*/ 	.word	0x00000001


	//----- nvinfo : EIATTR_CRS_STACK_SIZE
	.align		4
.L_430:
        /*00b8*/ 	.byte	0x04, 0x1e
        /*00ba*/ 	.short	(.L_432 - .L_431)
.L_431:
        /*00bc*/ 	.word	0x00000000


	//----- nvinfo : EIATTR_CBANK_PARAM_SIZE
	.align		4
.L_432:
        /*00c0*/ 	.byte	0x03, 0x19
        /*00c2*/ 	.short	0x0038


	//----- nvinfo : EIATTR_PARAM_CBANK
	.align		4
        /*00c4*/ 	.byte	0x04, 0x0a
        /*00c6*/ 	.short	(.L_434 - .L_433)
	.align		4
.L_433:
        /*00c8*/ 	.word	index@(.nv.constant0._ZN3cub18CUB_300001_SM_10006detail9transform16transform_kernelINS2_10policy_hubILb1EN4cuda3std3__45tupleIJN6thrust24THRUST_300001_SM_1000_NS6detail15normal_iteratorINSA_10device_ptrIiEEEESF_EEEE10policy1000Ei8mayorQueSF_JPiSK_EEEvT0_iT1_T2_DpNS2_10kernel_argIT3_EE)
        /*00cc*/ 	.short	0x0380
        /*00ce*/ 	.short	0x0038


	//----- nvinfo : EIATTR_SW_WAR
	.align		4
.L_434:
        /*00d0*/ 	.byte	0x04, 0x36
        /*00d2*/ 	.short	(.L_436 - .L_435)
.L_435:
        /*00d4*/ 	.word	0x00000008
.L_436:


//--------------------- .nv.info._ZN3cub18CUB_300001_SM_10006detail9transform16transform_kernelINS2_10policy_hubILb1EN4cuda3std3__45tupleIJN6thrust24THRUST_300001_SM_1000_NS6detail15normal_iteratorINSA_10device_ptrIiEEEEEEEE10policy1000El6igualASF_JPiEEEvT0_iT1_T2_DpNS2_10kernel_argIT3_EE --------------------------
	.section	.nv.info._ZN3cub18CUB_300001_SM_10006detail9transform16transform_kernelINS2_10policy_hubILb1EN4cuda3std3__45tupleIJN6thrust24THRUST_300001_SM_1000_NS6detail15normal_iteratorINSA_10device_ptrIiEEEEEEEE10policy1000El6igualASF_JPiEEEvT0_iT1_T2_DpNS2_10kernel_argIT3_EE,"",@"SHT_CUDA_INFO"
	.sectionflags	@""
	.align	4


	//----- nvinfo : EIATTR_CUDA_API_VERSION
	.align		4
        /*0000*/ 	.byte	0x04, 0x37
        /*0002*/ 	.short	(.L_438 - .L_437)
.L_437:
        /*0004*/ 	.word	0x00000082


	//----- nvinfo : EIATTR_KPARAM_INFO
	.align		4
.L_438:
        /*0008*/ 	.byte	0x04, 0x17
        /*000a*/ 	.short	(.L_440 - .L_439)
.L_439:
        /*000c*/ 	.word	0x00000000
        /*0010*/ 	.short	0x0004
        /*0012*/ 	.short	0x0018
        /*0014*/ 	.byte	0x00, 0xf0, 0x41, 0x00


	//----- nvinfo : EIATTR_KPARAM_INFO
	.align		4
.L_440:
        /*0018*/ 	.byte	0x04, 0x17
        /*001a*/ 	.short	(.L_442 - .L_441)
.L_441:
        /*001c*/ 	.word	0x00000000
        /*0020*/ 	.short	0x0003
        /*0022*/ 	.short	0x0010
        /*0024*/ 	.byte	0x00, 0xf0, 0x21, 0x00


	//----- nvinfo : EIATTR_KPARAM_INFO
	.align		4
.L_442:
        /*0028*/ 	.byte	0x04, 0x17
        /*002a*/ 	.short	(.L_444 - .L_443)
.L_443:
        /*002c*/ 	.word	0x00000000
        /*0030*/ 	.short	0x0002
        /*0032*/ 	.short	0x000c
        /*0034*/ 	.byte	0x00, 0xf0, 0x11, 0x00


	//----- nvinfo : EIATTR_KPARAM_INFO
	.align		4
.L_444:
        /*0038*/ 	.byte	0x04, 0x17
        /*003a*/ 	.short	(.L_446 - .L_445)
.L_445:
        /*003c*/ 	.word	0x00000000
        /*0040*/ 	.short	0x0001
        /*0042*/ 	.short	0x0008
        /*0044*/ 	.byte	0x00, 0xf0, 0x11, 0x00


	//----- nvinfo : EIATTR_KPARAM_INFO
	.align		4
.L_446:
        /*0048*/ 	.byte	0x04, 0x17
        /*004a*/ 	.short	(.L_448 - .L_447)
.L_447:
        /*004c*/ 	.word	0x00000000
        /*0050*/ 	.short	0x0000
        /*0052*/ 	.short	0x0000
        /*0054*/ 	.byte	0x00, 0xf0, 0x21, 0x00


	//----- nvinfo : EIATTR_SPARSE_MMA_MASK
	.align		4
.L_448:
        /*0058*/ 	.byte	0x03, 0x50
        /*005a*/ 	.short	0x0000


	//----- nvinfo : EIATTR_MAXREG_COUNT
	.align		4
        /*005c*/ 	.byte	0x03, 0x1b
        /*005e*/ 	.short	0x00ff


	//----- nvinfo : EIATTR_MERCURY_ISA_VERSION
	.align		4
        /*0060*/ 	.byte	0x03, 0x5f
        /*0062*/ 	.short	0x0101


	//----- nvinfo : EIATTR_VRC_CTA_INIT_COUNT
	.align		4
        /*0064*/ 	.byte	0x02, 0x4a
	.zero		1
	.zero		1


	//----- nvinfo : EIATTR_EXIT_INSTR_OFFSETS
	.align		4
        /*0068*/ 	.byte	0x04, 0x1c
        /*006a*/ 	.short	(.L_450 - .L_449)


	//   ....[0]....
.L_449:
        /*006c*/ 	.word	0x000002a0


	//   ....[1]....
        /*0070*/ 	.word	0x00000b10


	//   ....[2]....
        /*0074*/ 	.word	0x00000dc0


	//   ....[3]....
        /*0078*/ 	.word	0x00000f40


	//   ....[4]....
        /*007c*/ 	.word	0x00000f70


	//   ....[5]....
        /*0080*/ 	.word	0x00000ff0


	//   ....[6]....
        /*0084*/ 	.word	0x00001010


	//   ....[7]....
        /*0088*/ 	.word	0x000015e0


	//   ....[8]....
        /*008c*/ 	.word	0x00001880


	//   ....[9]....
        /*0090*/ 	.word	0x00001a20


	//   ....[10]....
        /*0094*/ 	.word	0x00001ae0


	//----- nvinfo : EIATTR_MAX_THREADS
	.align		4
.L_450:
        /*0098*/ 	.byte	0x04, 0x05
        /*009a*/ 	.short	(.L_452 - .L_451)
.L_451:
        /*009c*/ 	.word	0x00000080
        /*00a0*/ 	.word	0x00000001
        /*00a4*/ 	.word	0x00000001


	//----- nvinfo : EIATTR_CRS_STACK_SIZE
	.align		4
.L_452:
        /*00a8*/ 	.byte	0x04, 0x1e
        /*00aa*/ 	.short	(.L_454 - .L_453)
.L_453:
        /*00ac*/ 	.word	0x00000000


	//----- nvinfo : EIATTR_CBANK_PARAM_SIZE
	.align		4
.L_454:
        /*00b0*/ 	.byte	0x03, 0x19
        /*00b2*/ 	.short	0x0028


	//----- nvinfo : EIATTR_PARAM_CBANK
	.align		4
        /*00b4*/ 	.byte	0x04, 0x0a
        /*00b6*/ 	.short	(.L_456 - .L_455)
	.align		4
.L_455:
        /*00b8*/ 	.word	index@(.nv.constant0._ZN3cub18CUB_300001_SM_10006detail9transform16transform_kernelINS2_10policy_hubILb1EN4cuda3std3__45tupleIJN6thrust24THRUST_300001_SM_1000_NS6detail15normal_iteratorINSA_10device_ptrIiEEEEEEEE10policy1000El6igualASF_JPiEEEvT0_iT1_T2_DpNS2_10kernel_argIT3_EE)
        /*00bc*/ 	.short	0x0380
        /*00be*/ 	.short	0x0028


	//----- nvinfo : EIATTR_SW_WAR
	.align		4
.L_456:
        /*00c0*/ 	.byte	0x04, 0x36
        /*00c2*/ 	.short	(.L_458 - .L_457)
.L_457:
        /*00c4*/ 	.word	0x00000008
.L_458:


//--------------------- .nv.info._ZN3cub18CUB_300001_SM_10006detail9transform16transform_kernelINS2_10policy_hubILb1EN4cuda3std3__45tupleIJN6thrust24THRUST_300001_SM_1000_NS6detail15normal_iteratorINSA_10device_ptrIiEEEEEEEE10policy1000Ei6igualASF_JPiEEEvT0_iT1_T2_DpNS2_10kernel_argIT3_EE --------------------------
	.section	.nv.info._ZN3cub18CUB_300001_SM_10006detail9transform16transform_kernelINS2_10policy_hubILb1EN4cuda3std3__45tupleIJN6thrust24THRUST_300001_SM_1000_NS6detail15normal_iteratorINSA_10device_ptrIiEEEEEEEE10policy1000Ei6igualASF_JPiEEEvT0_iT1_T2_DpNS2_10kernel_argIT3_EE,"",@"SHT_CUDA_INFO"
	.sectionflags	@""
	.align	4


	//----- nvinfo : EIATTR_CUDA_API_VERSION
	.align		4
        /*0000*/ 	.byte	0x04, 0x37
        /*0002*/ 	.short	(.L_460 - .L_459)
.L_459:
        /*0004*/ 	.word	0x00000082


	//----- nvinfo : EIATTR_KPARAM_INFO
	.align		4
.L_460:
        /*0008*/ 	.byte	0x04, 0x17
        /*000a*/ 	.short	(.L_462 - .L_461)
.L_461:
        /*000c*/ 	.word	0x00000000
        /*0010*/ 	.short	0x0004
        /*0012*/ 	.short	0x0018
        /*0014*/ 	.byte	0x00, 0xf0, 0x41, 0x00


	//----- nvinfo : EIATTR_KPARAM_INFO
	.align		4
.L_462:
        /*0018*/ 	.byte	0x04, 0x17
        /*001a*/ 	.short	(.L_464 - .L_463)
.L_463:
        /*001c*/ 	.word	0x00000000
        /*0020*/ 	.short	0x0003
        /*0022*/ 	.short	0x0010
        /*0024*/ 	.byte	0x00, 0xf0, 0x21, 0x00


	//----- nvinfo : EIATTR_KPARAM_INFO
	.align		4
.L_464:
        /*0028*/ 	.byte	0x04, 0x17
        /*002a*/ 	.short	(.L_466 - .L_465)
.L_465:
        /*002c*/ 	.word	0x00000000
        /*0030*/ 	.short	0x0002
        /*0032*/ 	.short	0x0008
        /*0034*/ 	.byte	0x00, 0xf0, 0x11, 0x00


	//----- nvinfo : EIATTR_KPARAM_INFO
	.align		4
.L_466:
        /*0038*/ 	.byte	0x04, 0x17
        /*003a*/ 	.short	(.L_468 - .L_467)
.L_467:
        /*003c*/ 	.word	0x00000000
        /*0040*/ 	.short	0x0001
        /*0042*/ 	.short	0x0004
        /*0044*/ 	.byte	0x00, 0xf0, 0x11, 0x00


	//----- nvinfo : EIATTR_KPARAM_INFO
	.align		4
.L_468:
        /*0048*/ 	.byte	0x04, 0x17
        /*004a*/ 	.short	(.L_470 - .L_469)
.L_469:
        /*004c*/ 	.word	0x00000000
        /*0050*/ 	.short	0x0000
        /*0052*/ 	.short	0x0000
        /*0054*/ 	.byte	0x00, 0xf0, 0x11, 0x00


	//----- nvinfo : EIATTR_SPARSE_MMA_MASK
	.align		4
.L_470:
        /*0058*/ 	.byte	0x03, 0x50
        /*005a*/ 	.short	0x0000


	//----- nvinfo : EIATTR_MAXREG_COUNT
	.align		4
        /*005c*/ 	.byte	0x03, 0x1b
        /*005e*/ 	.short	0x00ff


	//----- nvinfo : EIATTR_MERCURY_ISA_VERSION
	.align		4
        /*0060*/ 	.byte	0x03, 0x5f
        /*0062*/ 	.short	0x0101


	//----- nvinfo : EIATTR_VRC_CTA_INIT_COUNT
	.align		4
        /*0064*/ 	.byte	0x02, 0x4a
	.zero		1
	.zero		1


	//----- nvinfo : EIATTR_EXIT_INSTR_OFFSETS
	.align		4
        /*0068*/ 	.byte	0x04, 0x1c
        /*006a*/ 	.short	(.L_472 - .L_471)


	//   ....[0]....
.L_471:
        /*006c*/ 	.word	0x000001f0


	//   ....[1]....
        /*0070*/ 	.word	0x000007c0


	//   ....[2]....
        /*0074*/ 	.word	0x00000a70


	//   ....[3]....
        /*0078*/ 	.word	0x00000c10


	//   ....[4]....
        /*007c*/ 	.word	0x00000cf0


	//   ....[5]....
        /*0080*/ 	.word	0x00000d10


	//   ....[6]....
        /*0084*/ 	.word	0x000011b0


	//   ....[7]....
        /*0088*/ 	.word	0x00001460


	//   ....[8]....
        /*008c*/ 	.word	0x000015e0


	//   ....[9]....
        /*0090*/ 	.word	0x00001610


	//   ....[10]....
        /*0094*/ 	.word	0x00001690


	//----- nvinfo : EIATTR_MAX_THREADS
	.align		4
.L_472:
        /*0098*/ 	.byte	0x04, 0x05
        /*009a*/ 	.short	(.L_474 - .L_473)
.L_473:
        /*009c*/ 	.word	0x00000080
        /*00a0*/ 	.word	0x00000001
        /*00a4*/ 	.word	0x00000001


	//----- nvinfo : EIATTR_CRS_STACK_SIZE
	.align		4
.L_474:
        /*00a8*/ 	.byte	0x04, 0x1e
        /*00aa*/ 	.short	(.L_476 - .L_475)
.L_475:
        /*00ac*/ 	.word	0x00000000


	//----- nvinfo : EIATTR_CBANK_PARAM_SIZE
	.align		4
.L_476:
        /*00b0*/ 	.byte	0x03, 0x19
        /*00b2*/ 	.short	0x0028


	//----- nvinfo : EIATTR_PARAM_CBANK
	.align		4
        /*00b4*/ 	.byte	0x04, 0x0a
        /*00b6*/ 	.short	(.L_478 - .L_477)
	.align		4
.L_477:
        /*00b8*/ 	.word	index@(.nv.constant0._ZN3cub18CUB_300001_SM_10006detail9transform16transform_kernelINS2_10policy_hubILb1EN4cuda3std3__45tupleIJN6thrust24THRUST_300001_SM_1000_NS6detail15normal_iteratorINSA_10device_ptrIiEEEEEEEE10policy1000Ei6igualASF_JPiEEEvT0_iT1_T2_DpNS2_10kernel_argIT3_EE)
        /*00bc*/ 	.short	0x0380
        /*00be*/ 	.short	0x0028


	//----- nvinfo : EIATTR_SW_WAR
	.align		4
.L_478:
        /*00c0*/ 	.byte	0x04, 0x36
        /*00c2*/ 	.short	(.L_480 - .L_479)
.L_479:
        /*00c4*/ 	.word	0x00000008
.L_480:


//--------------------- .nv.info._ZN3cub18CUB_300001_SM_10006detail9transform16transform_kernelINS2_10policy_hubILb1EN4cuda3std3__45tupleIJN6thrust24THRUST_300001_SM_1000_NS6detail15normal_iteratorINSA_10device_ptrIiEEEEEEEE10policy1000El8menorQueSF_JPiEEEvT0_iT1_T2_DpNS2_10kernel_argIT3_EE --------------------------
	.section	.nv.info._ZN3cub18CUB_300001_SM_10006detail9transform16transform_kernelINS2_10policy_hubILb1EN4cuda3std3__45tupleIJN6thrust24THRUST_300001_SM_1000_NS6detail15normal_iteratorINSA_10device_ptrIiEEEEEEEE10policy1000El8menorQueSF_JPiEEEvT0_iT1_T2_DpNS2_10kernel_argIT3_EE,"",@"SHT_CUDA_INFO"
	.sectionflags	@""
	.align	4


	//----- nvinfo : EIATTR_CUDA_API_VERSION
	.align		4
        /*0000*/ 	.byte	0x04, 0x37
        /*0002*/ 	.short	(.L_482 - .L_481)
.L_481:
        /*0004*/ 	.word	0x00000082


	//----- nvinfo : EIATTR_KPARAM_INFO
	.align		4
.L_482:
        /*0008*/ 	.byte	0x04, 0x17
        /*000a*/ 	.short	(.L_484 - .L_483)
.L_483:
        /*000c*/ 	.word	0x00000000
        /*0010*/ 	.short	0x0004
        /*0012*/ 	.short	0x0018
        /*0014*/ 	.byte	0x00, 0xf0, 0x41, 0x00


	//----- nvinfo : EIATTR_KPARAM_INFO
	.align		4
.L_484:
        /*0018*/ 	.byte	0x04, 0x17
        /*001a*/ 	.short	(.L_486 - .L_485)
.L_485:
        /*001c*/ 	.word	0x00000000
        /*0020*/ 	.short	0x0003
        /*0022*/ 	.short	0x0010
        /*0024*/ 	.byte	0x00, 0xf0, 0x21, 0x00


	//----- nvinfo : EIATTR_KPARAM_INFO
	.align		4
.L_486:
        /*0028*/ 	.byte	0x04, 0x17
        /*002a*/ 	.short	(.L_488 - .L_487)
.L_487:
        /*002c*/ 	.word	0x00000000
        /*0030*/ 	.short	0x0002
        /*0032*/ 	.short	0x000c
        /*0034*/ 	.byte	0x00, 0xf0, 0x11, 0x00


	//----- nvinfo : EIATTR_KPARAM_INFO
	.align		4
.L_488:
        /*0038*/ 	.byte	0x04, 0x17
        /*003a*/ 	.short	(.L_490 - .L_489)
.L_489:
        /*003c*/ 	.word	0x00000000
        /*0040*/ 	.short	0x0001
        /*0042*/ 	.short	0x0008
        /*0044*/ 	.byte	0x00, 0xf0, 0x11, 0x00


	//----- nvinfo : EIATTR_KPARAM_INFO
	.align		4
.L_490:
        /*0048*/ 	.byte	0x04, 0x17
        /*004a*/ 	.short	(.L_492 - .L_491)
.L_491:
        /*004c*/ 	.word	0x00000000
        /*0050*/ 	.short	0x0000
        /*0052*/ 	.short	0x0000
        /*0054*/ 	.byte	0x00, 0xf0, 0x21, 0x00


	//----- nvinfo : EIATTR_SPARSE_MMA_MASK
	.align		4
.L_492:
        /*0058*/ 	.byte	0x03, 0x50
        /*005a*/ 	.short	0x0000


	//----- nvinfo : EIATTR_MAXREG_COUNT
	.align		4
        /*005c*/ 	.byte	0x03, 0x1b
        /*005e*/ 	.short	0x00ff


	//----- nvinfo : EIATTR_MERCURY_ISA_VERSION
	.align		4
        /*0060*/ 	.byte	0x03, 0x5f
        /*0062*/ 	.short	0x0101


	//----- nvinfo : EIATTR_VRC_CTA_INIT_COUNT
	.align		4
        /*0064*/ 	.byte	0x02, 0x4a
	.zero		1
	.zero		1


	//----- nvinfo : EIATTR_EXIT_INSTR_OFFSETS
	.align		4
        /*0068*/ 	.byte	0x04, 0x1c
        /*006a*/ 	.short	(.L_494 - .L_493)


	//   ....[0]....
.L_493:
        /*006c*/ 	.word	0x000002a0


	//   ....[1]....
        /*0070*/ 	.word	0x00000b10


	//   ....[2]....
        /*0074*/ 	.word	0x00000dc0


	//   ....[3]....
        /*0078*/ 	.word	0x00000f40


	//   ....[4]....
        /*007c*/ 	.word	0x00000f70


	//   ....[5]....
        /*0080*/ 	.word	0x00000ff0


	//   ....[6]....
        /*0084*/ 	.word	0x00001010


	//   ....[7]....
        /*0088*/ 	.word	0x000015e0


	//   ....[8]....
        /*008c*/ 	.word	0x00001880


	//   ....[9]....
        /*0090*/ 	.word	0x00001a20


	//   ....[10]....
        /*0094*/ 	.word	0x00001ae0


	//----- nvinfo : EIATTR_MAX_THREADS
	.align		4
.L_494:
        /*0098*/ 	.byte	0x04, 0x05
        /*009a*/ 	.short	(.L_496 - .L_495)
.L_495:
        /*009c*/ 	.word	0x00000080
        /*00a0*/ 	.word	0x00000001
        /*00a4*/ 	.word	0x00000001


	//----- nvinfo : EIATTR_CRS_STACK_SIZE
	.align		4
.L_496:
        /*00a8*/ 	.byte	0x04, 0x1e
        /*00aa*/ 	.short	(.L_498 - .L_497)
.L_497:
        /*00ac*/ 	.word	0x00000000


	//----- nvinfo : EIATTR_CBANK_PARAM_SIZE
	.align		4
.L_498:
        /*00b0*/ 	.byte	0x03, 0x19
        /*00b2*/ 	.short	0x0028


	//----- nvinfo : EIATTR_PARAM_CBANK
	.align		4
        /*00b4*/ 	.byte	0x04, 0x0a
        /*00b6*/ 	.short	(.L_500 - .L_499)
	.align		4
.L_499:
        /*00b8*/ 	.word	index@(.nv.constant0._ZN3cub18CUB_300001_SM_10006detail9transform16transform_kernelINS2_10policy_hubILb1EN4cuda3std3__45tupleIJN6thrust24THRUST_300001_SM_1000_NS6detail15normal_iteratorINSA_10device_ptrIiEEEEEEEE10policy1000El8menorQueSF_JPiEEEvT0_iT1_T2_DpNS2_10kernel_argIT3_EE)
        /*00bc*/ 	.short	0x0380
        /*00be*/ 	.short	0x0028


	//----- nvinfo : EIATTR_SW_WAR
	.align		4
.L_500:
        /*00c0*/ 	.byte	0x04, 0x36
        /*00c2*/ 	.short	(.L_502 - .L_501)
.L_501:
        /*00c4*/ 	.word	0x00000008
.L_502:


//--------------------- .nv.info._ZN3cub18CUB_300001_SM_10006detail9transform16transform_kernelINS2_10policy_hubILb1EN4cuda3std3__45tupleIJN6thrust24THRUST_300001_SM_1000_NS6detail15normal_iteratorINSA_10device_ptrIiEEEEEEEE10policy1000Ei8menorQueSF_JPiEEEvT0_iT1_T2_DpNS2_10kernel_argIT3_EE --------------------------
	.section	.nv.info._ZN3cub18CUB_300001_SM_10006detail9transform16transform_kernelINS2_10policy_hubILb1EN4cuda3std3__45tupleIJN6thrust24THRUST_300001_SM_1000_NS6detail15normal_iteratorINSA_10device_ptrIiEEEEEEEE10policy1000Ei8menorQueSF_JPiEEEvT0_iT1_T2_DpNS2_10kernel_argIT3_EE,"",@"SHT_CUDA_INFO"
	.sectionflags	@""
	.align	4


	//----- nvinfo : EIATTR_CUDA_API_VERSION
	.align		4
        /*0000*/ 	.byte	0x04, 0x37
        /*0002*/ 	.short	(.L_504 - .L_503)
.L_503:
        /*0004*/ 	.word	0x00000082


	//----- nvinfo : EIATTR_KPARAM_INFO
	.align		4
.L_504:
        /*0008*/ 	.byte	0x04, 0x17
        /*000a*/ 	.short	(.L_506 - .L_505)
.L_505:
        /*000c*/ 	.word	0x00000000
        /*0010*/ 	.short	0x0004
        /*0012*/ 	.short	0x0018
        /*0014*/ 	.byte	0x00, 0xf0, 0x41, 0x00


	//----- nvinfo : EIATTR_KPARAM_INFO
	.align		4
.L_506:
        /*0018*/ 	.byte	0x04, 0x17
        /*001a*/ 	.short	(.L_508 - .L_507)
.L_507:
        /*001c*/ 	.word	0x00000000
        /*0020*/ 	.short	0x0003
        /*0022*/ 	.short	0x0010
        /*0024*/ 	.byte	0x00, 0xf0, 0x21, 0x00


	//----- nvinfo : EIATTR_KPARAM_INFO
	.align		4
.L_508:
        /*0028*/ 	.byte	0x04, 0x17
        /*002a*/ 	.short	(.L_510 - .L_509)
.L_509:
        /*002c*/ 	.word	0x00000000
        /*0030*/ 	.short	0x0002
        /*0032*/ 	.short	0x0008
        /*0034*/ 	.byte	0x00, 0xf0, 0x11, 0x00


	//----- nvinfo : EIATTR_KPARAM_INFO
	.align		4
.L_510:
        /*0038*/ 	.byte	0x04, 0x17
        /*003a*/ 	.short	(.L_512 - .L_511)
.L_511:
        /*003c*/ 	.word	0x00000000
        /*0040*/ 	.short	0x0001
        /*0042*/ 	.short	0x0004
        /*0044*/ 	.byte	0x00, 0xf0, 0x11, 0x00


	//----- nvinfo : EIATTR_KPARAM_INFO
	.align		4
.L_512:
        /*0048*/ 	.byte	0x04, 0x17
        /*004a*/ 	.short	(.L_514 - .L_513)
.L_513:
        /*004c*/ 	.word	0x00000000
        /*0050*/ 	.short	0x0000
        /*0052*/ 	.short	0x0000
        /*0054*/ 	.byte	0x00, 0xf0, 0x11, 0x00


	//----- nvinfo : EIATTR_SPARSE_MMA_MASK
	.align		4
.L_514:
        /*0058*/ 	.byte	0x03, 0x50
        /*005a*/ 	.short	0x0000


	//----- nvinfo : EIATTR_MAXREG_COUNT
	.align		4
        /*005c*/ 	.byte	0x03, 0x1b
        /*005e*/ 	.short	0x00ff


	//----- nvinfo : EIATTR_MERCURY_ISA_VERSION
	.align		4
        /*0060*/ 	.byte	0x03, 0x5f
        /*0062*/ 	.short	0x0101


	//----- nvinfo : EIATTR_VRC_CTA_INIT_COUNT
	.align		4
        /*0064*/ 	.byte	0x02, 0x4a
	.zero		1
	.zero		1


	//----- nvinfo : EIATTR_EXIT_INSTR_OFFSETS
	.align		4
        /*0068*/ 	.byte	0x04, 0x1c
        /*006a*/ 	.short	(.L_516 - .L_515)


	//   ....[0]....
.L_515:
        /*006c*/ 	.word	0x000001f0


	//   ....[1]....
        /*0070*/ 	.word	0x000007c0


	//   ....[2]....
        /*0074*/ 	.word	0x00000a70


	//   ....[3]....
        /*0078*/ 	.word	0x00000c10


	//   ....[4]....
        /*007c*/ 	.word	0x00000cf0


	//   ....[5]....
        /*0080*/ 	.word	0x00000d10


	//   ....[6]....
        /*0084*/ 	.word	0x000011b0


	//   ....[7]....
        /*0088*/ 	.word	0x00001460


	//   ....[8]....
        /*008c*/ 	.word	0x000015e0


	//   ....[9]....
        /*0090*/ 	.word	0x00001610


	//   ....[10]....
        /*0094*/ 	.word	0x00001690


	//----- nvinfo : EIATTR_MAX_THREADS
	.align		4
.L_516:
        /*0098*/ 	.byte	0x04, 0x05
        /*009a*/ 	.short	(.L_518 - .L_517)
.L_517:
        /*009c*/ 	.word	0x00000080
        /*00a0*/ 	.word	0x00000001
        /*00a4*/ 	.word	0x00000001


	//----- nvinfo : EIATTR_CRS_STACK_SIZE
	.align		4
.L_518:
        /*00a8*/ 	.byte	0x04, 0x1e
        /*00aa*/ 	.short	(.L_520 - .L_519)
.L_519:
        /*00ac*/ 	.word	0x00000000


	//----- nvinfo : EIATTR_CBANK_PARAM_SIZE
	.align		4
.L_520:
        /*00b0*/ 	.byte	0x03, 0x19
        /*00b2*/ 	.short	0x0028


	//----- nvinfo : EIATTR_PARAM_CBANK
	.align		4
        /*00b4*/ 	.byte	0x04, 0x0a
        /*00b6*/ 	.short	(.L_522 - .L_521)
	.align		4
.L_521:
        /*00b8*/ 	.word	index@(.nv.constant0._ZN3cub18CUB_300001_SM_10006detail9transform16transform_kernelINS2_10policy_hubILb1EN4cuda3std3__45tupleIJN6thrust24THRUST_300001_SM_1000_NS6detail15normal_iteratorINSA_10device_ptrIiEEEEEEEE10policy1000Ei8menorQueSF_JPiEEEvT0_iT1_T2_DpNS2_10kernel_argIT3_EE)
        /*00bc*/ 	.short	0x0380
        /*00be*/ 	.short	0x0028


	//----- nvinfo : EIATTR_SW_WAR
	.align		4
.L_522:
        /*00c0*/ 	.byte	0x04, 0x36
        /*00c2*/ 	.short	(.L_524 - .L_523)
.L_523:
        /*00c4*/ 	.word	0x00000008
.L_524:


//--------------------- .nv.info._ZN3cub18CUB_300001_SM_10006detail8for_each13static_kernelINS2_12policy_hub_t12policy_500_tEmN6thrust24THRUST_300001_SM_1000_NS8cuda_cub20__uninitialized_fill7functorINS7_10device_ptrIiEEiEEEEvT0_T1_ --------------------------
	.section	.nv.info._ZN3cub18CUB_300001_SM_10006detail8for_each13static_kernelINS2_12policy_hub_t12policy_500_tEmN6thrust24THRUST_300001_SM_1000_NS8cuda_cub20__uninitialized_fill7functorINS7_10device_ptrIiEEiEEEEvT0_T1_,"",@"SHT_CUDA_INFO"
	.sectionflags	@""
	.align	4


	//----- nvinfo : EIATTR_CUDA_API_VERSION
	.align		4
        /*0000*/ 	.byte	0x04, 0x37
        /*0002*/ 	.short	(.L_526 - .L_525)
.L_525:
        /*0004*/ 	.word	0x00000082


	//----- nvinfo : EIATTR_KPARAM_INFO
	.align		4
.L_526:
        /*0008*/ 	.byte	0x04, 0x17
        /*000a*/ 	.short	(.L_528 - .L_527)
.L_527:
        /*000c*/ 	.word	0x00000000
        /*0010*/ 	.short	0x0001
        /*0012*/ 	.short	0x0008
        /*0014*/ 	.byte	0x00, 0xf0, 0x41, 0x00


	//----- nvinfo : EIATTR_KPARAM_INFO
	.align		4
.L_528:
        /*0018*/ 	.byte	0x04, 0x17
        /*001a*/ 	.short	(.L_530 - .L_529)
.L_529:
        /*001c*/ 	.word	0x00000000
        /*0020*/ 	.short	0x0000
        /*0022*/ 	.short	0x0000
        /*0024*/ 	.byte	0x00, 0xf0, 0x21, 0x00


	//----- nvinfo : EIATTR_SPARSE_MMA_MASK
	.align		4
.L_530:
        /*0028*/ 	.byte	0x03, 0x50
        /*002a*/ 	.short	0x0000


	//----- nvinfo : EIATTR_MAXREG_COUNT
	.align		4
        /*002c*/ 	.byte	0x03, 0x1b
        /*002e*/ 	.short	0x00ff


	//----- nvinfo : EIATTR_MERCURY_ISA_VERSION
	.align		4
        /*0030*/ 	.byte	0x03, 0x5f
        /*0032*/ 	.short	0x0101


	//----- nvinfo : EIATTR_VRC_CTA_INIT_COUNT
	.align		4
        /*0034*/ 	.byte	0x02, 0x4a
	.zero		1
	.zero		1


	//----- nvinfo : EIATTR_EXIT_INSTR_OFFSETS
	.align		4
        /*0038*/ 	.byte	0x04, 0x1c
        /*003a*/ 	.short	(.L_532 - .L_531)


	//   ....[0]....
.L_531:
        /*003c*/ 	.word	0x00000130


	//   ....[1]....
        /*0040*/ 	.word	0x00000230


	//   ....[2]....
        /*0044*/ 	.word	0x00000260


	//----- nvinfo : EIATTR_MAX_THREADS
	.align		4
.L_532:
        /*0048*/ 	.byte	0x04, 0x05
        /*004a*/ 	.short	(.L_534 - .L_533)
.L_533:
        /*004c*/ 	.word	0x00000100
        /*0050*/ 	.word	0x00000001
        /*0054*/ 	.word	0x00000001


	//----- nvinfo : EIATTR_CBANK_PARAM_SIZE
	.align		4
.L_534:
        /*0058*/ 	.byte	0x03, 0x19
        /*005a*/ 	.short	0x0018


	//----- nvinfo : EIATTR_PARAM_CBANK
	.align		4
        /*005c*/ 	.byte	0x04, 0x0a
        /*005e*/ 	.short	(.L_536 - .L_535)
	.align		4
.L_535:
        /*0060*/ 	.word	index@(.nv.constant0._ZN3cub18CUB_300001_SM_10006detail8for_each13static_kernelINS2_12policy_hub_t12policy_500_tEmN6thrust24THRUST_300001_SM_1000_NS8cuda_cub20__uninitialized_fill7functorINS7_10device_ptrIiEEiEEEEvT0_T1_)
        /*0064*/ 	.short	0x0380
        /*0066*/ 	.short	0x0018


	//----- nvinfo : EIATTR_SW_WAR
	.align		4
.L_536:
        /*0068*/ 	.byte	0x04, 0x36
        /*006a*/ 	.short	(.L_538 - .L_537)
.L_537:
        /*006c*/ 	.word	0x00000008
.L_538:


//--------------------- .nv.info._ZN3cub18CUB_300001_SM_10006detail11EmptyKernelIvEEvv --------------------------
	.section	.nv.info._ZN3cub18CUB_300001_SM_10006detail11EmptyKernelIvEEvv,"",@"SHT_CUDA_INFO"
	.sectionflags	@""
	.align	4


	//----- nvinfo : EIATTR_CUDA_API_VERSION
	.align		4
        /*0000*/ 	.byte	0x04, 0x37
        /*0002*/ 	.short	(.L_540 - .L_539)
.L_539:
        /*0004*/ 	.word	0x00000082


	//----- nvinfo : EIATTR_SPARSE_MMA_MASK
	.align		4
.L_540:
        /*0008*/ 	.byte	0x03, 0x50
        /*000a*/ 	.short	0x0000


	//----- nvinfo : EIATTR_MAXREG_COUNT
	.align		4
        /*000c*/ 	.byte	0x03, 0x1b
        /*000e*/ 	.short	0x00ff


	//----- nvinfo : EIATTR_MERCURY_ISA_VERSION
	.align		4
        /*0010*/ 	.byte	0x03, 0x5f
        /*0012*/ 	.short	0x0101


	//----- nvinfo : EIATTR_VRC_CTA_INIT_COUNT
	.align		4
        /*0014*/ 	.byte	0x02, 0x4a
	.zero		1
	.zero		1


	//----- nvinfo : EIATTR_EXIT_INSTR_OFFSETS
	.align		4
        /*0018*/ 	.byte	0x04, 0x1c
        /*001a*/ 	.short	(.L_542 - .L_541)


	//   ....[0]....
.L_541:
        /*001c*/ 	.word	0x00000010


	//----- nvinfo : EIATTR_SW_WAR
	.align		4
.L_542:
        /*0020*/ 	.byte	0x04, 0x36
        /*0022*/ 	.short	(.L_544 - .L_543)
.L_543:
        /*0024*/ 	.word	0x00000008
.L_544:


//--------------------- .nv.callgraph             --------------------------
	.section	.nv.callgraph,"",@"SHT_CUDA_CALLGRAPH"
	.align	4
	.sectionentsize	8
	.align		4
        /*0000*/ 	.word	0x00000000
	.align		4
        /*0004*/ 	.word	0xffffffff
	.align		4
        /*0008*/ 	.word	0x00000000
	.align		4
        /*000c*/ 	.word	0xfffffffe
	.align		4
        /*0010*/ 	.word	0x00000000
	.align		4
        /*0014*/ 	.word	0xfffffffd
	.align		4
        /*0018*/ 	.word	0x00000000
	.align		4
        /*001c*/ 	.word	0xfffffffc


//--------------------- .nv.constant4             --------------------------
	.section	.nv.constant4,"a",@progbits
	.align	8
	.align		8
.nv.constant4:
        /*0000*/ 	.dword	_ZN34_INTERNAL_ac7a0af2_4_k_cu_cc2bffc84cuda3std3__45__cpo5beginE
	.align		8
        /*0008*/ 	.dword	_ZN34_INTERNAL_ac7a0af2_4_k_cu_cc2bffc84cuda3std3__45__cpo3endE
	.align		8
        /*0010*/ 	.dword	_ZN34_INTERNAL_ac7a0af2_4_k_cu_cc2bffc84cuda3std3__45__cpo6cbeginE
	.align		8
        /*0018*/ 	.dword	_ZN34_INTERNAL_ac7a0af2_4_k_cu_cc2bffc84cuda3std3__45__cpo4cendE
	.align		8
        /*0020*/ 	.dword	_ZN34_INTERNAL_ac7a0af2_4_k_cu_cc2bffc84cuda3std3__45__cpo6rbeginE
	.align		8
        /*0028*/ 	.dword	_ZN34_INTERNAL_ac7a0af2_4_k_cu_cc2bffc84cuda3std3__45__cpo4rendE
	.align		8
        /*0030*/ 	.dword	_ZN34_INTERNAL_ac7a0af2_4_k_cu_cc2bffc84cuda3std3__45__cpo7crbeginE
	.align		8
        /*0038*/ 	.dword	_ZN34_INTERNAL_ac7a0af2_4_k_cu_cc2bffc84cuda3std3__45__cpo5crendE
	.align		8
        /*0040*/ 	.dword	_ZN34_INTERNAL_ac7a0af2_4_k_cu_cc2bffc84cuda3std3__436_GLOBAL__N__ac7a0af2_4_k_cu_cc2bffc86ignoreE
	.align		8
        /*0048*/ 	.dword	_ZN34_INTERNAL_ac7a0af2_4_k_cu_cc2bffc84cuda3std3__419piecewise_constructE
	.align		8
        /*0050*/ 	.dword	_ZN34_INTERNAL_ac7a0af2_4_k_cu_cc2bffc84cuda3std3__48in_placeE
	.align		8
        /*0058*/ 	.dword	_ZN34_INTERNAL_ac7a0af2_4_k_cu_cc2bffc84cuda3std3__420unreachable_sentinelE
	.align		8
        /*0060*/ 	.dword	_ZN34_INTERNAL_ac7a0af2_4_k_cu_cc2bffc84cuda3std3__47nulloptE
	.align		8
        /*0068*/ 	.dword	_ZN34_INTERNAL_ac7a0af2_4_k_cu_cc2bffc84cuda3std3__48unexpectE
	.align		8
        /*0070*/ 	.dword	_ZN34_INTERNAL_ac7a0af2_4_k_cu_cc2bffc84cuda3std6ranges3__45__cpo4swapE
	.align		8
        /*0078*/ 	.dword	_ZN34_INTERNAL_ac7a0af2_4_k_cu_cc2bffc84cuda3std6ranges3__45__cpo9iter_moveE
	.align		8
        /*0080*/ 	.dword	_ZN34_INTERNAL_ac7a0af2_4_k_cu_cc2bffc84cuda3std6ranges3__45__cpo5beginE
	.align		8
        /*0088*/ 	.dword	_ZN34_INTERNAL_ac7a0af2_4_k_cu_cc2bffc84cuda3std6ranges3__45__cpo3endE
	.align		8
        /*0090*/ 	.dword	_ZN34_INTERNAL_ac7a0af2_4_k_cu_cc2bffc84cuda3std6ranges3__45__cpo6cbeginE
	.align		8
        /*0098*/ 	.dword	_ZN34_INTERNAL_ac7a0af2_4_k_cu_cc2bffc84cuda3std6ranges3__45__cpo4cendE
	.align		8
        /*00a0*/ 	.dword	_ZN34_INTERNAL_ac7a0af2_4_k_cu_cc2bffc84cuda3std6ranges3__45__cpo7advanceE
	.align		8
        /*00a8*/ 	.dword	_ZN34_INTERNAL_ac7a0af2_4_k_cu_cc2bffc84cuda3std6ranges3__45__cpo9iter_swapE
	.align		8
        /*00b0*/ 	.dword	_ZN34_INTERNAL_ac7a0af2_4_k_cu_cc2bffc84cuda3std6ranges3__45__cpo4nextE
	.align		8
        /*00b8*/ 	.dword	_ZN34_INTERNAL_ac7a0af2_4_k_cu_cc2bffc84cuda3std6ranges3__45__cpo4prevE
	.align		8
        /*00c0*/ 	.dword	_ZN34_INTERNAL_ac7a0af2_4_k_cu_cc2bffc84cuda3std6ranges3__45__cpo4dataE
	.align		8
        /*00c8*/ 	.dword	_ZN34_INTERNAL_ac7a0af2_4_k_cu_cc2bffc84cuda3std6ranges3__45__cpo5cdataE
	.align		8
        /*00d0*/ 	.dword	_ZN34_INTERNAL_ac7a0af2_4_k_cu_cc2bffc84cuda3std6ranges3__45__cpo4sizeE
	.align		8
        /*00d8*/ 	.dword	_ZN34_INTERNAL_ac7a0af2_4_k_cu_cc2bffc84cuda3std6ranges3__45__cpo5ssizeE
	.align		8
        /*00e0*/ 	.dword	_ZN34_INTERNAL_ac7a0af2_4_k_cu_cc2bffc84cuda3std6ranges3__45__cpo8distanceE
	.align		8
        /*00e8*/ 	.dword	_ZN34_INTERNAL_ac7a0af2_4_k_cu_cc2bffc86thrust24THRUST_300001_SM_1000_NS8cuda_cub3parE
	.align		8
        /*00f0*/ 	.dword	_ZN34_INTERNAL_ac7a0af2_4_k_cu_cc2bffc86thrust24THRUST_300001_SM_1000_NS8cuda_cub10par_nosyncE
	.align		8
        /*00f8*/ 	.dword	_ZN34_INTERNAL_ac7a0af2_4_k_cu_cc2bffc86thrust24THRUST_300001_SM_1000_NS6system6detail10sequential3seqE
	.align		8
        /*0100*/ 	.dword	_ZN34_INTERNAL_ac7a0af2_4_k_cu_cc2bffc86thrust24THRUST_300001_SM_1000_NS6system3cpp3parE
	.align		8
        /*0108*/ 	.dword	_ZN34_INTERNAL_ac7a0af2_4_k_cu_cc2bffc86thrust24THRUST_300001_SM_1000_NS12placeholders2_1E
	.align		8
        /*0110*/ 	.dword	_ZN34_INTERNAL_ac7a0af2_4_k_cu_cc2bffc86thrust24THRUST_300001_SM_1000_NS12placeholders2_2E
	.align		8
        /*0118*/ 	.dword	_ZN34_INTERNAL_ac7a0af2_4_k_cu_cc2bffc86thrust24THRUST_300001_SM_1000_NS12placeholders2_3E
	.align		8
        /*0120*/ 	.dword	_ZN34_INTERNAL_ac7a0af2_4_k_cu_cc2bffc86thrust24THRUST_300001_SM_1000_NS12placeholders2_4E
	.align		8
        /*0128*/ 	.dword	_ZN34_INTERNAL_ac7a0af2_4_k_cu_cc2bffc86thrust24THRUST_300001_SM_1000_NS12placeholders2_5E
	.align		8
        /*0130*/ 	.dword	_ZN34_INTERNAL_ac7a0af2_4_k_cu_cc2bffc86thrust24THRUST_300001_SM_1000_NS12placeholders2_6E
	.align		8
        /*0138*/ 	.dword	_ZN34_INTERNAL_ac7a0af2_4_k_cu_cc2bffc86thrust24THRUST_300001_SM_1000_NS12placeholders2_7E
	.align		8
        /*0140*/ 	.dword	_ZN34_INTERNAL_ac7a0af2_4_k_cu_cc2bffc86thrust24THRUST_300001_SM_1000_NS12placeholders2_8E
	.align		8
        /*0148*/ 	.dword	_ZN34_INTERNAL_ac7a0af2_4_k_cu_cc2bffc86thrust24THRUST_300001_SM_1000_NS12placeholders2_9E
	.align		8
        /*0150*/ 	.dword	_ZN34_INTERNAL_ac7a0af2_4_k_cu_cc2bffc86thrust24THRUST_300001_SM_1000_NS12placeholders3_10E
	.align		8
        /*0158*/ 	.dword	_ZN34_INTERNAL_ac7a0af2_4_k_cu_cc2bffc86thrust24THRUST_300001_SM_1000_NS3seqE
	.align		8
        /*0160*/ 	.dword	_ZN34_INTERNAL_ac7a0af2_4_k_cu_cc2bffc86thrust24THRUST_300001_SM_1000_NS6deviceE


//--------------------- .text._ZN3cub18CUB_300001_SM_10006detail4scan16DeviceScanKernelINS2_10policy_hubIiiimN4cuda3std3__44plusIvEEE10Policy1000EN6thrust24THRUST_300001_SM_1000_NS6detail15normal_iteratorINSD_10device_ptrIiEEEESI_NS0_13ScanTileStateIiLb1EEES9_NS1_10InputValueIiPiEEmiLb0EiEEvT0_T1_T2_iT3_T4_T5_ --------------------------
	.section	.text._ZN3cub18CUB_300001_SM_10006detail4scan16DeviceScanKernelINS2_10policy_hubIiiimN4cuda3std3__44plusIvEEE10Policy1000EN6thrust24THRUST_300001_SM_1000_NS6detail15normal_iteratorINSD_10device_ptrIiEEEESI_NS0_13ScanTileStateIiLb1EEES9_NS1_10InputValueIiPiEEmiLb0EiEEvT0_T1_T2_iT3_T4_T5_,"ax",@progbits
	.align	128
        .global         _ZN3cub18CUB_300001_SM_10006detail4scan16DeviceScanKernelINS2_10policy_hubIiiimN4cuda3std3__44plusIvEEE10Policy1000EN6thrust24THRUST_300001_SM_1000_NS6detail15normal_iteratorINSD_10device_ptrIiEEEESI_NS0_13ScanTileStateIiLb1EEES9_NS1_10InputValueIiPiEEmiLb0EiEEvT0_T1_T2_iT3_T4_T5_
        .type           _ZN3cub18CUB_300001_SM_10006detail4scan16DeviceScanKernelINS2_10policy_hubIiiimN4cuda3std3__44plusIvEEE10Policy1000EN6thrust24THRUST_300001_SM_1000_NS6detail15normal_iteratorINSD_10device_ptrIiEEEESI_NS0_13ScanTileStateIiLb1EEES9_NS1_10InputValueIiPiEEmiLb0EiEEvT0_T1_T2_iT3_T4_T5_,@function
        .size           _ZN3cub18CUB_300001_SM_10006detail4scan16DeviceScanKernelINS2_10policy_hubIiiimN4cuda3std3__44plusIvEEE10Policy1000EN6thrust24THRUST_300001_SM_1000_NS6detail15normal_iteratorINSD_10device_ptrIiEEEESI_NS0_13ScanTileStateIiLb1EEES9_NS1_10InputValueIiPiEEmiLb0EiEEvT0_T1_T2_iT3_T4_T5_,(.L_x_535 - _ZN3cub18CUB_300001_SM_10006detail4scan16DeviceScanKernelINS2_10policy_hubIiiimN4cuda3std3__44plusIvEEE10Policy1000EN6thrust24THRUST_300001_SM_1000_NS6detail15normal_iteratorINSD_10device_ptrIiEEEESI_NS0_13ScanTileStateIiLb1EEES9_NS1_10InputValueIiPiEEmiLb0EiEEvT0_T1_T2_iT3_T4_T5_)
        .other          _ZN3cub18CUB_300001_SM_10006detail4scan16DeviceScanKernelINS2_10policy_hubIiiimN4cuda3std3__44plusIvEEE10Policy1000EN6thrust24THRUST_300001_SM_1000_NS6detail15normal_iteratorINSD_10device_ptrIiEEEESI_NS0_13ScanTileStateIiLb1EEES9_NS1_10InputValueIiPiEEmiLb0EiEEvT0_T1_T2_iT3_T4_T5_,@"STO_CUDA_ENTRY STV_DEFAULT"
_ZN3cub18CUB_300001_SM_10006detail4scan16DeviceScanKernelINS2_10policy_hubIiiimN4cuda3std3__44plusIvEEE10Policy1000EN6thrust24THRUST_300001_SM_1000_NS6detail15normal_iteratorINSD_10device_ptrIiEEEESI_NS0_13ScanTileStateIiLb1EEES9_NS1_10InputValueIiPiEEmiLb0EiEEvT0_T1_T2_iT3_T4_T5_:
.text._ZN3cub18CUB_300001_SM_10006detail4scan16DeviceScanKernelINS2_10policy_hubIiiimN4cuda3std3__44plusIvEEE10Policy1000EN6thrust24THRUST_300001_SM_1000_NS6detail15normal_iteratorINSD_10device_ptrIiEEEESI_NS0_13ScanTileStateIiLb1EEES9_NS1_10InputValueIiPiEEmiLb0EiEEvT0_T1_T2_iT3_T4_T5_:
[----:B------:R-:W-:Y:S01]  /*0000*/  LDC R1, c[0x0][0x37c] ;  /* 0x0000df00ff017b82 */ /* 0x000fe20000000800 */
[----:B------:R-:W0:Y:S01]  /*0010*/  LDCU UR4, c[0x0][0x3a0] ;  /* 0x00007400ff0477ac */ /* 0x000e220008000800 */
[----:B------:R-:W1:Y:S06]  /*0020*/  LDCU.64 UR12, c[0x0][0x358] ;  /* 0x00006b00ff0c77ac */ /* 0x000e6c0008000a00 */
[----:B------:R-:W2:Y:S01]  /*0030*/  S2UR UR6, SR_CTAID.X ;  /* 0x00000000000679c3 */ /* 0x000ea20000002500 */
[----:B------:R-:W3:Y:S01]  /*0040*/  LDCU.64 UR8, c[0x0][0x3b0] ;  /* 0x00007600ff0877ac */ /* 0x000ee20008000a00 */
[----:B0-----:R-:W-:-:S06]  /*0050*/  UPRMT UR4, UR4, 0x7770, URZ ;  /* 0x0000777004047896 */ /* 0x001fcc00080000ff */
[----:B------:R-:W-:-:S05]  /*0060*/  ISETP.NE.AND P0, PT, RZ, UR4, PT ;  /* 0x00000004ff007c0c */ /* 0x000fca000bf05270 */
[----:B------:R-:W2:Y:S08]  /*0070*/  LDCU UR4, c[0x0][0x398] ;  /* 0x00007300ff0477ac */ /* 0x000eb00008000800 */
[----:B------:R-:W1:Y:S02]  /*0080*/  @P0 LDC.64 R2, c[0x0][0x3a8] ;  /* 0x0000ea00ff020b82 */ /* 0x000e640000000a00 */
[----:B-1----:R0:W5:Y:S01]  /*0090*/  @P0 LDG.E R39, desc[UR12][R2.64] ;  /* 0x0000000c02270981 */ /* 0x002162000c1e1900 */
[----:B--2---:R-:W-:-:S04]  /*00a0*/  UIADD3 UR6, UPT, UPT, UR6, UR4, URZ ;  /* 0x0000000406067290 */ /* 0x004fc8000fffe0ff */
[----:B------:R-:W-:-:S04]  /*00b0*/  UIMAD.WIDE UR10, UR6, 0x1ee0, URZ ;  /* 0x00001ee0060a78a5 */ /* 0x000fc8000f8e02ff */
[----:B---3--:R-:W-:-:S04]  /*00c0*/  UIADD3 UR7, UP0, UPT, -UR10, UR8, URZ ;  /* 0x000000080a077290 */ /* 0x008fc8000ff1e1ff */
[----:B------:R-:W-:Y:S02]  /*00d0*/  UIADD3.X UR4, UPT, UPT, ~UR11, UR9, URZ, UP0, !UPT ;  /* 0x000000090b047290 */ /* 0x000fe400087fe5ff */
[----:B------:R-:W-:-:S04]  /*00e0*/  UISETP.GE.U32.AND UP0, UPT, UR7, 0x1ee1, UPT ;  /* 0x00001ee10700788c */ /* 0x000fc8000bf06070 */
[----:B------:R-:W-:Y:S01]  /*00f0*/  UISETP.GE.U32.AND.EX UP0, UPT, UR4, URZ, UPT, UP0 ;  /* 0x000000ff0400728c */ /* 0x000fe2000bf06100 */
[----:B------:R-:W1:Y:S08]  /*0100*/  @!P0 LDC R39, c[0x0][0x3a8] ;  /* 0x0000ea00ff278b82 */ /* 0x000e700000000800 */
[----:B0-----:R-:W-:Y:S05]  /*0110*/  BRA.U !UP0, `(.L_x_0) ;  /* 0x0000001908f47547 */ /* 0x001fea000b800000 */
[----:B------:R-:W0:Y:S01]  /*0120*/  S2R R35, SR_TID.X ;  /* 0x0000000000237919 */ /* 0x000e220000002100 */
[----:B------:R-:W2:Y:S01]  /*0130*/  LDCU.64 UR4, c[0x0][0x380] ;  /* 0x00007000ff0477ac */ /* 0x000ea20008000a00 */
[C---:B0-----:R-:W-:Y:S02]  /*0140*/  LOP3.LUT R0, R35.reuse, 0x1f, RZ, 0xc0, !PT ;  /* 0x0000001f23007812 */ /* 0x041fe400078ec0ff */
[----:B------:R-:W-:-:S05]  /*0150*/  LOP3.LUT R3, R35, 0x3e0, RZ, 0xc0, !PT ;  /* 0x000003e023037812 */ /* 0x000fca00078ec0ff */
[----:B------:R-:W-:-:S05]  /*0160*/  IMAD R0, R3, 0x13, R0 ;  /* 0x0000001303007824 */ /* 0x000fca00078e0200 */
[----:B------:R-:W-:-:S05]  /*0170*/  IADD3 R0, P0, PT, R0, UR10, RZ ;  /* 0x0000000a00007c10 */ /* 0x000fca000ff1e0ff */
[----:B------:R-:W-:Y:S02]  /*0180*/  IMAD.X R3, RZ, RZ, UR11, P0 ;  /* 0x0000000bff037e24 */ /* 0x000fe400080e06ff */
[----:B------:R-:W-:-:S03]  /*0190*/  IMAD.SHL.U32 R31, R0, 0x4, RZ ;  /* 0x00000004001f7824 */ /* 0x000fc600078e00ff */
[----:B------:R-:W-:Y:S02]  /*01a0*/  SHF.L.U64.HI R30, R0, 0x2, R3 ;  /* 0x00000002001e7819 */ /* 0x000fe40000010203 */
[----:B--2---:R-:W-:-:S04]  /*01b0*/  IADD3 R2, P0, PT, R31, UR4, RZ ;  /* 0x000000041f027c10 */ /* 0x004fc8000ff1e0ff */
[----:B------:R-:W-:-:S05]  /*01c0*/  IADD3.X R3, PT, PT, R30, UR5, RZ, P0, !PT ;  /* 0x000000051e037c10 */ /* 0x000fca00087fe4ff */
[----:B------:R-:W2:Y:S04]  /*01d0*/  LDG.E R5, desc[UR12][R2.64] ;  /* 0x0000000c02057981 */ /* 0x000ea8000c1e1900 */
[----:B------:R-:W3:Y:S04]  /*01e0*/  LDG.E R7, desc[UR12][R2.64+0x80] ;  /* 0x0000800c02077981 */ /* 0x000ee8000c1e1900 */
[----:B------:R-:W4:Y:S04]  /*01f0*/  LDG.E R9, desc[UR12][R2.64+0x100] ;  /* 0x0001000c02097981 */ /* 0x000f28000c1e1900 */
        /* <DEDUP_REMOVED lines=15> */
[----:B------:R-:W4:Y:S01]  /*02f0*/  LDG.E R8, desc[UR12][R2.64+0x900] ;  /* 0x0009000c02087981 */ /* 0x000f22000c1e1900 */
[----:B------:R-:W0:Y:S01]  /*0300*/  S2UR UR5, SR_CgaCtaId ;  /* 0x00000000000579c3 */ /* 0x000e220000008800 */
[----:B------:R-:W-:Y:S01]  /*0310*/  SHF.R.U32.HI R36, RZ, 0x5, R35 ;  /* 0x00000005ff247819 */ /* 0x000fe20000011623 */
[----:B------:R-:W-:Y:S01]  /*0320*/  UMOV UR4, 0x400 ;  /* 0x0000040000047882 */ /* 0x000fe20000000000 */
[----:B------:R-:W1:Y:S01]  /*0330*/  S2R R37, SR_LANEID ;  /* 0x0000000000257919 */ /* 0x000e620000000000 */
[----:B------:R-:W-:Y:S01]  /*0340*/  UISETP.NE.AND UP0, UPT, UR6, URZ, UPT ;  /* 0x000000ff0600728c */ /* 0x000fe2000bf05270 */
[----:B------:R-:W-:Y:S01]  /*0350*/  BSSY.RECONVERGENT B0, `(.L_x_1) ;  /* 0x0000148000007945 */ /* 0x000fe20003800200 */
[----:B0-----:R-:W-:Y:S01]  /*0360*/  ULEA UR4, UR5, UR4, 0x18 ;  /* 0x0000000405047291 */ /* 0x001fe2000f8ec0ff */
[----:B-1----:R-:W-:-:S05]  /*0370*/  IMAD R34, R36, 0x260, R37 ;  /* 0x0000026024227824 */ /* 0x002fca00078e0225 */
[----:B------:R-:W-:-:S05]  /*0380*/  LEA R34, R34, UR4, 0x2 ;  /* 0x0000000422227c11 */ /* 0x000fca000f8e10ff */
[----:B------:R-:W-:Y:S01]  /*0390*/  IMAD R33, R37, 0x48, R34 ;  /* 0x0000004825217824 */ /* 0x000fe200078e0222 */
[----:B--2---:R0:W-:Y:S04]  /*03a0*/  STS [R34], R5 ;  /* 0x0000000522007388 */ /* 0x0041e80000000800 */
[----:B---3--:R0:W-:Y:S04]  /*03b0*/  STS [R34+0x80], R7 ;  /* 0x0000800722007388 */ /* 0x0081e80000000800 */
[----:B----4-:R0:W-:Y:S04]  /*03c0*/  STS [R34+0x100], R9 ;  /* 0x0001000922007388 */ /* 0x0101e80000000800 */
[----:B------:R0:W-:Y:S04]  /*03d0*/  STS [R34+0x180], R11 ;  /* 0x0001800b22007388 */ /* 0x0001e80000000800 */
        /* <DEDUP_REMOVED lines=14> */
[----:B------:R0:W-:Y:S01]  /*04c0*/  STS [R34+0x900], R8 ;  /* 0x0009000822007388 */ /* 0x0001e20000000800 */
[----:B------:R-:W-:-:S03]  /*04d0*/  NOP ;  /* 0x0000000000007918 */ /* 0x000fc60000000000 */
[----:B------:R0:W1:Y:S04]  /*04e0*/  LDS R32, [R33] ;  /* 0x0000000021207984 */ /* 0x0000680000000800 */
[----:B------:R0:W2:Y:S04]  /*04f0*/  LDS R29, [R33+0x4] ;  /* 0x00000400211d7984 */ /* 0x0000a80000000800 */
[----:B------:R0:W3:Y:S04]  /*0500*/  LDS R28, [R33+0x8] ;  /* 0x00000800211c7984 */ /* 0x0000e80000000800 */
[----:B------:R0:W4:Y:S04]  /*0510*/  LDS R27, [R33+0xc] ;  /* 0x00000c00211b7984 */ /* 0x0001280000000800 */
[----:B------:R0:W0:Y:S04]  /*0520*/  LDS R26, [R33+0x10] ;  /* 0x00001000211a7984 */ /* 0x0000280000000800 */
        /* <DEDUP_REMOVED lines=13> */
[----:B------:R0:W0:Y:S01]  /*0600*/  LDS R9, [R33+0x48] ;  /* 0x0000480021097984 */ /* 0x0000220000000800 */
[----:B------:R-:W-:Y:S06]  /*0610*/  BAR.SYNC.DEFER_BLOCKING 0x0 ;  /* 0x0000000000007b1d */ /* 0x000fec0000010000 */
[----:B-1234-:R-:W-:Y:S05]  /*0620*/  BRA.U UP0, `(.L_x_2) ;  /* 0x0000000500247547 */ /* 0x01efea000b800000 */
[----:B0-----:R-:W-:Y:S02]  /*0630*/  IADD3 R8, PT, PT, R28, R29, R32 ;  /* 0x0000001d1c087210 */ /* 0x001fe40007ffe020 */
[C---:B------:R-:W-:Y:S02]  /*0640*/  ISETP.NE.AND P1, PT, R37.reuse, 0x1f, PT ;  /* 0x0000001f2500780c */ /* 0x040fe40003f25270 */
[----:B------:R-:W-:Y:S02]  /*0650*/  IADD3 R8, PT, PT, R26, R27, R8 ;  /* 0x0000001b1a087210 */ /* 0x000fe40007ffe008 */
[----:B------:R-:W-:Y:S02]  /*0660*/  ISETP.NE.AND P2, PT, R37, RZ, PT ;  /* 0x000000ff2500720c */ /* 0x000fe40003f45270 */
[----:B------:R-:W-:-:S04]  /*0670*/  IADD3 R8, PT, PT, R24, R25, R8 ;  /* 0x0000001918087210 */ /* 0x000fc80007ffe008 */
[----:B------:R-:W-:-:S03]  /*0680*/  IADD3 R8, PT, PT, R22, R23, R8 ;  /* 0x0000001716087210 */ /* 0x000fc60007ffe008 */
[----:B------:R-:W-:Y:S02]  /*0690*/  @!P1 LEA R42, R36, UR4, 0x2 ;  /* 0x00000004242a9c11 */ /* 0x000fe4000f8e10ff */
[----:B------:R-:W-:-:S04]  /*06a0*/  IADD3 R8, PT, PT, R20, R21, R8 ;  /* 0x0000001514087210 */ /* 0x000fc80007ffe008 */
[----:B------:R-:W-:-:S04]  /*06b0*/  IADD3 R8, PT, PT, R6, R7, R8 ;  /* 0x0000000706087210 */ /* 0x000fc80007ffe008 */
[----:B------:R-:W-:-:S04]  /*06c0*/  IADD3 R8, PT, PT, R4, R5, R8 ;  /* 0x0000000504087210 */ /* 0x000fc80007ffe008 */
[----:B------:R-:W-:-:S04]  /*06d0*/  IADD3 R8, PT, PT, R2, R3, R8 ;  /* 0x0000000302087210 */ /* 0x000fc80007ffe008 */
[----:B------:R-:W-:-:S05]  /*06e0*/  IADD3 R38, PT, PT, R9, R0, R8 ;  /* 0x0000000009267210 */ /* 0x000fca0007ffe008 */
[----:B------:R-:W0:Y:S02]  /*06f0*/  SHFL.UP P0, R9, R38, 0x1, RZ ;  /* 0x0420000026097989 */ /* 0x000e2400000000ff */
[----:B0-----:R-:W-:-:S05]  /*0700*/  @P0 IMAD.IADD R9, R38, 0x1, R9 ;  /* 0x0000000126090824 */ /* 0x001fca00078e0209 */
[----:B------:R-:W0:Y:S02]  /*0710*/  SHFL.UP P0, R12, R9, 0x2, RZ ;  /* 0x04400000090c7989 */ /* 0x000e2400000000ff */
[----:B0-----:R-:W-:-:S05]  /*0720*/  @P0 IMAD.IADD R12, R9, 0x1, R12 ;  /* 0x00000001090c0824 */ /* 0x001fca00078e020c */
[----:B------:R-:W0:Y:S02]  /*0730*/  SHFL.UP P0, R17, R12, 0x4, RZ ;  /* 0x048000000c117989 */ /* 0x000e2400000000ff */
[----:B0-----:R-:W-:-:S05]  /*0740*/  @P0 IMAD.IADD R17, R12, 0x1, R17 ;  /* 0x000000010c110824 */ /* 0x001fca00078e0211 */
[----:B------:R-:W0:Y:S02]  /*0750*/  SHFL.UP P0, R40, R17, 0x8, RZ ;  /* 0x0500000011287989 */ /* 0x000e2400000000ff */
[----:B0-----:R-:W-:-:S05]  /*0760*/  @P0 IMAD.IADD R40, R17, 0x1, R40 ;  /* 0x0000000111280824 */ /* 0x001fca00078e0228 */
[----:B------:R-:W0:Y:S02]  /*0770*/  SHFL.UP P0, R41, R40, 0x10, RZ ;  /* 0x0600000028297989 */ /* 0x000e2400000000ff */
[----:B0-----:R-:W-:Y:S01]  /*0780*/  @P0 IMAD.IADD R41, R40, 0x1, R41 ;  /* 0x0000000128290824 */ /* 0x001fe200078e0229 */
[----:B------:R-:W-:-:S03]  /*0790*/  ISETP.NE.AND P0, PT, R36, 0x2, PT ;  /* 0x000000022400780c */ /* 0x000fc60003f05270 */
[----:B------:R-:W-:Y:S01]  /*07a0*/  IMAD.IADD R38, R41, 0x1, -R38 ;  /* 0x0000000129267824 */ /* 0x000fe200078e0a26 */
[----:B------:R-:W-:Y:S01]  /*07b0*/  @!P1 STS [R42+0x10], R41 ;  /* 0x000010292a009388 */ /* 0x000fe20000000800 */
[----:B------:R-:W-:Y:S01]  /*07c0*/  BAR.SYNC.DEFER_BLOCKING 0x0 ;  /* 0x0000000000007b1d */ /* 0x000fe20000010000 */
[----:B------:R-:W-:Y:S02]  /*07d0*/  ISETP.NE.AND P1, PT, R36, 0xc, PT ;  /* 0x0000000c2400780c */ /* 0x000fe40003f25270 */
[----:B------:R-:W-:-:S03]  /*07e0*/  SEL R38, R38, RZ, P2 ;  /* 0x000000ff26267207 */ /* 0x000fc60001000000 */
[----:B------:R-:W0:Y:S04]  /*07f0*/  LDS.128 R8, [UR4+0x10] ;  /* 0x00001004ff087984 */ /* 0x000e280008000c00 */
[----:B------:R-:W1:Y:S04]  /*0800*/  LDS.128 R12, [UR4+0x20] ;  /* 0x00002004ff0c7984 */ /* 0x000e680008000c00 */
[----:B------:R-:W2:Y:S01]  /*0810*/  LDS.128 R16, [UR4+0x30] ;  /* 0x00003004ff107984 */ /* 0x000ea20008000c00 */
[----:B0-----:R-:W-:-:S04]  /*0820*/  IMAD.IADD R9, R8, 0x1, R9 ;  /* 0x0000000108097824 */ /* 0x001fc800078e0209 */
[----:B------:R-:W-:Y:S01]  /*0830*/  IMAD.IADD R10, R10, 0x1, R9 ;  /* 0x000000010a0a7824 */ /* 0x000fe200078e0209 */
[----:B------:R-:W-:Y:S02]  /*0840*/  SEL R8, R9, R8, !P0 ;  /* 0x0000000809087207 */ /* 0x000fe40004000000 */
[----:B------:R-:W-:Y:S01]  /*0850*/  ISETP.NE.AND P0, PT, R36, 0x3, PT ;  /* 0x000000032400780c */ /* 0x000fe20003f05270 */
[----:B------:R-:W-:-:S03]  /*0860*/  IMAD.IADD R11, R11, 0x1, R10 ;  /* 0x000000010b0b7824 */ /* 0x000fc600078e020a */
[----:B------:R-:W-:Y:S01]  /*0870*/  SEL R8, R10, R8, !P0 ;  /* 0x000000080a087207 */ /* 0x000fe20004000000 */
[----:B-1----:R-:W-:Y:S01]  /*0880*/  IMAD.IADD R12, R11, 0x1, R12 ;  /* 0x000000010b0c7824 */ /* 0x002fe200078e020c */
[----:B------:R-:W-:-:S03]  /*0890*/  ISETP.NE.AND P0, PT, R36, 0x4, PT ;  /* 0x000000042400780c */ /* 0x000fc60003f05270 */
[----:B------:R-:W-:Y:S01]  /*08a0*/  IMAD.IADD R13, R13, 0x1, R12 ;  /* 0x000000010d0d7824 */ /* 0x000fe200078e020c */
[----:B------:R-:W-:Y:S02]  /*08b0*/  SEL R8, R11, R8, !P0 ;  /* 0x000000080b087207 */ /* 0x000fe40004000000 */
[----:B------:R-:W-:Y:S01]  /*08c0*/  ISETP.NE.AND P0, PT, R36, 0x5, PT ;  /* 0x000000052400780c */ /* 0x000fe20003f05270 */
[----:B------:R-:W-:-:S03]  /*08d0*/  IMAD.IADD R14, R14, 0x1, R13 ;  /* 0x000000010e0e7824 */ /* 0x000fc600078e020d */
[----:B------:R-:W-:Y:S01]  /*08e0*/  SEL R8, R12, R8, !P0 ;  /* 0x000000080c087207 */ /* 0x000fe20004000000 */
[----:B------:R-:W-:Y:S01]  /*08f0*/  IMAD.IADD R15, R15, 0x1, R14 ;  /* 0x000000010f0f7824 */ /* 0x000fe200078e020e */
[----:B------:R-:W-:-:S03]  /*0900*/  ISETP.NE.AND P0, PT, R36, 0x6, PT ;  /* 0x000000062400780c */ /* 0x000fc60003f05270 */
[----:B--2---:R-:W-:Y:S01]  /*0910*/  IMAD.IADD R16, R15, 0x1, R16 ;  /* 0x000000010f107824 */ /* 0x004fe200078e0210 */
[----:B------:R-:W-:Y:S02]  /*0920*/  SEL R9, R13, R8, !P0 ;  /* 0x000000080d097207 */ /* 0x000fe40004000000 */
[----:B------:R-:W-:Y:S01]  /*0930*/  ISETP.NE.AND P0, PT, R36, 0x7, PT ;  /* 0x000000072400780c */ /* 0x000fe20003f05270 */
[----:B------:R-:W0:Y:S01]  /*0940*/  LDS R8, [UR4+0x40] ;  /* 0x00004004ff087984 */ /* 0x000e220008000800 */
[----:B------:R-:W-:Y:S02]  /*0950*/  IMAD.IADD R17, R17, 0x1, R16 ;  /* 0x0000000111117824 */ /* 0x000fe400078e0210 */
[----:B------:R-:W-:Y:S02]  /*0960*/  SEL R9, R14, R9, !P0 ;  /* 0x000000090e097207 */ /* 0x000fe40004000000 */
[----:B------:R-:W-:Y:S01]  /*0970*/  ISETP.NE.AND P0, PT, R36, 0x8, PT ;  /* 0x000000082400780c */ /* 0x000fe20003f05270 */
[----:B------:R-:W-:-:S03]  /*0980*/  IMAD.IADD R18, R18, 0x1, R17 ;  /* 0x0000000112127824 */ /* 0x000fc600078e0211 */
[----:B------:R-:W-:Y:S02]  /*0990*/  SEL R9, R15, R9, !P0 ;  /* 0x000000090f097207 */ /* 0x000fe40004000000 */
[----:B------:R-:W-:-:S04]  /*09a0*/  ISETP.NE.AND P0, PT, R36, 0x9, PT ;  /* 0x000000092400780c */ /* 0x000fc80003f05270 */
[----:B------:R-:W-:Y:S02]  /*09b0*/  SEL R9, R16, R9, !P0 ;  /* 0x0000000910097207 */ /* 0x000fe40004000000 */
[----:B------:R-:W-:-:S04]  /*09c0*/  ISETP.NE.AND P0, PT, R36, 0xa, PT ;  /* 0x0000000a2400780c */ /* 0x000fc80003f05270 */
[----:B------:R-:W-:Y:S02]  /*09d0*/  SEL R9, R17, R9, !P0 ;  /* 0x0000000911097207 */ /* 0x000fe40004000000 */
[----:B------:R-:W-:-:S04]  /*09e0*/  ISETP.NE.AND P0, PT, R36, 0xb, PT ;  /* 0x0000000b2400780c */ /* 0x000fc80003f05270 */
[----:B------:R-:W-:Y:S01]  /*09f0*/  SEL R9, R18, R9, !P0 ;  /* 0x0000000912097207 */ /* 0x000fe20004000000 */
[----:B------:R-:W-:Y:S01]  /*0a00*/  IMAD.IADD R18, R19, 0x1, R18 ;  /* 0x0000000113127824 */ /* 0x000fe200078e0212 */
[----:B------:R-:W-:-:S04]  /*0a10*/  ISETP.GE.U32.AND P0, PT, R35, 0x20, PT ;  /* 0x000000202300780c */ /* 0x000fc80003f06070 */
[C---:B------:R-:W-:Y:S02]  /*0a20*/  SEL R9, R18.reuse, R9, !P1 ;  /* 0x0000000912097207 */ /* 0x040fe40004800000 */
[----:B------:R-:W-:Y:S02]  /*0a30*/  ISETP.NE.AND P1, PT, R35, RZ, PT ;  /* 0x000000ff2300720c */ /* 0x000fe40003f25270 */
[----:B------:R-:W-:Y:S02]  /*0a40*/  SEL R10, R9, RZ, P0 ;  /* 0x000000ff090a7207 */ /* 0x000fe40000000000 */
[--C-:B0----5:R-:W-:Y:S02]  /*0a50*/  IADD3 R9, PT, PT, R18, R8, R39.reuse ;  /* 0x0000000812097210 */ /* 0x121fe40007ffe027 */
[----:B------:R-:W-:-:S07]  /*0a60*/  IADD3 R38, PT, PT, R10, R38, R39 ;  /* 0x000000260a267210 */ /* 0x000fce0007ffe027 */
[----:B------:R-:W-:Y:S05]  /*0a70*/  @P1 BRA `(.L_x_3) ;  /* 0x0000000c00541947 */ /* 0x000fea0003800000 */
[----:B------:R-:W0:Y:S01]  /*0a80*/  LDC.64 R10, c[0x0][0x390] ;  /* 0x0000e400ff0a7b82 */ /* 0x000e220000000a00 */
[----:B------:R-:W-:-:S05]  /*0a90*/  IMAD.MOV.U32 R8, RZ, RZ, 0x65 ;  /* 0x00000065ff087424 */ /* 0x000fca00078e00ff */
[----:B0-----:R0:W-:Y:S01]  /*0aa0*/  ST.E.64.STRONG.GPU desc[UR12][R10.64+0x100], R8 ;  /* 0x000100080a007985 */ /* 0x0011e2000c10fb0c */
[----:B------:R-:W-:Y:S05]  /*0ab0*/  BRA `(.L_x_3) ;  /* 0x0000000c00447947 */ /* 0x000fea0003800000 */
.L_x_2:
        /* <DEDUP_REMOVED lines=20> */
[----:B-----5:R-:W0:Y:S02]  /*0c00*/  SHFL.UP P0, R39, R40, 0x10, RZ ;  /* 0x0600000028277989 */ /* 0x020e2400000000ff */
[----:B0-----:R-:W-:Y:S01]  /*0c10*/  @P0 IMAD.IADD R39, R40, 0x1, R39 ;  /* 0x0000000128270824 */ /* 0x001fe200078e0227 */
[----:B------:R-:W-:-:S04]  /*0c20*/  ISETP.NE.AND P0, PT, R36, 0x2, PT ;  /* 0x000000022400780c */ /* 0x000fc80003f05270 */
[----:B------:R-:W-:Y:S01]  /*0c30*/  @!P1 STS [R42+0x10], R39 ;  /* 0x000010272a009388 */ /* 0x000fe20000000800 */
[----:B------:R-:W-:Y:S01]  /*0c40*/  BAR.SYNC.DEFER_BLOCKING 0x0 ;  /* 0x0000000000007b1d */ /* 0x000fe20000010000 */
[----:B------:R-:W-:-:S05]  /*0c50*/  ISETP.NE.AND P1, PT, R36, 0xc, PT ;  /* 0x0000000c2400780c */ /* 0x000fca0003f25270 */
[----:B------:R-:W0:Y:S04]  /*0c60*/  LDS.128 R8, [UR4+0x10] ;  /* 0x00001004ff087984 */ /* 0x000e280008000c00 */
[----:B------:R-:W1:Y:S04]  /*0c70*/  LDS.128 R12, [UR4+0x20] ;  /* 0x00002004ff0c7984 */ /* 0x000e680008000c00 */
[----:B------:R-:W2:Y:S01]  /*0c80*/  LDS.128 R16, [UR4+0x30] ;  /* 0x00003004ff107984 */ /* 0x000ea20008000c00 */
[----:B0-----:R-:W-:-:S04]  /*0c90*/  IMAD.IADD R9, R8, 0x1, R9 ;  /* 0x0000000108097824 */ /* 0x001fc800078e0209 */
[----:B------:R-:W-:Y:S01]  /*0ca0*/  IMAD.IADD R10, R10, 0x1, R9 ;  /* 0x000000010a0a7824 */ /* 0x000fe200078e0209 */
[----:B------:R-:W-:Y:S02]  /*0cb0*/  SEL R8, R9, R8, !P0 ;  /* 0x0000000809087207 */ /* 0x000fe40004000000 */
[----:B------:R-:W-:Y:S01]  /*0cc0*/  ISETP.NE.AND P0, PT, R36, 0x3, PT ;  /* 0x000000032400780c */ /* 0x000fe20003f05270 */
[----:B------:R-:W-:Y:S01]  /*0cd0*/  IMAD.IADD R11, R11, 0x1, R10 ;  /* 0x000000010b0b7824 */ /* 0x000fe200078e020a */
[----:B------:R-:W0:Y:S02]  /*0ce0*/  LDS R9, [UR4+0x40] ;  /* 0x00004004ff097984 */ /* 0x000e240008000800 */
        /* <DEDUP_REMOVED lines=13> */
[----:B------:R-:W-:-:S03]  /*0dc0*/  IMAD.IADD R17, R17, 0x1, R16 ;  /* 0x0000000111117824 */ /* 0x000fc600078e0210 */
[----:B------:R-:W-:Y:S01]  /*0dd0*/  SEL R8, R14, R8, !P0 ;  /* 0x000000080e087207 */ /* 0x000fe20004000000 */
[----:B------:R-:W-:Y:S01]  /*0de0*/  IMAD.IADD R18, R18, 0x1, R17 ;  /* 0x0000000112127824 */ /* 0x000fe200078e0211 */
[----:B------:R-:W-:-:S03]  /*0df0*/  ISETP.NE.AND P0, PT, R36, 0x8, PT ;  /* 0x000000082400780c */ /* 0x000fc60003f05270 */
[----:B------:R-:W-:Y:S01]  /*0e00*/  IMAD.IADD R19, R19, 0x1, R18 ;  /* 0x0000000113137824 */ /* 0x000fe200078e0212 */
[----:B------:R-:W-:Y:S02]  /*0e10*/  SEL R8, R15, R8, !P0 ;  /* 0x000000080f087207 */ /* 0x000fe40004000000 */
[----:B------:R-:W-:-:S04]  /*0e20*/  ISETP.NE.AND P0, PT, R36, 0x9, PT ;  /* 0x000000092400780c */ /* 0x000fc80003f05270 */
[----:B------:R-:W-:Y:S02]  /*0e30*/  SEL R8, R16, R8, !P0 ;  /* 0x0000000810087207 */ /* 0x000fe40004000000 */
[----:B------:R-:W-:Y:S01]  /*0e40*/  ISETP.NE.AND P0, PT, R36, 0xa, PT ;  /* 0x0000000a2400780c */ /* 0x000fe20003f05270 */
[----:B0-----:R-:W-:-:S03]  /*0e50*/  IMAD.IADD R9, R19, 0x1, R9 ;  /* 0x0000000113097824 */ /* 0x001fc600078e0209 */
[----:B------:R-:W-:Y:S01]  /*0e60*/  SEL R8, R17, R8, !P0 ;  /* 0x0000000811087207 */ /* 0x000fe20004000000 */
[----:B------:R-:W-:Y:S01]  /*0e70*/  IMAD.IADD R17, R39, 0x1, -R38 ;  /* 0x0000000127117824 */ /* 0x000fe200078e0a26 */
[----:B------:R-:W-:-:S04]  /*0e80*/  ISETP.NE.AND P0, PT, R36, 0xb, PT ;  /* 0x0000000b2400780c */ /* 0x000fc80003f05270 */
[----:B------:R-:W-:Y:S02]  /*0e90*/  SEL R8, R18, R8, !P0 ;  /* 0x0000000812087207 */ /* 0x000fe40004000000 */
[----:B------:R-:W-:Y:S02]  /*0ea0*/  ISETP.GT.U32.AND P0, PT, R35, 0x1f, PT ;  /* 0x0000001f2300780c */ /* 0x000fe40003f04070 */
[----:B------:R-:W-:Y:S02]  /*0eb0*/  SEL R11, R17, RZ, P2 ;  /* 0x000000ff110b7207 */ /* 0x000fe40001000000 */
[----:B------:R-:W-:Y:S02]  /*0ec0*/  SEL R8, R19, R8, !P1 ;  /* 0x0000000813087207 */ /* 0x000fe40004800000 */
[----:B------:R-:W-:-:S03]  /*0ed0*/  ISETP.GE.U32.AND P1, PT, R35, 0x20, PT ;  /* 0x000000202300780c */ /* 0x000fc60003f26070 */
[----:B------:R-:W-:-:S05]  /*0ee0*/  IMAD.IADD R38, R8, 0x1, R11 ;  /* 0x0000000108267824 */ /* 0x000fca00078e020b */
[----:B------:R-:W-:Y:S01]  /*0ef0*/  SEL R17, R17, R38, !P1 ;  /* 0x0000002611117207 */ /* 0x000fe20004800000 */
[----:B------:R-:W-:Y:S06]  /*0f00*/  @P0 BRA `(.L_x_4) ;  /* 0x00000008000c0947 */ /* 0x000fec0003800000 */
[----:B------:R-:W0:Y:S01]  /*0f10*/  LDC.64 R14, c[0x0][0x390] ;  /* 0x0000e400ff0e7b82 */ /* 0x000e220000000a00 */
[----:B------:R-:W-:Y:S01]  /*0f20*/  ISETP.NE.AND P1, PT, R35, RZ, PT ;  /* 0x000000ff2300720c */ /* 0x000fe20003f25270 */
[----:B------:R-:W-:Y:S01]  /*0f30*/  IMAD.U32 R45, RZ, RZ, UR6 ;  /* 0x00000006ff2d7e24 */ /* 0x000fe2000f8e00ff */
[----:B------:R-:W-:-:S05]  /*0f40*/  LOP3.LUT R18, RZ, R35, RZ, 0x33, !PT ;  /* 0x00000023ff127212 */ /* 0x000fca00078e33ff */
[----:B------:R-:W-:-:S06]  /*0f50*/  VIADD R18, R18, UR6 ;  /* 0x0000000612127c36 */ /* 0x000fcc0008000000 */
[----:B------:R-:W-:Y:S01]  /*0f60*/  @!P1 IMAD.MOV.U32 R8, RZ, RZ, 0x64 ;  /* 0x00000064ff089424 */ /* 0x000fe200078e00ff */
[----:B------:R1:W-:Y:S01]  /*0f70*/  @!P1 STS [UR4+0xc], R9 ;  /* 0x00000c09ff009988 */ /* 0x0003e20008000804 */
[----:B0-----:R-:W-:-:S04]  /*0f80*/  IMAD.WIDE R44, R45, 0x8, R14 ;  /* 0x000000082d2c7825 */ /* 0x001fc800078e020e */
[----:B------:R-:W-:Y:S01]  /*0f90*/  IMAD.WIDE R14, R18, 0x8, R14 ;  /* 0x00000008120e7825 */ /* 0x000fe200078e020e */
[----:B------:R1:W-:Y:S01]  /*0fa0*/  @!P1 ST.E.64.STRONG.GPU desc[UR12][R44.64+0x100], R8 ;  /* 0x000100082c009985 */ /* 0x0003e2000c10fb0c */
[----:B------:R-:W-:Y:S05]  /*0fb0*/  NANOSLEEP 0x226 ;  /* 0x000002260000795d */ /* 0x000fea0003800000 */
[----:B------:R-:W2:Y:S01]  /*0fc0*/  LD.E.64.STRONG.GPU R12, desc[UR12][R14.64+0x100] ;  /* 0x0001000c0e0c7980 */ /* 0x000ea2000c10fb00 */
[----:B------:R-:W-:Y:S01]  /*0fd0*/  UMOV UR5, 0xffffffff ;  /* 0xffffffff00057882 */ /* 0x000fe20000000000 */
[----:B--2---:R-:W-:Y:S02]  /*0fe0*/  ISETP.NE.AND P0, PT, R12, 0x63, PT ;  /* 0x000000630c00780c */ /* 0x004fe40003f05270 */
[----:B-1----:R-:W-:Y:S11]  /*0ff0*/  BRA.DIV UR5, `(.L_x_5) ;  /* 0x0000002e05bc7947 */ /* 0x002ff6000b800000 */
[----:B------:R-:W-:-:S13]  /*1000*/  VOTE.ANY P0, !P0 ;  /* 0x0000000000ff7806 */ /* 0x000fda0004000100 */
.L_x_34:
[----:B------:R-:W-:Y:S05]  /*1010*/  @!P0 BRA `(.L_x_6) ;  /* 0x0000000000248947 */ /* 0x000fea0003800000 */
[----:B------:R-:W-:-:S07]  /*1020*/  IMAD.MOV.U32 R8, RZ, RZ, 0x1de ;  /* 0x000001deff087424 */ /* 0x000fce00078e00ff */
.L_x_8:
[----:B------:R-:W-:Y:S05]  /*1030*/  NANOSLEEP R8 ;  /* 0x000000080000735d */ /* 0x000fea0003800000 */
[----:B------:R-:W2:Y:S01]  /*1040*/  LD.E.64.STRONG.GPU R12, desc[UR12][R14.64+0x100] ;  /* 0x0001000c0e0c7980 */ /* 0x000ea2000c10fb00 */
[----:B------:R-:W-:Y:S01]  /*1050*/  UMOV UR5, 0xffffffff ;  /* 0xffffffff00057882 */ /* 0x000fe20000000000 */
[----:B------:R-:W-:Y:S02]  /*1060*/  SHF.R.U32.HI R8, RZ, 0x1, R8 ;  /* 0x00000001ff087819 */ /* 0x000fe40000011608 */
[----:B--2---:R-:W-:Y:S01]  /*1070*/  ISETP.NE.AND P0, PT, R12, 0x63, PT ;  /* 0x000000630c00780c */ /* 0x004fe20003f05270 */
[----:B------:R-:W-:-:S12]  /*1080*/  BRA.DIV UR5, `(.L_x_7) ;  /* 0x0000002e05b87947 */ /* 0x000fd8000b800000 */
[----:B------:R-:W-:-:S13]  /*1090*/  VOTE.ANY P0, !P0 ;  /* 0x0000000000ff7806 */ /* 0x000fda0004000100 */
.L_x_37:
[----:B------:R-:W-:Y:S05]  /*10a0*/  @P0 BRA `(.L_x_8) ;  /* 0xfffffffc00e00947 */ /* 0x000fea000383ffff */
.L_x_6:
[----:B------:R-:W-:Y:S01]  /*10b0*/  UMOV UR5, 0xffffffff ;  /* 0xffffffff00057882 */ /* 0x000fe20000000000 */
[----:B------:R-:W-:Y:S02]  /*10c0*/  ISETP.NE.AND P0, PT, R12, 0x65, PT ;  /* 0x000000650c00780c */ /* 0x000fe40003f05270 */
[----:B------:R-:W-:Y:S11]  /*10d0*/  BRA.DIV UR5, `(.L_x_9) ;  /* 0x0000002e05c47947 */ /* 0x000ff6000b800000 */
[----:B------:R-:W0:Y:S01]  /*10e0*/  S2R R8, SR_GEMASK ;  /* 0x0000000000087919 */ /* 0x000e220000003c00 */
[----:B------:R-:W-:Y:S01]  /*10f0*/  VOTE.ANY R10, PT, !P0 ;  /* 0x00000000000a7806 */ /* 0x000fe200040e0100 */
[C---:B------:R-:W-:Y:S02]  /*1100*/  VIADD R38, R37.reuse, 0x2 ;  /* 0x0000000225267836 */ /* 0x040fe40000000000 */
[----:B------:R-:W-:Y:S01]  /*1110*/  VIADD R39, R37, 0x10 ;  /* 0x0000001025277836 */ /* 0x000fe20000000000 */
[----:B0-----:R-:W-:-:S05]  /*1120*/  LOP3.LUT R10, R10, 0x80000000, R8, 0xec, !PT ;  /* 0x800000000a0a7812 */ /* 0x001fca00078eec08 */
[----:B------:R-:W-:-:S05]  /*1130*/  VIADD R11, R10, 0xffffffff ;  /* 0xffffffff0a0b7836 */ /* 0x000fca0000000000 */
[----:B------:R-:W-:-:S04]  /*1140*/  LOP3.LUT R11, R10, R11, RZ, 0xc, !PT ;  /* 0x0000000b0a0b7212 */ /* 0x000fc800078e0cff */
[----:B------:R-:W0:Y:S02]  /*1150*/  POPC R15, R11 ;  /* 0x0000000b000f7309 */ /* 0x000e240000000000 */
[----:B0-----:R-:W0:Y:S01]  /*1160*/  SHFL.DOWN PT, R16, R13, 0x1, R15 ;  /* 0x082000000d107989 */ /* 0x001e2200000e000f */
[-C--:B------:R-:W-:Y:S02]  /*1170*/  ISETP.GE.AND P0, PT, R37, R15.reuse, PT ;  /* 0x0000000f2500720c */ /* 0x080fe40003f06270 */
[-C--:B------:R-:W-:Y:S02]  /*1180*/  ISETP.GT.AND P2, PT, R39, R15.reuse, PT ;  /* 0x0000000f2700720c */ /* 0x080fe40003f44270 */
[----:B0-----:R-:W-:Y:S02]  /*1190*/  SEL R16, R16, RZ, !P0 ;  /* 0x000000ff10107207 */ /* 0x001fe40004000000 */
[----:B------:R-:W-:-:S03]  /*11a0*/  ISETP.GT.AND P0, PT, R38, R15, PT ;  /* 0x0000000f2600720c */ /* 0x000fc60003f04270 */
[----:B------:R-:W-:-:S05]  /*11b0*/  IMAD.IADD R36, R16, 0x1, R13 ;  /* 0x0000000110247824 */ /* 0x000fca00078e020d */
[----:B------:R-:W0:Y:S02]  /*11c0*/  SHFL.DOWN PT, R16, R36, 0x2, R15 ;  /* 0x0840000024107989 */ /* 0x000e2400000e000f */
[----:B0-----:R-:W-:-:S05]  /*11d0*/  SEL R19, R16, RZ, !P0 ;  /* 0x000000ff10137207 */ /* 0x001fca0004000000 */
[----:B------:R-:W-:Y:S02]  /*11e0*/  IMAD.IADD R40, R36, 0x1, R19 ;  /* 0x0000000124287824 */ /* 0x000fe400078e0213 */
[C---:B------:R-:W-:Y:S02]  /*11f0*/  VIADD R19, R37.reuse, 0x4 ;  /* 0x0000000425137836 */ /* 0x040fe40000000000 */
[----:B------:R-:W-:Y:S01]  /*1200*/  VIADD R36, R37, 0x8 ;  /* 0x0000000825247836 */ /* 0x000fe20000000000 */
[----:B------:R-:W0:Y:S02]  /*1210*/  SHFL.DOWN PT, R16, R40, 0x4, R15 ;  /* 0x0880000028107989 */ /* 0x000e2400000e000f */
[----:B------:R-:W-:-:S04]  /*1220*/  ISETP.GT.AND P0, PT, R19, R15, PT ;  /* 0x0000000f1300720c */ /* 0x000fc80003f04270 */
[----:B0-----:R-:W-:Y:S02]  /*1230*/  SEL R11, R16, RZ, !P0 ;  /* 0x000000ff100b7207 */ /* 0x001fe40004000000 */
[----:B------:R-:W-:-:S03]  /*1240*/  ISETP.GT.AND P0, PT, R36, R15, PT ;  /* 0x0000000f2400720c */ /* 0x000fc60003f04270 */
[----:B------:R-:W-:Y:S02]  /*1250*/  IMAD.IADD R42, R40, 0x1, R11 ;  /* 0x00000001282a7824 */ /* 0x000fe400078e020b */
[----:B------:R-:W0:Y:S03]  /*1260*/  LDC.64 R10, c[0x0][0x390] ;  /* 0x0000e400ff0a7b82 */ /* 0x000e260000000a00 */
[----:B------:R-:W1:Y:S02]  /*1270*/  SHFL.DOWN PT, R16, R42, 0x8, R15 ;  /* 0x090000002a107989 */ /* 0x000e6400000e000f */
[----:B-1----:R-:W-:Y:S02]  /*1280*/  SEL R41, R16, RZ, !P0 ;  /* 0x000000ff10297207 */ /* 0x002fe40004000000 */
[----:B------:R-:W-:-:S03]  /*1290*/  ISETP.NE.AND P0, PT, R12, 0x65, PT ;  /* 0x000000650c00780c */ /* 0x000fc60003f05270 */
[----:B------:R-:W-:Y:S01]  /*12a0*/  IMAD.IADD R41, R42, 0x1, R41 ;  /* 0x000000012a297824 */ /* 0x000fe200078e0229 */
[----:B0-----:R-:W-:-:S04]  /*12b0*/  IADD3 R42, P3, PT, R10, 0x100, RZ ;  /* 0x000001000a2a7810 */ /* 0x001fc80007f7e0ff */
[----:B------:R-:W0:Y:S01]  /*12c0*/  SHFL.DOWN PT, R16, R41, 0x10, R15 ;  /* 0x0a00000029107989 */ /* 0x000e2200000e000f */
[----:B------:R-:W-:-:S04]  /*12d0*/  IMAD.X R43, RZ, RZ, R11, P3 ;  /* 0x000000ffff2b7224 */ /* 0x000fc800018e060b */
[----:B------:R-:W-:Y:S02]  /*12e0*/  VOTE.ALL P0, P0 ;  /* 0x0000000000ff7806 */ /* 0x000fe40000000000 */
[----:B0-----:R-:W-:-:S05]  /*12f0*/  SEL R16, R16, RZ, !P2 ;  /* 0x000000ff10107207 */ /* 0x001fca0005000000 */
[----:B------:R-:W-:-:S07]  /*1300*/  IMAD.IADD R40, R41, 0x1, R16 ;  /* 0x0000000129287824 */ /* 0x000fce00078e0210 */
.L_x_46:
[----:B------:R-:W-:Y:S05]  /*1310*/  @!P0 BRA `(.L_x_10) ;  /* 0x0000000000cc8947 */ /* 0x000fea0003800000 */
[----:B------:R-:W-:-:S07]  /*1320*/  IMAD.MOV.U32 R11, RZ, RZ, 0x1de ;  /* 0x000001deff0b7424 */ /* 0x000fce00078e00ff */
.L_x_16:
[----:B------:R-:W-:-:S05]  /*1330*/  IMAD.WIDE R14, R18, 0x8, R42 ;  /* 0x00000008120e7825 */ /* 0x000fca00078e022a */
[----:B------:R-:W2:Y:S01]  /*1340*/  LD.E.64.STRONG.GPU R12, desc[UR12][R14.64+-0x100] ;  /* 0xffff000c0e0c7980 */ /* 0x000ea2000c10fb00 */
[----:B------:R-:W-:Y:S05]  /*1350*/  YIELD ;  /* 0x0000000000007946 */ /* 0x000fea0003800000 */
[----:B------:R-:W-:Y:S01]  /*1360*/  UMOV UR5, 0xffffffff ;  /* 0xffffffff00057882 */ /* 0x000fe20000000000 */
[----:B------:R-:W-:Y:S02]  /*1370*/  SHF.R.U32.HI R11, RZ, 0x1, R11 ;  /* 0x00000001ff0b7819 */ /* 0x000fe4000001160b */
[----:B--2---:R-:W-:Y:S01]  /*1380*/  ISETP.NE.AND P0, PT, R12, 0x63, PT ;  /* 0x000000630c00780c */ /* 0x004fe20003f05270 */
[----:B------:R-:W-:-:S12]  /*1390*/  BRA.DIV UR5, `(.L_x_11) ;  /* 0x0000003205147947 */ /* 0x000fd8000b800000 */
[----:B------:R-:W-:-:S13]  /*13a0*/  VOTE.ANY P0, !P0 ;  /* 0x0000000000ff7806 */ /* 0x000fda0004000100 */
.L_x_49:
[----:B------:R-:W-:Y:S05]  /*13b0*/  @!P0 BRA `(.L_x_12) ;  /* 0x0000000000248947 */ /* 0x000fea0003800000 */
[----:B------:R-:W-:-:S07]  /*13c0*/  IMAD.MOV.U32 R16, RZ, RZ, R11 ;  /* 0x000000ffff107224 */ /* 0x000fce00078e000b */
.L_x_14:
[----:B------:R-:W-:Y:S05]  /*13d0*/  NANOSLEEP R16 ;  /* 0x000000100000735d */ /* 0x000fea0003800000 */
[----:B------:R-:W2:Y:S01]  /*13e0*/  LD.E.64.STRONG.GPU R12, desc[UR12][R14.64+-0x100] ;  /* 0xffff000c0e0c7980 */ /* 0x000ea2000c10fb00 */
[----:B------:R-:W-:Y:S01]  /*13f0*/  UMOV UR5, 0xffffffff ;  /* 0xffffffff00057882 */ /* 0x000fe20000000000 */
[----:B------:R-:W-:Y:S02]  /*1400*/  SHF.R.U32.HI R16, RZ, 0x1, R16 ;  /* 0x00000001ff107819 */ /* 0x000fe40000011610 */
[----:B--2---:R-:W-:Y:S01]  /*1410*/  ISETP.NE.AND P0, PT, R12, 0x63, PT ;  /* 0x000000630c00780c */ /* 0x004fe20003f05270 */
[----:B------:R-:W-:-:S12]  /*1420*/  BRA.DIV UR5, `(.L_x_13) ;  /* 0x0000003205107947 */ /* 0x000fd8000b800000 */
[----:B------:R-:W-:-:S13]  /*1430*/  VOTE.ANY P0, !P0 ;  /* 0x0000000000ff7806 */ /* 0x000fda0004000100 */
.L_x_52:
[----:B------:R-:W-:Y:S05]  /*1440*/  @P0 BRA `(.L_x_14) ;  /* 0xfffffffc00e00947 */ /* 0x000fea000383ffff */
.L_x_12:
[----:B------:R-:W-:Y:S01]  /*1450*/  UMOV UR5, 0xffffffff ;  /* 0xffffffff00057882 */ /* 0x000fe20000000000 */
[----:B------:R-:W-:Y:S02]  /*1460*/  ISETP.NE.AND P0, PT, R12, 0x65, PT ;  /* 0x000000650c00780c */ /* 0x000fe40003f05270 */
[----:B------:R-:W-:Y:S11]  /*1470*/  BRA.DIV UR5, `(.L_x_15) ;  /* 0x00000032051c7947 */ /* 0x000ff6000b800000 */
[----:B------:R-:W-:Y:S01]  /*1480*/  VOTE.ANY R10, PT, !P0 ;  /* 0x00000000000a7806 */ /* 0x000fe200040e0100 */
[----:B------:R-:W-:-:S03]  /*1490*/  VIADD R18, R18, 0xffffffe0 ;  /* 0xffffffe012127836 */ /* 0x000fc60000000000 */
[----:B------:R-:W-:-:S05]  /*14a0*/  LOP3.LUT R10, R10, 0x80000000, R8, 0xec, !PT ;  /* 0x800000000a0a7812 */ /* 0x000fca00078eec08 */
[----:B------:R-:W-:-:S05]  /*14b0*/  VIADD R15, R10, 0xffffffff ;  /* 0xffffffff0a0f7836 */ /* 0x000fca0000000000 */
[----:B------:R-:W-:-:S06]  /*14c0*/  LOP3.LUT R15, R10, R15, RZ, 0xc, !PT ;  /* 0x0000000f0a0f7212 */ /* 0x000fcc00078e0cff */
        /* <DEDUP_REMOVED lines=17> */
[----:B------:R-:W-:-:S03]  /*15e0*/  ISETP.NE.AND P0, PT, R12, 0x65, PT ;  /* 0x000000650c00780c */ /* 0x000fc60003f05270 */
[----:B------:R-:W-:-:S05]  /*15f0*/  IMAD.IADD R41, R13, 0x1, R16 ;  /* 0x000000010d297824 */ /* 0x000fca00078e0210 */
[----:B------:R-:W0:Y:S05]  /*1600*/  SHFL.DOWN PT, R16, R41, 0x10, R15 ;  /* 0x0a00000029107989 */ /* 0x000e2a00000e000f */
[----:B------:R-:W-:Y:S02]  /*1610*/  VOTE.ALL P0, P0 ;  /* 0x0000000000ff7806 */ /* 0x000fe40000000000 */
[----:B0-----:R-:W-:-:S04]  /*1620*/  SEL R16, R16, RZ, !P2 ;  /* 0x000000ff10107207 */ /* 0x001fc80005000000 */
[----:B------:R-:W-:-:S07]  /*1630*/  IADD3 R40, PT, PT, R41, R16, R40 ;  /* 0x0000001029287210 */ /* 0x000fce0007ffe028 */
.L_x_61:
[----:B------:R-:W-:Y:S05]  /*1640*/  @P0 BRA `(.L_x_16) ;  /* 0xfffffffc00380947 */ /* 0x000fea000383ffff */
.L_x_10:
[----:B------:R-:W-:Y:S01]  /*1650*/  ISETP.NE.AND P0, PT, R37, RZ, PT ;  /* 0x000000ff2500720c */ /* 0x000fe20003f05270 */
[----:B------:R-:W0:Y:S01]  /*1660*/  @!P1 S2R R11, SR_CgaCtaId ;  /* 0x00000000000b9919 */ /* 0x000e220000008800 */
[----:B------:R-:W-:Y:S01]  /*1670*/  @!P1 MOV R10, 0x400 ;  /* 0x00000400000a9802 */ /* 0x000fe20000000f00 */
[----:B------:R-:W-:Y:S02]  /*1680*/  @!P1 IMAD.IADD R9, R9, 0x1, R40 ;  /* 0x0000000109099824 */ /* 0x000fe400078e0228 */
[----:B------:R-:W-:Y:S02]  /*1690*/  @!P1 IMAD.MOV.U32 R8, RZ, RZ, 0x65 ;  /* 0x00000065ff089424 */ /* 0x000fe400078e00ff */
[----:B------:R-:W-:-:S03]  /*16a0*/  IMAD.MOV.U32 R38, RZ, RZ, R17 ;  /* 0x000000ffff267224 */ /* 0x000fc600078e0011 */
[----:B------:R1:W-:Y:S03]  /*16b0*/  @!P1 ST.E.64.STRONG.GPU desc[UR12][R44.64+0x100], R8 ;  /* 0x000100082c009985 */ /* 0x0003e6000c10fb0c */
[----:B------:R-:W-:Y:S01]  /*16c0*/  @!P0 MOV R12, 0x400 ;  /* 0x00000400000c8802 */ /* 0x000fe20000000f00 */
[----:B------:R-:W2:Y:S01]  /*16d0*/  @!P0 S2R R13, SR_CgaCtaId ;  /* 0x00000000000d8919 */ /* 0x000ea20000008800 */
[----:B------:R-:W-:Y:S01]  /*16e0*/  @!P0 IMAD.MOV.U32 R38, RZ, RZ, R40 ;  /* 0x000000ffff268224 */ /* 0x000fe200078e0028 */
[----:B0-----:R-:W-:-:S05]  /*16f0*/  @!P1 LEA R10, R11, R10, 0x18 ;  /* 0x0000000a0b0a9211 */ /* 0x001fca00078ec0ff */
[----:B------:R1:W-:Y:S04]  /*1700*/  @!P1 STS [R10+0x8], R9 ;  /* 0x000008090a009388 */ /* 0x0003e80000000800 */
[----:B------:R1:W-:Y:S01]  /*1710*/  @!P1 STS [R10+0x4], R40 ;  /* 0x000004280a009388 */ /* 0x0003e20000000800 */
[----:B--2---:R-:W-:-:S05]  /*1720*/  @!P0 LEA R13, R13, R12, 0x18 ;  /* 0x0000000c0d0d8211 */ /* 0x004fca00078ec0ff */
[----:B------:R1:W-:Y:S02]  /*1730*/  @!P0 STS [R13+0x54], R40 ;  /* 0x000054280d008388 */ /* 0x0003e40000000800 */
.L_x_4:
[----:B------:R-:W-:Y:S05]  /*1740*/  WARPSYNC.ALL ;  /* 0x0000000000007948 */ /* 0x000fea0003800000 */
[----:B------:R-:W0:Y:S08]  /*1750*/  S2UR UR7, SR_CgaCtaId ;  /* 0x00000000000779c3 */ /* 0x000e300000008800 */
[----:B------:R-:W-:Y:S01]  /*1760*/  BAR.SYNC.DEFER_BLOCKING 0x0 ;  /* 0x0000000000007b1d */ /* 0x000fe20000010000 */
[----:B------:R-:W-:-:S05]  /*1770*/  ISETP.NE.AND P0, PT, R35, RZ, PT ;  /* 0x000000ff2300720c */ /* 0x000fca0003f05270 */
[----:B------:R-:W-:Y:S02]  /*1780*/  UMOV UR5, 0x400 ;  /* 0x0000040000057882 */ /* 0x000fe40000000000 */
[----:B0-----:R-:W-:-:S09]  /*1790*/  ULEA UR5, UR7, UR5, 0x18 ;  /* 0x0000000507057291 */ /* 0x001fd2000f8ec0ff */
[----:B-1----:R-:W0:Y:S02]  /*17a0*/  LDS R8, [UR5+0x54] ;  /* 0x00005405ff087984 */ /* 0x002e240008000800 */
[----:B0-----:R-:W-:-:S05]  /*17b0*/  SEL R9, R8, RZ, P0 ;  /* 0x000000ff08097207 */ /* 0x001fca0000000000 */
[----:B------:R-:W-:-:S07]  /*17c0*/  IMAD.IADD R38, R9, 0x1, R38 ;  /* 0x0000000109267824 */ /* 0x000fce00078e0226 */
.L_x_3:
[----:B------:R-:W-:Y:S05]  /*17d0*/  BSYNC.RECONVERGENT B0 ;  /* 0x0000000000007941 */ /* 0x000fea0003800200 */
.L_x_1:
[----:B------:R-:W-:Y:S01]  /*17e0*/  IMAD.IADD R32, R32, 0x1, R38 ;  /* 0x0000000120207824 */ /* 0x000fe200078e0226 */
[----:B------:R-:W-:Y:S03]  /*17f0*/  BAR.SYNC.DEFER_BLOCKING 0x0 ;  /* 0x0000000000007b1d */ /* 0x000fe60000010000 */
[----:B------:R-:W-:-:S03]  /*1800*/  IMAD.IADD R29, R29, 0x1, R32 ;  /* 0x000000011d1d7824 */ /* 0x000fc600078e0220 */
[----:B------:R-:W1:Y:S01]  /*1810*/  LDCU.64 UR8, c[0x0][0x388] ;  /* 0x00007100ff0877ac */ /* 0x000e620008000a00 */
[----:B------:R-:W-:-:S04]  /*1820*/  IMAD.IADD R28, R28, 0x1, R29 ;  /* 0x000000011c1c7824 */ /* 0x000fc800078e021d */
[----:B------:R-:W-:-:S04]  /*1830*/  IMAD.IADD R27, R27, 0x1, R28 ;  /* 0x000000011b1b7824 */ /* 0x000fc800078e021c */
[----:B------:R-:W-:-:S04]  /*1840*/  IMAD.IADD R26, R26, 0x1, R27 ;  /* 0x000000011a1a7824 */ /* 0x000fc800078e021b */
[----:B------:R-:W-:-:S04]  /*1850*/  IMAD.IADD R25, R25, 0x1, R26 ;  /* 0x0000000119197824 */ /* 0x000fc800078e021a */
[----:B------:R-:W-:Y:S01]  /*1860*/  IMAD.IADD R24, R24, 0x1, R25 ;  /* 0x0000000118187824 */ /* 0x000fe200078e0219 */
[----:B------:R-:W-:Y:S03]  /*1870*/  STS [R33], R38 ;  /* 0x0000002621007388 */ /* 0x000fe60000000800 */
[----:B------:R-:W-:Y:S01]  /*1880*/  IMAD.IADD R23, R23, 0x1, R24 ;  /* 0x0000000117177824 */ /* 0x000fe200078e0218 */
[----:B------:R-:W-:Y:S03]  /*1890*/  STS [R33+0x4], R32 ;  /* 0x0000042021007388 */ /* 0x000fe60000000800 */
        /* <DEDUP_REMOVED lines=19> */
[----:B------:R-:W-:Y:S04]  /*19d0*/  STS [R33+0x2c], R20 ;  /* 0x00002c1421007388 */ /* 0x000fe80000000800 */
[----:B------:R-:W-:Y:S04]  /*19e0*/  STS [R33+0x30], R7 ;  /* 0x0000300721007388 */ /* 0x000fe80000000800 */
[----:B------:R-:W-:Y:S04]  /*19f0*/  STS [R33+0x34], R6 ;  /* 0x0000340621007388 */ /* 0x000fe80000000800 */
[----:B------:R-:W-:Y:S04]  /*1a00*/  STS [R33+0x38], R5 ;  /* 0x0000380521007388 */ /* 0x000fe80000000800 */
[----:B------:R-:W-:Y:S04]  /*1a10*/  STS [R33+0x3c], R4 ;  /* 0x00003c0421007388 */ /* 0x000fe80000000800 */
[----:B------:R-:W-:Y:S04]  /*1a20*/  STS [R33+0x40], R3 ;  /* 0x0000400321007388 */ /* 0x000fe80000000800 */
[----:B------:R1:W-:Y:S04]  /*1a30*/  STS [R33+0x44], R2 ;  /* 0x0000440221007388 */ /* 0x0003e80000000800 */
[----:B------:R-:W-:Y:S01]  /*1a40*/  STS [R33+0x48], R0 ;  /* 0x0000480021007388 */ /* 0x000fe20000000800 */
[----:B------:R-:W-:-:S03]  /*1a50*/  NOP ;  /* 0x0000000000007918 */ /* 0x000fc60000000000 */
[----:B0-----:R-:W0:Y:S01]  /*1a60*/  LDS R9, [R34] ;  /* 0x0000000022097984 */ /* 0x001e220000000800 */
[----:B-1----:R-:W-:-:S03]  /*1a70*/  IADD3 R2, P0, PT, R31, UR8, RZ ;  /* 0x000000081f027c10 */ /* 0x002fc6000ff1e0ff */
[----:B------:R-:W1:Y:S01]  /*1a80*/  LDS R7, [R34+0x80] ;  /* 0x0000800022077984 */ /* 0x000e620000000800 */
[----:B------:R-:W-:-:S03]  /*1a90*/  IADD3.X R3, PT, PT, R30, UR9, RZ, P0, !PT ;  /* 0x000000091e037c10 */ /* 0x000fc600087fe4ff */
[----:B------:R-:W2:Y:S04]  /*1aa0*/  LDS R11, [R34+0x100] ;  /* 0x00010000220b7984 */ /* 0x000ea80000000800 */
[----:B------:R-:W3:Y:S04]  /*1ab0*/  LDS R13, [R34+0x180] ;  /* 0x00018000220d7984 */ /* 0x000ee80000000800 */
[----:B------:R-:W4:Y:S04]  /*1ac0*/  LDS R5, [R34+0x200] ;  /* 0x0002000022057984 */ /* 0x000f280000000800 */
[----:B------:R-:W5:Y:S04]  /*1ad0*/  LDS R15, [R34+0x280] ;  /* 0x00028000220f7984 */ /* 0x000f680000000800 */
        /* <DEDUP_REMOVED lines=13> */
[----:B0-----:R-:W-:Y:S04]  /*1bb0*/  STG.E desc[UR12][R2.64], R9 ;  /* 0x0000000902007986 */ /* 0x001fe8000c10190c */
[----:B-1----:R-:W-:Y:S04]  /*1bc0*/  STG.E desc[UR12][R2.64+0x80], R7 ;  /* 0x0000800702007986 */ /* 0x002fe8000c10190c */
[----:B--2---:R-:W-:Y:S04]  /*1bd0*/  STG.E desc[UR12][R2.64+0x100], R11 ;  /* 0x0001000b02007986 */ /* 0x004fe8000c10190c */
[----:B---3--:R-:W-:Y:S04]  /*1be0*/  STG.E desc[UR12][R2.64+0x180], R13 ;  /* 0x0001800d02007986 */ /* 0x008fe8000c10190c */
[----:B----4-:R-:W-:Y:S04]  /*1bf0*/  STG.E desc[UR12][R2.64+0x200], R5 ;  /* 0x0002000502007986 */ /* 0x010fe8000c10190c */
[----:B-----5:R-:W-:Y:S04]  /*1c00*/  STG.E desc[UR12][R2.64+0x280], R15 ;  /* 0x0002800f02007986 */ /* 0x020fe8000c10190c */
[----:B------:R-:W-:Y:S04]  /*1c10*/  STG.E desc[UR12][R2.64+0x300], R17 ;  /* 0x0003001102007986 */ /* 0x000fe8000c10190c */
        /* <DEDUP_REMOVED lines=11> */
[----:B------:R-:W-:Y:S01]  /*1cd0*/  STG.E desc[UR12][R2.64+0x900], R43 ;  /* 0x0009002b02007986 */ /* 0x000fe2000c10190c */
[----:B------:R-:W-:Y:S05]  /*1ce0*/  EXIT ;  /* 0x000000000000794d */ /* 0x000fea0003800000 */
.L_x_0:
[----:B------:R-:W-:-:S04]  /*1cf0*/  ISETP.NE.U32.AND P0, PT, RZ, UR7, PT ;  /* 0x00000007ff007c0c */ /* 0x000fc8000bf05070 */
[----:B------:R-:W-:-:S13]  /*1d00*/  ISETP.NE.AND.EX P0, PT, RZ, UR4, PT, P0 ;  /* 0x00000004ff007c0c */ /* 0x000fda000bf05300 */
[----:B------:R-:W-:Y:S05]  /*1d10*/  @!P0 EXIT ;  /* 0x000000000000894d */ /* 0x000fea0003800000 */
[----:B------:R-:W0:Y:S02]  /*1d20*/  LDCU.64 UR4, c[0x0][0x380] ;  /* 0x00007000ff0477ac */ /* 0x000e240008000a00 */
[----:B0-----:R-:W-:-:S06]  /*1d30*/  UIMAD.WIDE UR4, UR6, 0x7b80, UR4 ;  /* 0x00007b80060478a5 */ /* 0x001fcc000f8e0204 */
[----:B------:R-:W-:Y:S02]  /*1d40*/  IMAD.U32 R2, RZ, RZ, UR4 ;  /* 0x00000004ff027e24 */ /* 0x000fe4000f8e00ff */
[----:B------:R-:W-:-:S05]  /*1d50*/  IMAD.U32 R3, RZ, RZ, UR5 ;  /* 0x00000005ff037e24 */ /* 0x000fca000f8e00ff */
[----:B------:R0:W2:Y:S01]  /*1d60*/  LDG.E R0, desc[UR12][R2.64] ;  /* 0x0000000c02007981 */ /* 0x0000a2000c1e1900 */
[----:B------:R-:W3:Y:S02]  /*1d70*/  S2R R31, SR_TID.X ;  /* 0x00000000001f7919 */ /* 0x000ee40000002100 */
[C---:B---3--:R-:W-:Y:S02]  /*1d80*/  LOP3.LUT R30, R31.reuse, 0x1f, RZ, 0xc0, !PT ;  /* 0x0000001f1f1e7812 */ /* 0x048fe400078ec0ff */
[----:B------:R-:W-:-:S05]  /*1d90*/  LOP3.LUT R5, R31, 0x3e0, RZ, 0xc0, !PT ;  /* 0x000003e01f057812 */ /* 0x000fca00078ec0ff */
[----:B------:R-:W-:-:S04]  /*1da0*/  IMAD R30, R5, 0x13, R30 ;  /* 0x00000013051e7824 */ /* 0x000fc800078e021e */
[C---:B------:R-:W-:Y:S01]  /*1db0*/  VIADD R4, R30.reuse, 0x20 ;  /* 0x000000201e047836 */ /* 0x040fe20000000000 */
[C---:B------:R-:W-:Y:S01]  /*1dc0*/  ISETP.GE.U32.AND P1, PT, R30.reuse, UR7, PT ;  /* 0x000000071e007c0c */ /* 0x040fe2000bf26070 */
[C---:B------:R-:W-:Y:S01]  /*1dd0*/  VIADD R5, R30.reuse, 0x40 ;  /* 0x000000401e057836 */ /* 0x040fe20000000000 */
[C---:B0-----:R-:W-:Y:S01]  /*1de0*/  LEA R2, P0, R30.reuse, UR4, 0x2 ;  /* 0x000000041e027c11 */ /* 0x041fe2000f8010ff */
[----:B------:R-:W-:Y:S01]  /*1df0*/  VIADD R3, R30, 0x80 ;  /* 0x000000801e037836 */ /* 0x000fe20000000000 */
[----:B------:R-:W-:Y:S01]  /*1e00*/  ISETP.GE.U32.AND P2, PT, R4, UR7, PT ;  /* 0x0000000704007c0c */ /* 0x000fe2000bf46070 */
[C---:B------:R-:W-:Y:S01]  /*1e10*/  VIADD R4, R30.reuse, 0xa0 ;  /* 0x000000a01e047836 */ /* 0x040fe20000000000 */
[----:B------:R-:W-:Y:S01]  /*1e20*/  ISETP.GE.U32.AND P3, PT, R5, UR7, PT ;  /* 0x0000000705007c0c */ /* 0x000fe2000bf66070 */
[----:B------:R-:W-:Y:S01]  /*1e30*/  VIADD R5, R30, 0xc0 ;  /* 0x000000c01e057836 */ /* 0x000fe20000000000 */
[----:B------:R-:W-:Y:S01]  /*1e40*/  ISETP.GE.U32.AND P5, PT, R3, UR7, PT ;  /* 0x0000000703007c0c */ /* 0x000fe2000bfa6070 */
[----:B------:R-:W-:Y:S01]  /*1e50*/  IMAD.X R3, RZ, RZ, UR5, P0 ;  /* 0x00000005ff037e24 */ /* 0x000fe200080e06ff */
[----:B------:R-:W-:Y:S01]  /*1e60*/  ISETP.GE.U32.AND P6, PT, R4, UR7, PT ;  /* 0x0000000704007c0c */ /* 0x000fe2000bfc6070 */
[C---:B------:R-:W-:Y:S01]  /*1e70*/  VIADD R6, R30.reuse, 0x60 ;  /* 0x000000601e067836 */ /* 0x040fe20000000000 */
[----:B------:R-:W-:Y:S01]  /*1e80*/  ISETP.GE.U32.AND P0, PT, R5, UR7, PT ;  /* 0x0000000705007c0c */ /* 0x000fe2000bf06070 */
[----:B------:R-:W-:-:S02]  /*1e90*/  VIADD R5, R30, 0xe0 ;  /* 0x000000e01e057836 */ /* 0x000fc40000000000 */
[----:B------:R-:W-:Y:S01]  /*1ea0*/  VIADD R37, R30, 0x100 ;  /* 0x000001001e257836 */ /* 0x000fe20000000000 */
[----:B------:R-:W-:Y:S01]  /*1eb0*/  ISETP.GE.U32.AND P4, PT, R6, UR7, PT ;  /* 0x0000000706007c0c */ /* 0x000fe2000bf86070 */
[C---:B------:R-:W-:Y:S02]  /*1ec0*/  VIADD R7, R30.reuse, 0x140 ;  /* 0x000001401e077836 */ /* 0x040fe40000000000 */
[C---:B------:R-:W-:Y:S02]  /*1ed0*/  VIADD R36, R30.reuse, 0x120 ;  /* 0x000001201e247836 */ /* 0x040fe40000000000 */
[C---:B------:R-:W-:Y:S02]  /*1ee0*/  VIADD R35, R30.reuse, 0x220 ;  /* 0x000002201e237836 */ /* 0x040fe40000000000 */
[----:B------:R-:W-:Y:S02]  /*1ef0*/  VIADD R34, R30, 0x240 ;  /* 0x000002401e227836 */ /* 0x000fe40000000000 */
[----:B--2---:R-:W-:-:S02]  /*1f00*/  IMAD.MOV.U32 R4, RZ, RZ, R0 ;  /* 0x000000ffff047224 */ /* 0x004fc400078e0000 */
[----:B------:R-:W2:Y:S02]  /*1f10*/  @!P1 LDG.E R0, desc[UR12][R2.64] ;  /* 0x0000000c02009981 */ /* 0x000ea4000c1e1900 */
[--C-:B------:R-:W-:Y:S01]  /*1f20*/  IMAD.MOV.U32 R12, RZ, RZ, R4.reuse ;  /* 0x000000ffff0c7224 */ /* 0x100fe200078e0004 */
[----:B------:R-:W-:Y:S01]  /*1f30*/  ISETP.GE.U32.AND P1, PT, R5, UR7, PT ;  /* 0x0000000705007c0c */ /* 0x000fe2000bf26070 */
[--C-:B------:R-:W-:Y:S02]  /*1f40*/  IMAD.MOV.U32 R8, RZ, RZ, R4.reuse ;  /* 0x000000ffff087224 */ /* 0x100fe400078e0004 */
[C---:B------:R-:W-:Y:S02]  /*1f50*/  VIADD R5, R30.reuse, 0x160 ;  /* 0x000001601e057836 */ /* 0x040fe40000000000 */
[--C-:B------:R-:W-:Y:S01]  /*1f60*/  IMAD.MOV.U32 R6, RZ, RZ, R4.reuse ;  /* 0x000000ffff067224 */ /* 0x100fe200078e0004 */
[----:B------:R-:W3:Y:S01]  /*1f70*/  @!P5 LDG.E R12, desc[UR12][R2.64+0x200] ;  /* 0x0002000c020cd981 */ /* 0x000ee2000c1e1900 */
[--C-:B------:R-:W-:Y:S01]  /*1f80*/  IMAD.MOV.U32 R14, RZ, RZ, R4.reuse ;  /* 0x000000ffff0e7224 */ /* 0x100fe200078e0004 */
[----:B------:R-:W-:Y:S01]  /*1f90*/  ISETP.GE.U32.AND P5, PT, R37, UR7, PT ;  /* 0x0000000725007c0c */ /* 0x000fe2000bfa6070 */
[----:B------:R-:W-:Y:S01]  /*1fa0*/  IMAD.MOV.U32 R16, RZ, RZ, R4 ;  /* 0x000000ffff107224 */ /* 0x000fe200078e0004 */
[----:B------:R-:W4:Y:S01]  /*1fb0*/  @!P3 LDG.E R8, desc[UR12][R2.64+0x100] ;  /* 0x0001000c0208b981 */ /* 0x000f22000c1e1900 */
[----:B------:R-:W-:Y:S01]  /*1fc0*/  ISETP.GE.U32.AND P3, PT, R5, UR7, PT ;  /* 0x0000000705007c0c */ /* 0x000fe2000bf66070 */
[----:B------:R-:W-:-:S02]  /*1fd0*/  VIADD R5, R30, 0x1a0 ;  /* 0x000001a01e057836 */ /* 0x000fc40000000000 */
[----:B------:R-:W4:Y:S01]  /*1fe0*/  @!P2 LDG.E R6, desc[UR12][R2.64+0x80] ;  /* 0x0000800c0206a981 */ /* 0x000f22000c1e1900 */
[----:B------:R-:W-:Y:S01]  /*1ff0*/  ISETP.GE.U32.AND P2, PT, R7, UR7, PT ;  /* 0x0000000707007c0c */ /* 0x000fe2000bf46070 */
[--C-:B------:R-:W-:Y:S02]  /*2000*/  IMAD.MOV.U32 R10, RZ, RZ, R4.reuse ;  /* 0x000000ffff0a7224 */ /* 0x100fe400078e0004 */
[----:B------:R-:W4:Y:S01]  /*2010*/  @!P6 LDG.E R14, desc[UR12][R2.64+0x280] ;  /* 0x0002800c020ee981 */ /* 0x000f22000c1e1900 */
[----:B------:R-:W-:Y:S01]  /*2020*/  ISETP.GE.U32.AND P6, PT, R36, UR7, PT ;  /* 0x0000000724007c0c */ /* 0x000fe2000bfc6070 */
[----:B------:R-:W-:Y:S02]  /*2030*/  IMAD.MOV.U32 R20, RZ, RZ, R4 ;  /* 0x000000ffff147224 */ /* 0x000fe400078e0004 */
[----:B------:R-:W4:Y:S01]  /*2040*/  @!P0 LDG.E R16, desc[UR12][R2.64+0x300] ;  /* 0x0003000c02108981 */ /* 0x000f22000c1e1900 */
[----:B------:R-:W-:Y:S01]  /*2050*/  ISETP.GE.U32.AND P0, PT, R5, UR7, PT ;  /* 0x0000000705007c0c */ /* 0x000fe2000bf06070 */
[----:B------:R-:W-:-:S02]  /*2060*/  VIADD R7, R30, 0x180 ;  /* 0x000001801e077836 */ /* 0x000fc40000000000 */
[C---:B------:R-:W-:Y:S01]  /*2070*/  VIADD R5, R30.reuse, 0x1e0 ;  /* 0x000001e01e057836 */ /* 0x040fe20000000000 */
[----:B------:R-:W4:Y:S01]  /*2080*/  @!P4 LDG.E R10, desc[UR12][R2.64+0x180] ;  /* 0x0001800c020ac981 */ /* 0x000f22000c1e1900 */
[--C-:B------:R-:W-:Y:S01]  /*2090*/  IMAD.MOV.U32 R18, RZ, RZ, R4.reuse ;  /* 0x000000ffff127224 */ /* 0x100fe200078e0004 */
[----:B------:R-:W-:Y:S01]  /*20a0*/  ISETP.GE.U32.AND P4, PT, R7, UR7, PT ;  /* 0x0000000707007c0c */ /* 0x000fe2000bf86070 */
[--C-:B------:R-:W-:Y:S01]  /*20b0*/  IMAD.MOV.U32 R22, RZ, RZ, R4.reuse ;  /* 0x000000ffff167224 */ /* 0x100fe200078e0004 */
[----:B------:R-:W4:Y:S01]  /*20c0*/  @!P5 LDG.E R20, desc[UR12][R2.64+0x400] ;  /* 0x0004000c0214d981 */ /* 0x000f22000c1e1900 */
[--C-:B------:R-:W-:Y:S01]  /*20d0*/  IMAD.MOV.U32 R24, RZ, RZ, R4.reuse ;  /* 0x000000ffff187224 */ /* 0x100fe200078e0004 */
[----:B------:R-:W-:Y:S01]  /*20e0*/  ISETP.GE.U32.AND P5, PT, R5, UR7, PT ;  /* 0x0000000705007c0c */ /* 0x000fe2000bfa6070 */
[----:B------:R-:W-:Y:S01]  /*20f0*/  IMAD.MOV.U32 R26, RZ, RZ, R4 ;  /* 0x000000ffff1a7224 */ /* 0x000fe200078e0004 */
[----:B------:R-:W4:Y:S01]  /*2100*/  @!P1 LDG.E R18, desc[UR12][R2.64+0x380] ;  /* 0x0003800c02129981 */ /* 0x000f22000c1e1900 */
[----:B------:R-:W-:-:S02]  /*2110*/  VIADD R7, R30, 0x1c0 ;  /* 0x000001c01e077836 */ /* 0x000fc40000000000 */
[----:B------:R-:W-:Y:S01]  /*2120*/  VIADD R5, R30, 0x200 ;  /* 0x000002001e057836 */ /* 0x000fe20000000000 */
[----:B------:R-:W4:Y:S02]  /*2130*/  @!P6 LDG.E R22, desc[UR12][R2.64+0x480] ;  /* 0x0004800c0216e981 */ /* 0x000f24000c1e1900 */
[----:B------:R-:W-:Y:S02]  /*2140*/  ISETP.GE.U32.AND P1, PT, R7, UR7, PT ;  /* 0x0000000707007c0c */ /* 0x000fe4000bf26070 */
[----:B------:R-:W4:Y:S01]  /*2150*/  @!P2 LDG.E R24, desc[UR12][R2.64+0x500] ;  /* 0x0005000c0218a981 */ /* 0x000f22000c1e1900 */
[----:B------:R-:W-:Y:S02]  /*2160*/  ISETP.GE.U32.AND P6, PT, R5, UR7, PT ;  /* 0x0000000705007c0c */ /* 0x000fe4000bfc6070 */
[----:B------:R-:W-:Y:S01]  /*2170*/  ISETP.GE.U32.AND P2, PT, R35, UR7, PT ;  /* 0x0000000723007c0c */ /* 0x000fe2000bf46070 */
[----:B------:R-:W4:Y:S01]  /*2180*/  @!P3 LDG.E R26, desc[UR12][R2.64+0x580] ;  /* 0x0005800c021ab981 */ /* 0x000f22000c1e1900 */
[----:B------:R-:W-:Y:S01]  /*2190*/  ISETP.GE.U32.AND P3, PT, R34, UR7, PT ;  /* 0x0000000722007c0c */ /* 0x000fe2000bf66070 */
[----:B------:R-:W-:-:S02]  /*21a0*/  IMAD.MOV.U32 R28, RZ, RZ, R4 ;  /* 0x000000ffff1c7224 */ /* 0x000fc400078e0004 */
[--C-:B------:R-:W-:Y:S02]  /*21b0*/  IMAD.MOV.U32 R40, RZ, RZ, R4.reuse ;  /* 0x000000ffff287224 */ /* 0x100fe400078e0004 */
[--C-:B------:R-:W-:Y:S02]  /*21c0*/  IMAD.MOV.U32 R42, RZ, RZ, R4.reuse ;  /* 0x000000ffff2a7224 */ /* 0x100fe400078e0004 */
[--C-:B------:R-:W-:Y:S01]  /*21d0*/  IMAD.MOV.U32 R44, RZ, RZ, R4.reuse ;  /* 0x000000ffff2c7224 */ /* 0x100fe200078e0004 */
[----:B------:R-:W4:Y:S01]  /*21e0*/  @!P4 LDG.E R28, desc[UR12][R2.64+0x600] ;  /* 0x0006000c021cc981 */ /* 0x000f22000c1e1900 */
[--C-:B------:R-:W-:Y:S02]  /*21f0*/  IMAD.MOV.U32 R5, RZ, RZ, R4.reuse ;  /* 0x000000ffff057224 */ /* 0x100fe400078e0004 */
[----:B------:R-:W-:Y:S01]  /*2200*/  IMAD.MOV.U32 R7, RZ, RZ, R4 ;  /* 0x000000ffff077224 */ /* 0x000fe200078e0004 */
[----:B------:R-:W4:Y:S04]  /*2210*/  @!P0 LDG.E R40, desc[UR12][R2.64+0x680] ;  /* 0x0006800c02288981 */ /* 0x000f28000c1e1900 */
[----:B------:R-:W4:Y:S04]  /*2220*/  @!P1 LDG.E R42, desc[UR12][R2.64+0x700] ;  /* 0x0007000c022a9981 */ /* 0x000f28000c1e1900 */
[----:B------:R-:W4:Y:S04]  /*2230*/  @!P5 LDG.E R44, desc[UR12][R2.64+0x780] ;  /* 0x0007800c022cd981 */ /* 0x000f28000c1e1900 */
[----:B------:R-:W4:Y:S04]  /*2240*/  @!P6 LDG.E R5, desc[UR12][R2.64+0x800] ;  /* 0x0008000c0205e981 */ /* 0x000f28000c1e1900 */
[----:B------:R-:W4:Y:S04]  /*2250*/  @!P2 LDG.E R7, desc[UR12][R2.64+0x880] ;  /* 0x0008800c0207a981 */ /* 0x000f28000c1e1900 */
[----:B------:R-:W4:Y:S01]  /*2260*/  @!P3 LDG.E R4, desc[UR12][R2.64+0x900] ;  /* 0x0009000c0204b981 */ /* 0x000f22000c1e1900 */
[----:B------:R-:W0:Y:S01]  /*2270*/  S2R R38, SR_LANEID ;  /* 0x0000000000267919 */ /* 0x000e220000000000 */
[----:B------:R-:W1:Y:S01]  /*2280*/  S2UR UR5, SR_CgaCtaId ;  /* 0x00000000000579c3 */ /* 0x000e620000008800 */
[----:B------:R-:W-:Y:S01]  /*2290*/  SHF.R.U32.HI R41, RZ, 0x5, R31 ;  /* 0x00000005ff297819 */ /* 0x000fe2000001161f */
[----:B------:R-:W-:-:S02]  /*22a0*/  UMOV UR4, 0x400 ;  /* 0x0000040000047882 */ /* 0x000fc40000000000 */
[----:B-1----:R-:W-:Y:S02]  /*22b0*/  ULEA UR4, UR5, UR4, 0x18 ;  /* 0x0000000405047291 */ /* 0x002fe4000f8ec0ff */
[----:B0-----:R-:W-:-:S05]  /*22c0*/  IMAD R29, R41, 0x260, R38 ;  /* 0x00000260291d7824 */ /* 0x001fca00078e0226 */
[----:B------:R-:W-:Y:S01]  /*22d0*/  LEA R29, R29, UR4, 0x2 ;  /* 0x000000041d1d7c11 */ /* 0x000fe2000f8e10ff */
[----:B------:R-:W-:-:S04]  /*22e0*/  UISETP.NE.AND UP0, UPT, UR6, URZ, UPT ;  /* 0x000000ff0600728c */ /* 0x000fc8000bf05270 */
[----:B--2---:R-:W-:Y:S04]  /*22f0*/  STS [R29], R0 ;  /* 0x000000001d007388 */ /* 0x004fe80000000800 */
[----:B---3--:R-:W-:Y:S04]  /*2300*/  STS [R29+0x200], R12 ;  /* 0x0002000c1d007388 */ /* 0x008fe80000000800 */
[----:B----4-:R0:W-:Y:S04]  /*2310*/  STS [R29+0x100], R8 ;  /* 0x000100081d007388 */ /* 0x0101e80000000800 */
[----:B------:R1:W-:Y:S01]  /*2320*/  STS [R29+0x80], R6 ;  /* 0x000080061d007388 */ /* 0x0003e20000000800 */
[----:B0-----:R-:W-:-:S03]  /*2330*/  IMAD R8, R38, 0x48, R29 ;  /* 0x0000004826087824 */ /* 0x001fc600078e021d */
        /* <DEDUP_REMOVED lines=16> */
[----:B------:R1:W0:Y:S04]  /*2440*/  LDS R32, [R8] ;  /* 0x0000000008207984 */ /* 0x0002280000000800 */
        /* <DEDUP_REMOVED lines=19> */
[----:B--234-:R-:W-:Y:S05]  /*2580*/  BRA.U UP0, `(.L_x_17) ;  /* 0x0000000500047547 */ /* 0x01cfea000b800000 */
[----:B01----:R-:W-:Y:S02]  /*2590*/  IADD3 R8, PT, PT, R28, R33, R32 ;  /* 0x000000211c087210 */ /* 0x003fe40007ffe020 */
[----:B------:R-:W-:Y:S02]  /*25a0*/  ISETP.NE.AND P1, PT, R38, 0x1f, PT ;  /* 0x0000001f2600780c */ /* 0x000fe40003f25270 */
[----:B------:R-:W-:Y:S02]  /*25b0*/  IADD3 R8, PT, PT, R26, R27, R8 ;  /* 0x0000001b1a087210 */ /* 0x000fe40007ffe008 */
[----:B------:R-:W-:Y:S02]  /*25c0*/  ISETP.NE.AND P2, PT, R41, 0xc, PT ;  /* 0x0000000c2900780c */ /* 0x000fe40003f45270 */
        /* <DEDUP_REMOVED lines=47> */
[----:B------:R-:W-:-:S04]  /*28c0*/  ISETP.NE.AND P0, PT, R41, 0x8, PT ;  /* 0x000000082900780c */ /* 0x000fc80003f05270 */
[----:B------:R-:W-:Y:S02]  /*28d0*/  SEL R8, R15, R8, !P0 ;  /* 0x000000080f087207 */ /* 0x000fe40004000000 */
[C---:B------:R-:W-:Y:S02]  /*28e0*/  ISETP.NE.AND P0, PT, R41.reuse, 0xa, PT ;  /* 0x0000000a2900780c */ /* 0x040fe40003f05270 */
[----:B------:R-:W-:Y:S02]  /*28f0*/  SEL R8, R16, R8, !P1 ;  /* 0x0000000810087207 */ /* 0x000fe40004800000 */
[----:B------:R-:W-:Y:S02]  /*2900*/  ISETP.NE.AND P1, PT, R41, 0xb, PT ;  /* 0x0000000b2900780c */ /* 0x000fe40003f25270 */
[----:B------:R-:W-:Y:S02]  /*2910*/  SEL R8, R17, R8, !P0 ;  /* 0x0000000811087207 */ /* 0x000fe40004000000 */
[----:B------:R-:W-:-:S02]  /*2920*/  ISETP.GE.U32.AND P0, PT, R31, 0x20, PT ;  /* 0x000000201f00780c */ /* 0x000fc40003f06070 */
[----:B------:R-:W-:Y:S01]  /*2930*/  SEL R8, R18, R8, !P1 ;  /* 0x0000000812087207 */ /* 0x000fe20004800000 */
[----:B------:R-:W-:Y:S01]  /*2940*/  @!P2 IMAD.IADD R8, R19, 0x1, R18 ;  /* 0x000000011308a824 */ /* 0x000fe200078e0212 */
[----:B------:R-:W-:-:S04]  /*2950*/  ISETP.NE.AND P1, PT, R38, RZ, PT ;  /* 0x000000ff2600720c */ /* 0x000fc80003f25270 */
[----:B------:R-:W-:Y:S02]  /*2960*/  SEL R40, R40, RZ, P1 ;  /* 0x000000ff28287207 */ /* 0x000fe40000800000 */
[----:B------:R-:W-:-:S04]  /*2970*/  SEL R8, R8, RZ, P0 ;  /* 0x000000ff08087207 */ /* 0x000fc80000000000 */
[----:B-----5:R-:W-:Y:S01]  /*2980*/  IADD3 R39, PT, PT, R8, R40, R39 ;  /* 0x0000002808277210 */ /* 0x020fe20007ffe027 */
[----:B------:R-:W-:Y:S06]  /*2990*/  BRA `(.L_x_18) ;  /* 0x0000000c00547947 */ /* 0x000fec0003800000 */
.L_x_17:
[----:B01----:R-:W-:Y:S02]  /*29a0*/  IADD3 R8, PT, PT, R28, R33, R32 ;  /* 0x000000211c087210 */ /* 0x003fe40007ffe020 */
[----:B------:R-:W-:Y:S02]  /*29b0*/  ISETP.NE.AND P1, PT, R38, 0x1f, PT ;  /* 0x0000001f2600780c */ /* 0x000fe40003f25270 */
        /* <DEDUP_REMOVED lines=9> */
[----:B-----5:R-:W-:-:S05]  /*2a50*/  IADD3 R39, PT, PT, R9, R0, R8 ;  /* 0x0000000009277210 */ /* 0x020fca0007ffe008 */
        /* <DEDUP_REMOVED lines=28> */
[----:B------:R-:W-:Y:S01]  /*2c20*/  IMAD.IADD R14, R14, 0x1, R13 ;  /* 0x000000010e0e7824 */ /* 0x000fe200078e020d */
[----:B------:R-:W0:Y:S02]  /*2c30*/  LDS R11, [UR4+0x40] ;  /* 0x00004004ff0b7984 */ /* 0x000e240008000800 */
        /* <DEDUP_REMOVED lines=14> */
[----:B------:R-:W-:-:S04]  /*2d20*/  ISETP.NE.AND P0, PT, R41, 0xa, PT ;  /* 0x0000000a2900780c */ /* 0x000fc80003f05270 */
[----:B------:R-:W-:Y:S01]  /*2d30*/  SEL R8, R17, R8, !P0 ;  /* 0x0000000811087207 */ /* 0x000fe20004000000 */
[----:B------:R-:W-:Y:S01]  /*2d40*/  IMAD.IADD R17, R40, 0x1, -R39 ;  /* 0x0000000128117824 */ /* 0x000fe200078e0a27 */
[----:B------:R-:W-:-:S04]  /*2d50*/  ISETP.NE.AND P0, PT, R41, 0xb, PT ;  /* 0x0000000b2900780c */ /* 0x000fc80003f05270 */
[----:B------:R-:W-:Y:S02]  /*2d60*/  SEL R8, R18, R8, !P0 ;  /* 0x0000000812087207 */ /* 0x000fe40004000000 */
[----:B------:R-:W-:Y:S01]  /*2d70*/  ISETP.GT.U32.AND P0, PT, R31, 0x1f, PT ;  /* 0x0000001f1f00780c */ /* 0x000fe20003f04070 */
[----:B0-----:R-:W-:Y:S01]  /*2d80*/  IMAD.IADD R11, R19, 0x1, R11 ;  /* 0x00000001130b7824 */ /* 0x001fe200078e020b */
        /* <DEDUP_REMOVED lines=22> */
.L_x_64:
[----:B------:R-:W-:Y:S05]  /*2ef0*/  @!P0 BRA `(.L_x_21) ;  /* 0x0000000000248947 */ /* 0x000fea0003800000 */
[----:B------:R-:W-:-:S07]  /*2f00*/  IMAD.MOV.U32 R14, RZ, RZ, 0x1de ;  /* 0x000001deff0e7424 */ /* 0x000fce00078e00ff */
.L_x_23:
[----:B------:R-:W-:Y:S05]  /*2f10*/  NANOSLEEP R14 ;  /* 0x0000000e0000735d */ /* 0x000fea0003800000 */
[----:B------:R-:W2:Y:S01]  /*2f20*/  LD.E.64.STRONG.GPU R8, desc[UR12][R12.64+0x100] ;  /* 0x0001000c0c087980 */ /* 0x000ea2000c10fb00 */
[----:B------:R-:W-:Y:S01]  /*2f30*/  UMOV UR5, 0xffffffff ;  /* 0xffffffff00057882 */ /* 0x000fe20000000000 */
[----:B------:R-:W-:Y:S02]  /*2f40*/  SHF.R.U32.HI R14, RZ, 0x1, R14 ;  /* 0x00000001ff0e7819 */ /* 0x000fe4000001160e */
[----:B--2---:R-:W-:Y:S01]  /*2f50*/  ISETP.NE.AND P0, PT, R8, 0x63, PT ;  /* 0x000000630800780c */ /* 0x004fe20003f05270 */
[----:B------:R-:W-:-:S12]  /*2f60*/  BRA.DIV UR5, `(.L_x_22) ;  /* 0x0000001a05607947 */ /* 0x000fd8000b800000 */
[----:B------:R-:W-:-:S13]  /*2f70*/  VOTE.ANY P0, !P0 ;  /* 0x0000000000ff7806 */ /* 0x000fda0004000100 */
.L_x_67:
[----:B------:R-:W-:Y:S05]  /*2f80*/  @P0 BRA `(.L_x_23) ;  /* 0xfffffffc00e00947 */ /* 0x000fea000383ffff */
.L_x_21:
[----:B------:R-:W-:Y:S01]  /*2f90*/  UMOV UR5, 0xffffffff ;  /* 0xffffffff00057882 */ /* 0x000fe20000000000 */
[----:B------:R-:W-:Y:S02]  /*2fa0*/  ISETP.NE.AND P2, PT, R8, 0x65, PT ;  /* 0x000000650800780c */ /* 0x000fe40003f45270 */
[----:B------:R-:W-:Y:S11]  /*2fb0*/  BRA.DIV UR5, `(.L_x_24) ;  /* 0x0000001a056c7947 */ /* 0x000ff6000b800000 */
[----:B------:R-:W0:Y:S01]  /*2fc0*/  S2R R19, SR_GEMASK ;  /* 0x0000000000137919 */ /* 0x000e220000003c00 */
[----:B------:R-:W-:-:S04]  /*2fd0*/  VOTE.ANY R10, PT, !P2 ;  /* 0x00000000000a7806 */ /* 0x000fc800050e0100 */
[----:B0-----:R-:W-:-:S05]  /*2fe0*/  LOP3.LUT R10, R10, 0x80000000, R19, 0xec, !PT ;  /* 0x800000000a0a7812 */ /* 0x001fca00078eec13 */
[----:B------:R-:W-:-:S05]  /*2ff0*/  VIADD R13, R10, 0xffffffff ;  /* 0xffffffff0a0d7836 */ /* 0x000fca0000000000 */
[----:B------:R-:W-:Y:S01]  /*3000*/  LOP3.LUT R13, R10, R13, RZ, 0xc, !PT ;  /* 0x0000000d0a0d7212 */ /* 0x000fe200078e0cff */
[----:B------:R-:W-:-:S03]  /*3010*/  VIADD R10, R38, 0x2 ;  /* 0x00000002260a7836 */ /* 0x000fc60000000000 */
[----:B------:R-:W0:Y:S02]  /*3020*/  POPC R15, R13 ;  /* 0x0000000d000f7309 */ /* 0x000e240000000000 */
[----:B0-----:R-:W0:Y:S01]  /*3030*/  SHFL.DOWN PT, R16, R9, 0x1, R15 ;  /* 0x0820000009107989 */ /* 0x001e2200000e000f */
[----:B------:R-:W-:-:S04]  /*3040*/  ISETP.GE.AND P0, PT, R38, R15, PT ;  /* 0x0000000f2600720c */ /* 0x000fc80003f06270 */
[----:B0-----:R-:W-:Y:S02]  /*3050*/  SEL R16, R16, RZ, !P0 ;  /* 0x000000ff10107207 */ /* 0x001fe40004000000 */
[----:B------:R-:W-:Y:S01]  /*3060*/  ISETP.GT.AND P0, PT, R10, R15, PT ;  /* 0x0000000f0a00720c */ /* 0x000fe20003f04270 */
[----:B------:R-:W-:Y:S02]  /*3070*/  VIADD R10, R38, 0x4 ;  /* 0x00000004260a7836 */ /* 0x000fe40000000000 */
[----:B------:R-:W-:-:S05]  /*3080*/  IMAD.IADD R12, R16, 0x1, R9 ;  /* 0x00000001100c7824 */ /* 0x000fca00078e0209 */
[----:B------:R-:W0:Y:S02]  /*3090*/  SHFL.DOWN PT, R16, R12, 0x2, R15 ;  /* 0x084000000c107989 */ /* 0x000e2400000e000f */
[----:B0-----:R-:W-:Y:S02]  /*30a0*/  SEL R39, R16, RZ, !P0 ;  /* 0x000000ff10277207 */ /* 0x001fe40004000000 */
[----:B------:R-:W-:Y:S01]  /*30b0*/  ISETP.GT.AND P0, PT, R10, R15, PT ;  /* 0x0000000f0a00720c */ /* 0x000fe20003f04270 */
[----:B------:R-:W-:Y:S02]  /*30c0*/  VIADD R10, R38, 0x8 ;  /* 0x00000008260a7836 */ /* 0x000fe40000000000 */
[----:B------:R-:W-:Y:S02]  /*30d0*/  IMAD.IADD R40, R12, 0x1, R39 ;  /* 0x000000010c287824 */ /* 0x000fe400078e0227 */
[----:B------:R-:W0:Y:S03]  /*30e0*/  LDC.64 R12, c[0x0][0x390] ;  /* 0x0000e400ff0c7b82 */ /* 0x000e260000000a00 */
[----:B------:R-:W1:Y:S02]  /*30f0*/  SHFL.DOWN PT, R16, R40, 0x4, R15 ;  /* 0x0880000028107989 */ /* 0x000e6400000e000f */
[----:B-1----:R-:W-:-:S02]  /*3100*/  SEL R9, R16, RZ, !P0 ;  /* 0x000000ff10097207 */ /* 0x002fc40004000000 */
[----:B------:R-:W-:-:S03]  /*3110*/  ISETP.GT.AND P0, PT, R10, R15, PT ;  /* 0x0000000f0a00720c */ /* 0x000fc60003f04270 */
[----:B------:R-:W-:Y:S01]  /*3120*/  IMAD.IADD R9, R40, 0x1, R9 ;  /* 0x0000000128097824 */ /* 0x000fe200078e0209 */
[----:B0-----:R-:W-:-:S04]  /*3130*/  IADD3 R40, P3, PT, R12, 0x100, RZ ;  /* 0x000001000c287810 */ /* 0x001fc80007f7e0ff */
[----:B------:R-:W0:Y:S01]  /*3140*/  SHFL.DOWN PT, R16, R9, 0x8, R15 ;  /* 0x0900000009107989 */ /* 0x000e2200000e000f */
[----:B------:R-:W-:Y:S01]  /*3150*/  IMAD.X R41, RZ, RZ, R13, P3 ;  /* 0x000000ffff297224 */ /* 0x000fe200018e060d */
[----:B0-----:R-:W-:Y:S02]  /*3160*/  SEL R16, R16, RZ, !P0 ;  /* 0x000000ff10107207 */ /* 0x001fe40004000000 */
[----:B------:R-:W-:Y:S01]  /*3170*/  ISETP.NE.AND P0, PT, R8, 0x65, PT ;  /* 0x000000650800780c */ /* 0x000fe20003f05270 */
[----:B------:R-:W-:Y:S02]  /*3180*/  VIADD R8, R38, 0x10 ;  /* 0x0000001026087836 */ /* 0x000fe40000000000 */
[----:B------:R-:W-:-:S03]  /*3190*/  IMAD.IADD R44, R9, 0x1, R16 ;  /* 0x00000001092c7824 */ /* 0x000fc600078e0210 */
[----:B------:R-:W-:Y:S02]  /*31a0*/  ISETP.GT.AND P2, PT, R8, R15, PT ;  /* 0x0000000f0800720c */ /* 0x000fe40003f44270 */
[----:B------:R-:W0:Y:S05]  /*31b0*/  SHFL.DOWN PT, R16, R44, 0x10, R15 ;  /* 0x0a0000002c107989 */ /* 0x000e2a00000e000f */
[----:B------:R-:W-:Y:S02]  /*31c0*/  VOTE.ALL P0, P0 ;  /* 0x0000000000ff7806 */ /* 0x000fe40000000000 */
[----:B0-----:R-:W-:-:S05]  /*31d0*/  SEL R9, R16, RZ, !P2 ;  /* 0x000000ff10097207 */ /* 0x001fca0005000000 */
[----:B------:R-:W-:-:S07]  /*31e0*/  IMAD.IADD R12, R44, 0x1, R9 ;  /* 0x000000012c0c7824 */ /* 0x000fce00078e0209 */
.L_x_76:
[----:B------:R-:W-:Y:S05]  /*31f0*/  @!P0 BRA `(.L_x_25) ;  /* 0x0000000000dc8947 */ /* 0x000fea0003800000 */
[----:B------:R-:W-:-:S07]  /*3200*/  IMAD.MOV.U32 R39, RZ, RZ, 0x1de ;  /* 0x000001deff277424 */ /* 0x000fce00078e00ff */
.L_x_31:
        /* <DEDUP_REMOVED lines=8> */
.L_x_79:
[----:B------:R-:W-:Y:S05]  /*3290*/  @!P0 BRA `(.L_x_27) ;  /* 0x0000000000248947 */ /* 0x000fea0003800000 */
[----:B------:R-:W-:-:S07]  /*32a0*/  IMAD.MOV.U32 R13, RZ, RZ, R39 ;  /* 0x000000ffff0d7224 */ /* 0x000fce00078e0027 */
.L_x_29:
[----:B------:R-:W-:Y:S05]  /*32b0*/  NANOSLEEP R13 ;  /* 0x0000000d0000735d */ /* 0x000fea0003800000 */
[----:B------:R-:W2:Y:S01]  /*32c0*/  LD.E.64.STRONG.GPU R8, desc[UR12][R14.64+-0x100] ;  /* 0xffff000c0e087980 */ /* 0x000ea2000c10fb00 */
[----:B------:R-:W-:Y:S01]  /*32d0*/  UMOV UR5, 0xffffffff ;  /* 0xffffffff00057882 */ /* 0x000fe20000000000 */
[----:B------:R-:W-:Y:S02]  /*32e0*/  SHF.R.U32.HI R13, RZ, 0x1, R13 ;  /* 0x00000001ff0d7819 */ /* 0x000fe4000001160d */
[----:B--2---:R-:W-:Y:S01]  /*32f0*/  ISETP.NE.AND P0, PT, R8, 0x63, PT ;  /* 0x000000630800780c */ /* 0x004fe20003f05270 */
[----:B------:R-:W-:-:S12]  /*3300*/  BRA.DIV UR5, `(.L_x_28) ;  /* 0x0000001a05bc7947 */ /* 0x000fd8000b800000 */
[----:B------:R-:W-:-:S13]  /*3310*/  VOTE.ANY P0, !P0 ;  /* 0x0000000000ff7806 */ /* 0x000fda0004000100 */
.L_x_82:
[----:B------:R-:W-:Y:S05]  /*3320*/  @P0 BRA `(.L_x_29) ;  /* 0xfffffffc00e00947 */ /* 0x000fea000383ffff */
.L_x_27:
[----:B------:R-:W-:Y:S01]  /*3330*/  UMOV UR5, 0xffffffff ;  /* 0xffffffff00057882 */ /* 0x000fe20000000000 */
[----:B------:R-:W-:Y:S02]  /*3340*/  ISETP.NE.AND P0, PT, R8, 0x65, PT ;  /* 0x000000650800780c */ /* 0x000fe40003f05270 */
[----:B------:R-:W-:Y:S11]  /*3350*/  BRA.DIV UR5, `(.L_x_30) ;  /* 0x0000001a05c87947 */ /* 0x000ff6000b800000 */
[----:B------:R-:W-:Y:S01]  /*3360*/  VOTE.ANY R10, PT, !P0 ;  /* 0x00000000000a7806 */ /* 0x000fe200040e0100 */
[----:B------:R-:W-:-:S03]  /*3370*/  VIADD R18, R18, 0xffffffe0 ;  /* 0xffffffe012127836 */ /* 0x000fc60000000000 */
[----:B------:R-:W-:-:S05]  /*3380*/  LOP3.LUT R10, R10, 0x80000000, R19, 0xec, !PT ;  /* 0x800000000a0a7812 */ /* 0x000fca00078eec13 */
        /* <DEDUP_REMOVED lines=14> */
[----:B------:R-:W-:-:S05]  /*3470*/  IMAD.IADD R45, R44, 0x1, R45 ;  /* 0x000000012c2d7824 */ /* 0x000fca00078e022d */
[----:B------:R-:W0:Y:S02]  /*3480*/  SHFL.DOWN PT, R16, R45, 0x4, R15 ;  /* 0x088000002d107989 */ /* 0x000e2400000e000f */
[----:B0-----:R-:W-:Y:S02]  /*3490*/  SEL R16, R16, RZ, !P0 ;  /* 0x000000ff10107207 */ /* 0x001fe40004000000 */
[----:B------:R-:W-:-:S03]  /*34a0*/  ISETP.GT.AND P0, PT, R10, R15, PT ;  /* 0x0000000f0a00720c */ /* 0x000fc60003f04270 */
[----:B------:R-:W-:-:S05]  /*34b0*/  IMAD.IADD R9, R45, 0x1, R16 ;  /* 0x000000012d097824 */ /* 0x000fca00078e0210 */
[----:B------:R-:W0:Y:S02]  /*34c0*/  SHFL.DOWN PT, R16, R9, 0x8, R15 ;  /* 0x0900000009107989 */ /* 0x000e2400000e000f */
[----:B0-----:R-:W-:Y:S02]  /*34d0*/  SEL R16, R16, RZ, !P0 ;  /* 0x000000ff10107207 */ /* 0x001fe40004000000 */
[----:B------:R-:W-:Y:S01]  /*34e0*/  ISETP.NE.AND P0, PT, R8, 0x65, PT ;  /* 0x000000650800780c */ /* 0x000fe20003f05270 */
[----:B------:R-:W-:Y:S02]  /*34f0*/  VIADD R8, R38, 0x10 ;  /* 0x0000001026087836 */ /* 0x000fe40000000000 */
[----:B------:R-:W-:-:S03]  /*3500*/  IMAD.IADD R44, R9, 0x1, R16 ;  /* 0x00000001092c7824 */ /* 0x000fc600078e0210 */
[----:B------:R-:W-:Y:S02]  /*3510*/  ISETP.GT.AND P2, PT, R8, R15, PT ;  /* 0x0000000f0800720c */ /* 0x000fe40003f44270 */
[----:B------:R-:W0:Y:S05]  /*3520*/  SHFL.DOWN PT, R16, R44, 0x10, R15 ;  /* 0x0a0000002c107989 */ /* 0x000e2a00000e000f */
[----:B------:R-:W-:Y:S02]  /*3530*/  VOTE.ALL P0, P0 ;  /* 0x0000000000ff7806 */ /* 0x000fe40000000000 */
[----:B0-----:R-:W-:-:S04]  /*3540*/  SEL R13, R16, RZ, !P2 ;  /* 0x000000ff100d7207 */ /* 0x001fc80005000000 */
[----:B------:R-:W-:-:S07]  /*3550*/  IADD3 R12, PT, PT, R44, R13, R12 ;  /* 0x0000000d2c0c7210 */ /* 0x000fce0007ffe00c */
.L_x_91:
[----:B------:R-:W-:Y:S05]  /*3560*/  @P0 BRA `(.L_x_31) ;  /* 0xfffffffc00280947 */ /* 0x000fea000383ffff */
.L_x_25:
[----:B------:R-:W-:Y:S01]  /*3570*/  ISETP.NE.AND P0, PT, R38, RZ, PT ;  /* 0x000000ff2600720c */ /* 0x000fe20003f05270 */
[----:B------:R-:W0:Y:S01]  /*3580*/  @!P1 S2R R9, SR_CgaCtaId ;  /* 0x0000000000099919 */ /* 0x000e220000008800 */
[----:B------:R-:W-:Y:S01]  /*3590*/  @!P1 MOV R8, 0x400 ;  /* 0x0000040000089802 */ /* 0x000fe20000000f00 */
[----:B------:R-:W-:Y:S02]  /*35a0*/  @!P1 IMAD.IADD R11, R11, 0x1, R12 ;  /* 0x000000010b0b9824 */ /* 0x000fe400078e020c */
[----:B------:R-:W-:-:S05]  /*35b0*/  @!P1 IMAD.MOV.U32 R10, RZ, RZ, 0x65 ;  /* 0x00000065ff0a9424 */ /* 0x000fca00078e00ff */
[----:B------:R1:W-:Y:S03]  /*35c0*/  @!P1 ST.E.64.STRONG.GPU desc[UR12][R42.64+0x100], R10 ;  /* 0x0001000a2a009985 */ /* 0x0003e6000c10fb0c */
[----:B------:R-:W-:Y:S01]  /*35d0*/  @!P0 MOV R13, 0x400 ;  /* 0x00000400000d8802 */ /* 0x000fe20000000f00 */
[----:B------:R-:W2:Y:S01]  /*35e0*/  @!P0 S2R R14, SR_CgaCtaId ;  /* 0x00000000000e8919 */ /* 0x000ea20000008800 */
[----:B0-----:R-:W-:Y:S01]  /*35f0*/  @!P1 LEA R9, R9, R8, 0x18 ;  /* 0x0000000809099211 */ /* 0x001fe200078ec0ff */
[----:B------:R-:W-:Y:S02]  /*3600*/  IMAD.MOV.U32 R8, RZ, RZ, R17 ;  /* 0x000000ffff087224 */ /* 0x000fe400078e0011 */
[----:B------:R-:W-:Y:S02]  /*3610*/  @!P0 IMAD.MOV.U32 R8, RZ, RZ, R12 ;  /* 0x000000ffff088224 */ /* 0x000fe400078e000c */
[----:B------:R1:W-:Y:S04]  /*3620*/  @!P1 STS [R9+0x8], R11 ;  /* 0x0000080b09009388 */ /* 0x0003e80000000800 */
[----:B------:R1:W-:Y:S01]  /*3630*/  @!P1 STS [R9+0x4], R12 ;  /* 0x0000040c09009388 */ /* 0x0003e20000000800 */
[----:B--2---:R-:W-:-:S05]  /*3640*/  @!P0 LEA R13, R14, R13, 0x18 ;  /* 0x0000000d0e0d8211 */ /* 0x004fca00078ec0ff */
[----:B------:R1:W-:Y:S02]  /*3650*/  @!P0 STS [R13+0x54], R12 ;  /* 0x0000540c0d008388 */ /* 0x0003e40000000800 */
.L_x_19:
        /* <DEDUP_REMOVED lines=9> */
.L_x_18:
[----:B------:R-:W-:Y:S01]  /*36f0*/  IMAD.IADD R32, R32, 0x1, R39 ;  /* 0x0000000120207824 */ /* 0x000fe200078e0227 */
[----:B------:R-:W0:Y:S01]  /*3700*/  S2R R8, SR_LANEID ;  /* 0x0000000000087919 */ /* 0x000e220000000000 */
[----:B------:R-:W-:Y:S02]  /*3710*/  BAR.SYNC.DEFER_BLOCKING 0x0 ;  /* 0x0000000000007b1d */ /* 0x000fe40000010000 */
[----:B------:R-:W-:Y:S01]  /*3720*/  IMAD.IADD R33, R33, 0x1, R32 ;  /* 0x0000000121217824 */ /* 0x000fe200078e0220 */
[----:B------:R-:W-:Y:S01]  /*3730*/  ISETP.NE.AND P0, PT, R31, RZ, PT ;  /* 0x000000ff1f00720c */ /* 0x000fe20003f05270 */
[----:B------:R-:W-:Y:S02]  /*3740*/  IMAD.U32 R12, RZ, RZ, UR7 ;  /* 0x00000007ff0c7e24 */ /* 0x000fe4000f8e00ff */
[----:B------:R-:W-:Y:S01]  /*3750*/  IMAD.IADD R28, R28, 0x1, R33 ;  /* 0x000000011c1c7824 */ /* 0x000fe200078e0221 */
[----:B------:R-:W1:Y:S03]  /*3760*/  LDCU.64 UR8, c[0x0][0x388] ;  /* 0x00007100ff0877ac */ /* 0x000e660008000a00 */
[----:B------:R-:W-:-:S04]  /*3770*/  IMAD.IADD R27, R27, 0x1, R28 ;  /* 0x000000011b1b7824 */ /* 0x000fc800078e021c */
[----:B------:R-:W-:-:S04]  /*3780*/  IMAD.IADD R26, R26, 0x1, R27 ;  /* 0x000000011a1a7824 */ /* 0x000fc800078e021b */
[----:B------:R-:W-:-:S04]  /*3790*/  IMAD.IADD R25, R25, 0x1, R26 ;  /* 0x0000000119197824 */ /* 0x000fc800078e021a */
[----:B------:R-:W-:-:S04]  /*37a0*/  IMAD.IADD R24, R24, 0x1, R25 ;  /* 0x0000000118187824 */ /* 0x000fc800078e0219 */
[----:B------:R-:W-:Y:S02]  /*37b0*/  IMAD.IADD R23, R23, 0x1, R24 ;  /* 0x0000000117177824 */ /* 0x000fe400078e0218 */
[----:B0-----:R-:W-:Y:S02]  /*37c0*/  IMAD R8, R8, 0x48, R29 ;  /* 0x0000004808087824 */ /* 0x001fe400078e021d */
[----:B------:R-:W-:-:S03]  /*37d0*/  IMAD.IADD R22, R22, 0x1, R23 ;  /* 0x0000000116167824 */ /* 0x000fc600078e0217 */
[----:B------:R-:W-:Y:S01]  /*37e0*/  STS [R8], R39 ;  /* 0x0000002708007388 */ /* 0x000fe20000000800 */
[----:B------:R-:W-:-:S03]  /*37f0*/  IMAD.IADD R21, R21, 0x1, R22 ;  /* 0x0000000115157824 */ /* 0x000fc600078e0216 */
[----:B------:R-:W-:Y:S01]  /*3800*/  STS [R8+0x4], R32 ;  /* 0x0000042008007388 */ /* 0x000fe20000000800 */
        /* <DEDUP_REMOVED lines=15> */
[----:B------:R-:W-:Y:S04]  /*3900*/  STS [R8+0x24], R22 ;  /* 0x0000241608007388 */ /* 0x000fe80000000800 */
        /* <DEDUP_REMOVED lines=8> */
[----:B------:R0:W-:Y:S01]  /*3990*/  STS [R8+0x48], R0 ;  /* 0x0000480008007388 */ /* 0x0001e20000000800 */
[----:B------:R-:W-:-:S03]  /*39a0*/  NOP ;  /* 0x0000000000007918 */ /* 0x000fc60000000000 */
[----:B------:R-:W-:Y:S04]  /*39b0*/  LDS R39, [R29] ;  /* 0x000000001d277984 */ /* 0x000fe80000000800 */
[----:B------:R-:W-:Y:S04]  /*39c0*/  LDS R41, [R29+0x80] ;  /* 0x000080001d297984 */ /* 0x000fe80000000800 */
        /* <DEDUP_REMOVED lines=17> */
[----:B------:R2:W-:Y:S01]  /*3ae0*/  @!P0 STS [UR4+0x7b80], R12 ;  /* 0x007b800cff008988 */ /* 0x0005e20008000804 */
[----:B------:R-:W-:Y:S01]  /*3af0*/  BAR.SYNC.DEFER_BLOCKING 0x0 ;  /* 0x0000000000007b1d */ /* 0x000fe20000010000 */
[----:B0-----:R-:W-:-:S05]  /*3b00*/  IADD3 R0, P0, PT, R30, UR10, RZ ;  /* 0x0000000a1e007c10 */ /* 0x001fca000ff1e0ff */
[----:B------:R-:W0:Y:S01]  /*3b10*/  S2R R2, SR_TID.X ;  /* 0x0000000000027919 */ /* 0x000e220000002100 */
[----:B------:R-:W3:Y:S01]  /*3b20*/  LDS R31, [UR4+0x7b80] ;  /* 0x007b8004ff1f7984 */ /* 0x000ee20008000800 */
[C---:B0-----:R-:W-:Y:S02]  /*3b30*/  LOP3.LUT R3, R2.reuse, 0x3e0, RZ, 0xc0, !PT ;  /* 0x000003e002037812 */ /* 0x041fe400078ec0ff */
[----:B------:R-:W-:-:S05]  /*3b40*/  LOP3.LUT R2, R2, 0x1f, RZ, 0xc0, !PT ;  /* 0x0000001f02027812 */ /* 0x000fca00078ec0ff */
[----:B------:R-:W-:Y:S02]  /*3b50*/  IMAD R8, R3, 0x13, R2 ;  /* 0x0000001303087824 */ /* 0x000fe400078e0202 */
[----:B------:R-:W-:Y:S01]  /*3b60*/  IMAD.X R3, RZ, RZ, UR11, P0 ;  /* 0x0000000bff037e24 */ /* 0x000fe200080e06ff */
[----:B-1----:R-:W-:Y:S01]  /*3b70*/  LEA R2, P0, R0, UR8, 0x2 ;  /* 0x0000000800027c11 */ /* 0x002fe2000f8010ff */
[C---:B------:R-:W-:Y:S02]  /*3b80*/  VIADD R10, R8.reuse, 0x20 ;  /* 0x00000020080a7836 */ /* 0x040fe40000000000 */
[----:B--2---:R-:W-:Y:S01]  /*3b90*/  VIADD R12, R8, 0xa0 ;  /* 0x000000a0080c7836 */ /* 0x004fe20000000000 */
[----:B------:R-:W-:Y:S01]  /*3ba0*/  LEA.HI.X R3, R0, UR9, R3, 0x2, P0 ;  /* 0x0000000900037c11 */ /* 0x000fe200080f1403 */
[----:B------:R-:W-:Y:S01]  /*3bb0*/  VIADD R0, R8, 0x40 ;  /* 0x0000004008007836 */ /* 0x000fe20000000000 */
[-C--:B---3--:R-:W-:Y:S02]  /*3bc0*/  ISETP.GE.AND P1, PT, R30, R31.reuse, PT ;  /* 0x0000001f1e00720c */ /* 0x088fe40003f26270 */
[-C--:B------:R-:W-:Y:S01]  /*3bd0*/  ISETP.GE.AND P2, PT, R10, R31.reuse, PT ;  /* 0x0000001f0a00720c */ /* 0x080fe20003f46270 */
[----:B------:R-:W-:Y:S01]  /*3be0*/  VIADD R10, R8, 0x60 ;  /* 0x00000060080a7836 */ /* 0x000fe20000000000 */
[-C--:B------:R-:W-:Y:S01]  /*3bf0*/  ISETP.GE.AND P3, PT, R0, R31.reuse, PT ;  /* 0x0000001f0000720c */ /* 0x080fe20003f66270 */
[----:B------:R-:W-:Y:S01]  /*3c00*/  VIADD R0, R8, 0x80 ;  /* 0x0000008008007836 */ /* 0x000fe20000000000 */
[----:B------:R-:W-:-:S02]  /*3c10*/  ISETP.GE.AND P6, PT, R12, R31, PT ;  /* 0x0000001f0c00720c */ /* 0x000fc40003fc6270 */
[-C--:B------:R-:W-:Y:S01]  /*3c20*/  ISETP.GE.AND P4, PT, R10, R31.reuse, PT ;  /* 0x0000001f0a00720c */ /* 0x080fe20003f86270 */
[----:B------:R-:W-:Y:S01]  /*3c30*/  VIADD R10, R8, 0xc0 ;  /* 0x000000c0080a7836 */ /* 0x000fe20000000000 */
[-C--:B------:R-:W-:Y:S01]  /*3c40*/  ISETP.GE.AND P5, PT, R0, R31.reuse, PT ;  /* 0x0000001f0000720c */ /* 0x080fe20003fa6270 */
[----:B------:R-:W-:Y:S02]  /*3c50*/  VIADD R0, R8, 0xe0 ;  /* 0x000000e008007836 */ /* 0x000fe40000000000 */
[----:B------:R0:W-:Y:S01]  /*3c60*/  @!P1 STG.E desc[UR12][R2.64], R39 ;  /* 0x0000002702009986 */ /* 0x0001e2000c10190c */
[-C--:B------:R-:W-:Y:S01]  /*3c70*/  ISETP.GE.AND P0, PT, R10, R31.reuse, PT ;  /* 0x0000001f0a00720c */ /* 0x080fe20003f06270 */
[----:B------:R-:W-:Y:S01]  /*3c80*/  VIADD R10, R8, 0x160 ;  /* 0x00000160080a7836 */ /* 0x000fe20000000000 */
[-C--:B------:R-:W-:Y:S01]  /*3c90*/  ISETP.GE.AND P1, PT, R0, R31.reuse, PT ;  /* 0x0000001f0000720c */ /* 0x080fe20003f26270 */
[----:B------:R-:W-:Y:S01]  /*3ca0*/  VIADD R0, R8, 0x140 ;  /* 0x0000014008007836 */ /* 0x000fe20000000000 */
[----:B------:R0:W-:Y:S01]  /*3cb0*/  @!P2 STG.E desc[UR12][R2.64+0x80], R41 ;  /* 0x000080290200a986 */ /* 0x0001e2000c10190c */
[----:B------:R-:W-:-:S03]  /*3cc0*/  ISETP.GE.AND P2, PT, R37, R31, PT ;  /* 0x0000001f2500720c */ /* 0x000fc60003f46270 */
[----:B------:R0:W-:Y:S01]  /*3cd0*/  @!P3 STG.E desc[UR12][R2.64+0x100], R43 ;  /* 0x0001002b0200b986 */ /* 0x0001e2000c10190c */
[----:B------:R-:W-:-:S03]  /*3ce0*/  ISETP.GE.AND P3, PT, R36, R31, PT ;  /* 0x0000001f2400720c */ /* 0x000fc60003f66270 */
[----:B------:R0:W-:Y:S01]  /*3cf0*/  @!P4 STG.E desc[UR12][R2.64+0x180], R45 ;  /* 0x0001802d0200c986 */ /* 0x0001e2000c10190c */
[-C--:B------:R-:W-:Y:S01]  /*3d00*/  ISETP.GE.AND P4, PT, R0, R31.reuse, PT ;  /* 0x0000001f0000720c */ /* 0x080fe20003f86270 */
[----:B------:R-:W-:Y:S02]  /*3d10*/  VIADD R0, R8, 0x180 ;  /* 0x0000018008007836 */ /* 0x000fe40000000000 */
[----:B------:R0:W-:Y:S01]  /*3d20*/  @!P5 STG.E desc[UR12][R2.64+0x200], R4 ;  /* 0x000200040200d986 */ /* 0x0001e2000c10190c */
[-C--:B------:R-:W-:Y:S01]  /*3d30*/  ISETP.GE.AND P5, PT, R10, R31.reuse, PT ;  /* 0x0000001f0a00720c */ /* 0x080fe20003fa6270 */
[----:B------:R-:W-:Y:S02]  /*3d40*/  VIADD R10, R8, 0x1a0 ;  /* 0x000001a0080a7836 */ /* 0x000fe40000000000 */
[----:B------:R0:W-:Y:S01]  /*3d50*/  @!P6 STG.E desc[UR12][R2.64+0x280], R6 ;  /* 0x000280060200e986 */ /* 0x0001e2000c10190c */
[----:B------:R-:W-:Y:S01]  /*3d60*/  ISETP.GE.AND P6, PT, R0, R31, PT ;  /* 0x0000001f0000720c */ /* 0x000fe20003fc6270 */
[----:B------:R-:W-:-:S02]  /*3d70*/  VIADD R0, R8, 0x1c0 ;  /* 0x000001c008007836 */ /* 0x000fc40000000000 */
[----:B------:R0:W-:Y:S01]  /*3d80*/  @!P0 STG.E desc[UR12][R2.64+0x300], R33 ;  /* 0x0003002102008986 */ /* 0x0001e2000c10190c */
[-C--:B------:R-:W-:Y:S01]  /*3d90*/  ISETP.GE.AND P0, PT, R10, R31.reuse, PT ;  /* 0x0000001f0a00720c */ /* 0x080fe20003f06270 */
[C---:B------:R-:W-:Y:S02]  /*3da0*/  VIADD R10, R8.reuse, 0x1e0 ;  /* 0x000001e0080a7836 */ /* 0x040fe40000000000 */
[----:B------:R-:W-:Y:S01]  /*3db0*/  VIADD R8, R8, 0x200 ;  /* 0x0000020008087836 */ /* 0x000fe20000000000 */
[----:B------:R0:W-:Y:S01]  /*3dc0*/  @!P1 STG.E desc[UR12][R2.64+0x380], R25 ;  /* 0x0003801902009986 */ /* 0x0001e2000c10190c */
[----:B------:R-:W-:-:S03]  /*3dd0*/  ISETP.GE.AND P1, PT, R0, R31, PT ;  /* 0x0000001f0000720c */ /* 0x000fc60003f26270 */
        /* <DEDUP_REMOVED lines=8> */
[----:B------:R0:W-:Y:S04]  /*3e60*/  @!P6 STG.E desc[UR12][R2.64+0x600], R15 ;  /* 0x0006000f0200e986 */ /* 0x0001e8000c10190c */
[----:B------:R0:W-:Y:S04]  /*3e70*/  @!P0 STG.E desc[UR12][R2.64+0x680], R13 ;  /* 0x0006800d02008986 */ /* 0x0001e8000c10190c */
[----:B------:R0:W-:Y:S04]  /*3e80*/  @!P1 STG.E desc[UR12][R2.64+0x700], R11 ;  /* 0x0007000b02009986 */ /* 0x0001e8000c10190c */
[----:B------:R0:W-:Y:S04]  /*3e90*/  @!P2 STG.E desc[UR12][R2.64+0x780], R9 ;  /* 0x000780090200a986 */ /* 0x0001e8000c10190c */
[----:B------:R0:W-:Y:S04]  /*3ea0*/  @!P3 STG.E desc[UR12][R2.64+0x800], R7 ;  /* 0x000800070200b986 */ /* 0x0001e8000c10190c */
[----:B------:R0:W-:Y:S01]  /*3eb0*/  @!P4 STG.E desc[UR12][R2.64+0x880], R5 ;  /* 0x000880050200c986 */ /* 0x0001e2000c10190c */
[----:B------:R-:W-:Y:S05]  /*3ec0*/  @P5 EXIT ;  /* 0x000000000000594d */ /* 0x000fea0003800000 */
[----:B------:R-:W-:Y:S01]  /*3ed0*/  STG.E desc[UR12][R2.64+0x900], R27 ;  /* 0x0009001b02007986 */ /* 0x000fe2000c10190c */
[----:B------:R-:W-:Y:S05]  /*3ee0*/  EXIT ;  /* 0x000000000000794d */ /* 0x000fea0003800000 */
.L_x_5:
[----:B------:R-:W-:Y:S01]  /*3ef0*/  BSSY B1, `(.L_x_32) ;  /* 0x0000006000017945 */ /* 0x000fe20003800000 */
[----:B------:R-:W-:Y:S01]  /*3f00*/  PLOP3.LUT P0, PT, P0, PT, PT, 0x8, 0x80 ;  /* 0x000000000080781c */ /* 0x000fe2000070e170 */
[----:B------:R-:W-:-:S12]  /*3f10*/  IMAD.MOV.U32 R10, RZ, RZ, -0x1 ;  /* 0xffffffffff0a7424 */ /* 0x000fd800078e00ff */
[----:B------:R-:W-:Y:S05]  /*3f20*/  WARPSYNC.COLLECTIVE R10, `(.L_x_33) ;  /* 0x000000000a087348 */ /* 0x000fea0003c00000 */
[----:B------:R-:W-:Y:S01]  /*3f30*/  VOTE.ANY P0, P0 ;  /* 0x0000000000ff7806 */ /* 0x000fe20000000100 */
[----:B------:R-:W-:-:S12]  /*3f40*/  ENDCOLLECTIVE ;  /* 0x000000000000791b */ /* 0x000fd80003800000 */
.L_x_33:
[----:B------:R-:W-:Y:S05]  /*3f50*/  BSYNC B1 ;  /* 0x0000000000017941 */ /* 0x000fea0003800000 */
.L_x_32:
[----:B------:R-:W-:Y:S05]  /*3f60*/  BRA `(.L_x_34) ;  /* 0xffffffd000287947 */ /* 0x000fea000383ffff */
.L_x_7:
[----:B------:R-:W-:Y:S01]  /*3f70*/  BSSY B1, `(.L_x_35) ;  /* 0x0000006000017945 */ /* 0x000fe20003800000 */
[----:B------:R-:W-:Y:S01]  /*3f80*/  PLOP3.LUT P0, PT, P0, PT, PT, 0x8, 0x80 ;  /* 0x000000000080781c */ /* 0x000fe2000070e170 */
[----:B------:R-:W-:-:S12]  /*3f90*/  IMAD.MOV.U32 R10, RZ, RZ, -0x1 ;  /* 0xffffffffff0a7424 */ /* 0x000fd800078e00ff */
[----:B------:R-:W-:Y:S05]  /*3fa0*/  WARPSYNC.COLLECTIVE R10, `(.L_x_36) ;  /* 0x000000000a087348 */ /* 0x000fea0003c00000 */
[----:B------:R-:W-:Y:S01]  /*3fb0*/  VOTE.ANY P0, P0 ;  /* 0x0000000000ff7806 */ /* 0x000fe20000000100 */
[----:B------:R-:W-:-:S12]  /*3fc0*/  ENDCOLLECTIVE ;  /* 0x000000000000791b */ /* 0x000fd80003800000 */
.L_x_36:
[----:B------:R-:W-:Y:S05]  /*3fd0*/  BSYNC B1 ;  /* 0x0000000000017941 */ /* 0x000fea0003800000 */
.L_x_35:
[----:B------:R-:W-:Y:S05]  /*3fe0*/  BRA `(.L_x_37) ;  /* 0xffffffd0002c7947 */ /* 0x000fea000383ffff */
.L_x_9:
[----:B------:R-:W0:Y:S01]  /*3ff0*/  S2R R8, SR_GEMASK ;  /* 0x0000000000087919 */ /* 0x000e220000003c00 */
[----:B------:R-:W-:Y:S01]  /*4000*/  BSSY B1, `(.L_x_38) ;  /* 0x0000006000017945 */ /* 0x000fe20003800000 */
[----:B------:R-:W-:Y:S01]  /*4010*/  PLOP3.LUT P2, PT, P0, PT, PT, 0x8, 0x80 ;  /* 0x000000000080781c */ /* 0x000fe2000074e170 */
[----:B------:R-:W-:-:S12]  /*4020*/  IMAD.MOV.U32 R10, RZ, RZ, -0x1 ;  /* 0xffffffffff0a7424 */ /* 0x000fd800078e00ff */
[----:B0-----:R-:W-:Y:S05]  /*4030*/  WARPSYNC.COLLECTIVE R10, `(.L_x_39) ;  /* 0x000000000a087348 */ /* 0x001fea0003c00000 */
[----:B------:R-:W-:Y:S01]  /*4040*/  VOTE.ANY R10, PT, P2 ;  /* 0x00000000000a7806 */ /* 0x000fe200010e0100 */
[----:B0-----:R-:W-:Y:S06]  /*4050*/  ENDCOLLECTIVE ;  /* 0x000000000000791b */ /* 0x001fec0003800000 */
.L_x_39:
[----:B------:R-:W-:Y:S05]  /*4060*/  BSYNC B1 ;  /* 0x0000000000017941 */ /* 0x000fea0003800000 */
.L_x_38:
[----:B------:R-:W-:Y:S01]  /*4070*/  LOP3.LUT R10, R10, 0x80000000, R8, 0xec, !PT ;  /* 0x800000000a0a7812 */ /* 0x000fe200078eec08 */
[----:B------:R-:W-:Y:S01]  /*4080*/  IMAD.MOV.U32 R14, RZ, RZ, 0x1 ;  /* 0x00000001ff0e7424 */ /* 0x000fe200078e00ff */
[----:B------:R-:W-:Y:S01]  /*4090*/  ISETP.NE.AND P0, PT, R12, 0x65, PT ;  /* 0x000000650c00780c */ /* 0x000fe20003f05270 */
[C---:B------:R-:W-:Y:S02]  /*40a0*/  VIADD R38, R37.reuse, 0x2 ;  /* 0x0000000225267836 */ /* 0x040fe40000000000 */
[C---:B------:R-:W-:Y:S02]  /*40b0*/  VIADD R11, R10.reuse, 0xffffffff ;  /* 0xffffffff0a0b7836 */ /* 0x040fe40000000000 */
[C---:B------:R-:W-:Y:S02]  /*40c0*/  VIADD R19, R37.reuse, 0x4 ;  /* 0x0000000425137836 */ /* 0x040fe40000000000 */
[----:B------:R-:W-:Y:S01]  /*40d0*/  VIADD R39, R37, 0x10 ;  /* 0x0000001025277836 */ /* 0x000fe20000000000 */
[----:B------:R-:W-:Y:S01]  /*40e0*/  LOP3.LUT R11, R10, R11, RZ, 0xc, !PT ;  /* 0x0000000b0a0b7212 */ /* 0x000fe200078e0cff */
[----:B------:R-:W-:-:S03]  /*40f0*/  IMAD.MOV.U32 R10, RZ, RZ, -0x1 ;  /* 0xffffffffff0a7424 */ /* 0x000fc600078e00ff */
[----:B------:R0:W1:Y:S04]  /*4100*/  POPC R15, R11 ;  /* 0x0000000b000f7309 */ /* 0x0000680000000000 */
[----:B01----:R-:W-:Y:S05]  /*4110*/  WARPSYNC.COLLECTIVE R10, `(.L_x_40) ;  /* 0x000000000a087348 */ /* 0x003fea0003c00000 */
[----:B-1----:R1:W2:Y:S02]  /*4120*/  SHFL.DOWN P2, R16, R13, R14, R15 ;  /* 0x0800000e0d107389 */ /* 0x0022a4000004000f */
[----:B012---:R-:W-:Y:S05]  /*4130*/  ENDCOLLECTIVE ;  /* 0x000000000000791b */ /* 0x007fea0003800000 */
.L_x_40:
[----:B------:R-:W-:Y:S01]  /*4140*/  IMAD.MOV.U32 R14, RZ, RZ, 0x2 ;  /* 0x00000002ff0e7424 */ /* 0x000fe200078e00ff */
[----:B------:R-:W-:-:S04]  /*4150*/  ISETP.GE.AND P2, PT, R37, R15, PT ;  /* 0x0000000f2500720c */ /* 0x000fc80003f46270 */
[----:B------:R-:W-:-:S05]  /*4160*/  SEL R16, R16, RZ, !P2 ;  /* 0x000000ff10107207 */ /* 0x000fca0005000000 */
[----:B------:R-:W-:-:S04]  /*4170*/  IMAD.IADD R36, R16, 0x1, R13 ;  /* 0x0000000110247824 */ /* 0x000fc800078e020d */
[----:B------:R-:W-:-:S07]  /*4180*/  IMAD.MOV.U32 R13, RZ, RZ, R36 ;  /* 0x000000ffff0d7224 */ /* 0x000fce00078e0024 */
[----:B------:R-:W-:Y:S05]  /*4190*/  WARPSYNC.COLLECTIVE R10, `(.L_x_41) ;  /* 0x000000000a087348 */ /* 0x000fea0003c00000 */
[----:B------:R0:W1:Y:S02]  /*41a0*/  SHFL.DOWN P2, R16, R13, R14, R15 ;  /* 0x0800000e0d107389 */ /* 0x000064000004000f */
[----:B01----:R-:W-:Y:S05]  /*41b0*/  ENDCOLLECTIVE ;  /* 0x000000000000791b */ /* 0x003fea0003800000 */
.L_x_41:
[----:B------:R-:W-:Y:S01]  /*41c0*/  IMAD.MOV.U32 R14, RZ, RZ, 0x4 ;  /* 0x00000004ff0e7424 */ /* 0x000fe200078e00ff */
[----:B------:R-:W-:-:S04]  /*41d0*/  ISETP.GT.AND P2, PT, R38, R15, PT ;  /* 0x0000000f2600720c */ /* 0x000fc80003f44270 */
[----:B------:R-:W-:-:S05]  /*41e0*/  SEL R11, R16, RZ, !P2 ;  /* 0x000000ff100b7207 */ /* 0x000fca0005000000 */
[----:B------:R-:W-:Y:S02]  /*41f0*/  IMAD.IADD R40, R36, 0x1, R11 ;  /* 0x0000000124287824 */ /* 0x000fe400078e020b */
[----:B------:R-:W-:Y:S02]  /*4200*/  VIADD R36, R37, 0x8 ;  /* 0x0000000825247836 */ /* 0x000fe40000000000 */
[----:B------:R-:W-:-:S07]  /*4210*/  IMAD.MOV.U32 R13, RZ, RZ, R40 ;  /* 0x000000ffff0d7224 */ /* 0x000fce00078e0028 */
[----:B------:R-:W-:Y:S05]  /*4220*/  WARPSYNC.COLLECTIVE R10, `(.L_x_42) ;  /* 0x000000000a087348 */ /* 0x000fea0003c00000 */
[----:B------:R0:W1:Y:S02]  /*4230*/  SHFL.DOWN P2, R16, R13, R14, R15 ;  /* 0x0800000e0d107389 */ /* 0x000064000004000f */
[----:B01----:R-:W-:Y:S05]  /*4240*/  ENDCOLLECTIVE ;  /* 0x000000000000791b */ /* 0x003fea0003800000 */
.L_x_42:
[----:B------:R-:W-:Y:S01]  /*4250*/  IMAD.MOV.U32 R14, RZ, RZ, 0x8 ;  /* 0x00000008ff0e7424 */ /* 0x000fe200078e00ff */
[----:B------:R-:W-:-:S04]  /*4260*/  ISETP.GT.AND P2, PT, R19, R15, PT ;  /* 0x0000000f1300720c */ /* 0x000fc80003f44270 */
[----:B------:R-:W-:-:S05]  /*4270*/  SEL R11, R16, RZ, !P2 ;  /* 0x000000ff100b7207 */ /* 0x000fca0005000000 */
[----:B------:R-:W-:-:S04]  /*4280*/  IMAD.IADD R42, R40, 0x1, R11 ;  /* 0x00000001282a7824 */ /* 0x000fc800078e020b */
[----:B------:R-:W-:-:S07]  /*4290*/  IMAD.MOV.U32 R13, RZ, RZ, R42 ;  /* 0x000000ffff0d7224 */ /* 0x000fce00078e002a */
[----:B------:R-:W-:Y:S05]  /*42a0*/  WARPSYNC.COLLECTIVE R10, `(.L_x_43) ;  /* 0x000000000a087348 */ /* 0x000fea0003c00000 */
[----:B------:R0:W1:Y:S02]  /*42b0*/  SHFL.DOWN P2, R16, R13, R14, R15 ;  /* 0x0800000e0d107389 */ /* 0x000064000004000f */
[----:B01----:R-:W-:Y:S05]  /*42c0*/  ENDCOLLECTIVE ;  /* 0x000000000000791b */ /* 0x003fea0003800000 */
.L_x_43:
        /* <DEDUP_REMOVED lines=8> */
.L_x_44:
[----:B------:R-:W-:Y:S05]  /*4350*/  WARPSYNC.COLLECTIVE R10, `(.L_x_45) ;  /* 0x000000000a087348 */ /* 0x000fea0003c00000 */
[----:B------:R-:W-:Y:S01]  /*4360*/  VOTE.ALL P0, P0 ;  /* 0x0000000000ff7806 */ /* 0x000fe20000000000 */
[----:B------:R-:W-:-:S12]  /*4370*/  ENDCOLLECTIVE ;  /* 0x000000000000791b */ /* 0x000fd80003800000 */
.L_x_45:
[----:B------:R-:W0:Y:S01]  /*4380*/  LDC.64 R12, c[0x0][0x390] ;  /* 0x0000e400ff0c7b82 */ /* 0x000e220000000a00 */
[----:B------:R-:W-:-:S04]  /*4390*/  ISETP.GT.AND P2, PT, R39, R15, PT ;  /* 0x0000000f2700720c */ /* 0x000fc80003f44270 */
[----:B------:R-:W-:-:S05]  /*43a0*/  SEL R16, R16, RZ, !P2 ;  /* 0x000000ff10107207 */ /* 0x000fca0005000000 */
[----:B------:R-:W-:Y:S01]  /*43b0*/  IMAD.IADD R40, R41, 0x1, R16 ;  /* 0x0000000129287824 */ /* 0x000fe200078e0210 */
[----:B0-----:R-:W-:-:S05]  /*43c0*/  IADD3 R42, P2, PT, R12, 0x100, RZ ;  /* 0x000001000c2a7810 */ /* 0x001fca0007f5e0ff */
[----:B------:R-:W-:Y:S01]  /*43d0*/  IMAD.X R43, RZ, RZ, R13, P2 ;  /* 0x000000ffff2b7224 */ /* 0x000fe200010e060d */
[----:B------:R-:W-:Y:S07]  /*43e0*/  BRA `(.L_x_46) ;  /* 0xffffffcc00c87947 */ /* 0x000fee000383ffff */
.L_x_11:
[----:B------:R-:W-:Y:S01]  /*43f0*/  BSSY B1, `(.L_x_47) ;  /* 0x0000006000017945 */ /* 0x000fe20003800000 */
[----:B------:R-:W-:Y:S01]  /*4400*/  PLOP3.LUT P0, PT, P0, PT, PT, 0x8, 0x80 ;  /* 0x000000000080781c */ /* 0x000fe2000070e170 */
[----:B------:R-:W-:-:S12]  /*4410*/  IMAD.MOV.U32 R10, RZ, RZ, -0x1 ;  /* 0xffffffffff0a7424 */ /* 0x000fd800078e00ff */
[----:B------:R-:W-:Y:S05]  /*4420*/  WARPSYNC.COLLECTIVE R10, `(.L_x_48) ;  /* 0x000000000a087348 */ /* 0x000fea0003c00000 */
[----:B------:R-:W-:Y:S01]  /*4430*/  VOTE.ANY P0, P0 ;  /* 0x0000000000ff7806 */ /* 0x000fe20000000100 */
[----:B------:R-:W-:-:S12]  /*4440*/  ENDCOLLECTIVE ;  /* 0x000000000000791b */ /* 0x000fd80003800000 */
.L_x_48:
[----:B------:R-:W-:Y:S05]  /*4450*/  BSYNC B1 ;  /* 0x0000000000017941 */ /* 0x000fea0003800000 */
.L_x_47:
[----:B------:R-:W-:Y:S05]  /*4460*/  BRA `(.L_x_49) ;  /* 0xffffffcc00d07947 */ /* 0x000fea000383ffff */
.L_x_13:
[----:B------:R-:W-:Y:S01]  /*4470*/  BSSY B1, `(.L_x_50) ;  /* 0x0000006000017945 */ /* 0x000fe20003800000 */
[----:B------:R-:W-:Y:S01]  /*4480*/  PLOP3.LUT P0, PT, P0, PT, PT, 0x8, 0x80 ;  /* 0x000000000080781c */ /* 0x000fe2000070e170 */
[----:B------:R-:W-:-:S12]  /*4490*/  IMAD.MOV.U32 R10, RZ, RZ, -0x1 ;  /* 0xffffffffff0a7424 */ /* 0x000fd800078e00ff */
[----:B------:R-:W-:Y:S05]  /*44a0*/  WARPSYNC.COLLECTIVE R10, `(.L_x_51) ;  /* 0x000000000a087348 */ /* 0x000fea0003c00000 */
[----:B------:R-:W-:Y:S01]  /*44b0*/  VOTE.ANY P0, P0 ;  /* 0x0000000000ff7806 */ /* 0x000fe20000000100 */
[----:B------:R-:W-:-:S12]  /*44c0*/  ENDCOLLECTIVE ;  /* 0x000000000000791b */ /* 0x000fd80003800000 */
.L_x_51:
[----:B------:R-:W-:Y:S05]  /*44d0*/  BSYNC B1 ;  /* 0x0000000000017941 */ /* 0x000fea0003800000 */
.L_x_50:
[----:B------:R-:W-:Y:S05]  /*44e0*/  BRA `(.L_x_52) ;  /* 0xffffffcc00d47947 */ /* 0x000fea000383ffff */
.L_x_15:
[----:B------:R-:W-:Y:S01]  /*44f0*/  BSSY B1, `(.L_x_53) ;  /* 0x0000006000017945 */ /* 0x000fe20003800000 */
[----:B------:R-:W-:Y:S01]  /*4500*/  PLOP3.LUT P2, PT, P0, PT, PT, 0x8, 0x80 ;  /* 0x000000000080781c */ /* 0x000fe2000074e170 */
[----:B------:R-:W-:-:S12]  /*4510*/  IMAD.MOV.U32 R10, RZ, RZ, -0x1 ;  /* 0xffffffffff0a7424 */ /* 0x000fd800078e00ff */
[----:B------:R-:W-:Y:S05]  /*4520*/  WARPSYNC.COLLECTIVE R10, `(.L_x_54) ;  /* 0x000000000a087348 */ /* 0x000fea0003c00000 */
[----:B------:R-:W-:Y:S01]  /*4530*/  VOTE.ANY R10, PT, P2 ;  /* 0x00000000000a7806 */ /* 0x000fe200010e0100 */
[----:B------:R-:W-:Y:S06]  /*4540*/  ENDCOLLECTIVE ;  /* 0x000000000000791b */ /* 0x000fec0003800000 */
.L_x_54:
[----:B------:R-:W-:Y:S05]  /*4550*/  BSYNC B1 ;  /* 0x0000000000017941 */ /* 0x000fea0003800000 */
.L_x_53:
[----:B------:R-:W-:Y:S01]  /*4560*/  LOP3.LUT R10, R10, 0x80000000, R8, 0xec, !PT ;  /* 0x800000000a0a7812 */ /* 0x000fe200078eec08 */
[----:B------:R-:W-:Y:S02]  /*4570*/  IMAD.MOV.U32 R14, RZ, RZ, 0x1 ;  /* 0x00000001ff0e7424 */ /* 0x000fe400078e00ff */
[----:B------:R-:W-:Y:S02]  /*4580*/  VIADD R18, R18, 0xffffffe0 ;  /* 0xffffffe012127836 */ /* 0x000fe40000000000 */
[----:B------:R-:W-:-:S05]  /*4590*/  VIADD R15, R10, 0xffffffff ;  /* 0xffffffff0a0f7836 */ /* 0x000fca0000000000 */
[----:B------:R-:W-:Y:S01]  /*45a0*/  LOP3.LUT R15, R10, R15, RZ, 0xc, !PT ;  /* 0x0000000f0a0f7212 */ /* 0x000fe200078e0cff */
[----:B------:R-:W-:-:S05]  /*45b0*/  IMAD.MOV.U32 R10, RZ, RZ, -0x1 ;  /* 0xffffffffff0a7424 */ /* 0x000fca00078e00ff */
[----:B------:R-:W0:Y:S02]  /*45c0*/  POPC R15, R15 ;  /* 0x0000000f000f7309 */ /* 0x000e240000000000 */
[----:B0-----:R-:W-:Y:S05]  /*45d0*/  WARPSYNC.COLLECTIVE R10, `(.L_x_55) ;  /* 0x000000000a087348 */ /* 0x001fea0003c00000 */
[----:B0-----:R0:W1:Y:S02]  /*45e0*/  SHFL.DOWN P2, R16, R13, R14, R15 ;  /* 0x0800000e0d107389 */ /* 0x001064000004000f */
[----:B01----:R-:W-:Y:S05]  /*45f0*/  ENDCOLLECTIVE ;  /* 0x000000000000791b */ /* 0x003fea0003800000 */
.L_x_55:
[----:B------:R-:W-:Y:S01]  /*4600*/  ISETP.GE.AND P0, PT, R37, R15, PT ;  /* 0x0000000f2500720c */ /* 0x000fe20003f06270 */
[----:B------:R-:W-:-:S03]  /*4610*/  IMAD.MOV.U32 R14, RZ, RZ, 0x2 ;  /* 0x00000002ff0e7424 */ /* 0x000fc600078e00ff */
[----:B------:R-:W-:Y:S02]  /*4620*/  SEL R16, R16, RZ, !P0 ;  /* 0x000000ff10107207 */ /* 0x000fe40004000000 */
[----:B------:R-:W-:-:S03]  /*4630*/  ISETP.GT.AND P0, PT, R38, R15, PT ;  /* 0x0000000f2600720c */ /* 0x000fc60003f04270 */
[----:B------:R-:W-:-:S04]  /*4640*/  IMAD.IADD R41, R16, 0x1, R13 ;  /* 0x0000000110297824 */ /* 0x000fc800078e020d */
[----:B------:R-:W-:-:S07]  /*4650*/  IMAD.MOV.U32 R13, RZ, RZ, R41 ;  /* 0x000000ffff0d7224 */ /* 0x000fce00078e0029 */
[----:B------:R-:W-:Y:S05]  /*4660*/  WARPSYNC.COLLECTIVE R10, `(.L_x_56) ;  /* 0x000000000a087348 */ /* 0x000fea0003c00000 */
[----:B------:R0:W1:Y:S02]  /*4670*/  SHFL.DOWN P2, R16, R13, R14, R15 ;  /* 0x0800000e0d107389 */ /* 0x000064000004000f */
[----:B01----:R-:W-:Y:S05]  /*4680*/  ENDCOLLECTIVE ;  /* 0x000000000000791b */ /* 0x003fea0003800000 */
.L_x_56:
[----:B------:R-:W-:Y:S01]  /*4690*/  IMAD.MOV.U32 R14, RZ, RZ, 0x4 ;  /* 0x00000004ff0e7424 */ /* 0x000fe200078e00ff */
[----:B------:R-:W-:Y:S02]  /*46a0*/  SEL R16, R16, RZ, !P0 ;  /* 0x000000ff10107207 */ /* 0x000fe40004000000 */
[----:B------:R-:W-:-:S03]  /*46b0*/  ISETP.GT.AND P0, PT, R19, R15, PT ;  /* 0x0000000f1300720c */ /* 0x000fc60003f04270 */
[----:B------:R-:W-:-:S04]  /*46c0*/  IMAD.IADD R41, R41, 0x1, R16 ;  /* 0x0000000129297824 */ /* 0x000fc800078e0210 */
[----:B------:R-:W-:-:S07]  /*46d0*/  IMAD.MOV.U32 R13, RZ, RZ, R41 ;  /* 0x000000ffff0d7224 */ /* 0x000fce00078e0029 */
[----:B------:R-:W-:Y:S05]  /*46e0*/  WARPSYNC.COLLECTIVE R10, `(.L_x_57) ;  /* 0x000000000a087348 */ /* 0x000fea0003c00000 */
[----:B------:R0:W1:Y:S02]  /*46f0*/  SHFL.DOWN P2, R16, R13, R14, R15 ;  /* 0x0800000e0d107389 */ /* 0x000064000004000f */
[----:B01----:R-:W-:Y:S05]  /*4700*/  ENDCOLLECTIVE ;  /* 0x000000000000791b */ /* 0x003fea0003800000 */
.L_x_57:
[----:B------:R-:W-:Y:S01]  /*4710*/  IMAD.MOV.U32 R14, RZ, RZ, 0x8 ;  /* 0x00000008ff0e7424 */ /* 0x000fe200078e00ff */
[----:B------:R-:W-:Y:S02]  /*4720*/  SEL R16, R16, RZ, !P0 ;  /* 0x000000ff10107207 */ /* 0x000fe40004000000 */
[----:B------:R-:W-:-:S03]  /*4730*/  ISETP.GT.AND P0, PT, R36, R15, PT ;  /* 0x0000000f2400720c */ /* 0x000fc60003f04270 */
[----:B------:R-:W-:-:S10]  /*4740*/  IMAD.IADD R13, R41, 0x1, R16 ;  /* 0x00000001290d7824 */ /* 0x000fd400078e0210 */
[----:B------:R-:W-:Y:S05]  /*4750*/  WARPSYNC.COLLECTIVE R10, `(.L_x_58) ;  /* 0x000000000a087348 */ /* 0x000fea0003c00000 */
[----:B------:R0:W1:Y:S02]  /*4760*/  SHFL.DOWN P2, R16, R13, R14, R15 ;  /* 0x0800000e0d107389 */ /* 0x000064000004000f */
[----:B01----:R-:W-:Y:S05]  /*4770*/  ENDCOLLECTIVE ;  /* 0x000000000000791b */ /* 0x003fea0003800000 */
.L_x_58:
        /* <DEDUP_REMOVED lines=8> */
.L_x_59:
[----:B------:R-:W-:Y:S02]  /*4800*/  SEL R16, R16, RZ, !P0 ;  /* 0x000000ff10107207 */ /* 0x000fe40004000000 */
[----:B------:R-:W-:Y:S02]  /*4810*/  ISETP.NE.AND P0, PT, R12, 0x65, PT ;  /* 0x000000650c00780c */ /* 0x000fe40003f05270 */
[----:B------:R-:W-:-:S11]  /*4820*/  IADD3 R40, PT, PT, R41, R16, R40 ;  /* 0x0000001029287210 */ /* 0x000fd60007ffe028 */
[----:B------:R-:W-:Y:S05]  /*4830*/  WARPSYNC.COLLECTIVE R10, `(.L_x_60) ;  /* 0x000000000a087348 */ /* 0x000fea0003c00000 */
[----:B------:R-:W-:Y:S01]  /*4840*/  VOTE.ALL P0, P0 ;  /* 0x0000000000ff7806 */ /* 0x000fe20000000000 */
[----:B------:R-:W-:-:S12]  /*4850*/  ENDCOLLECTIVE ;  /* 0x000000000000791b */ /* 0x000fd80003800000 */
.L_x_60:
[----:B------:R-:W-:Y:S05]  /*4860*/  BRA `(.L_x_61) ;  /* 0xffffffcc00747947 */ /* 0x000fea000383ffff */
.L_x_20:
[----:B------:R-:W-:Y:S01]  /*4870*/  BSSY B0, `(.L_x_62) ;  /* 0x0000006000007945 */ /* 0x000fe20003800000 */
[----:B------:R-:W-:Y:S01]  /*4880*/  PLOP3.LUT P0, PT, P0, PT, PT, 0x8, 0x80 ;  /* 0x000000000080781c */ /* 0x000fe2000070e170 */
[----:B------:R-:W-:-:S12]  /*4890*/  IMAD.MOV.U32 R10, RZ, RZ, -0x1 ;  /* 0xffffffffff0a7424 */ /* 0x000fd800078e00ff */
[----:B------:R-:W-:Y:S05]  /*48a0*/  WARPSYNC.COLLECTIVE R10, `(.L_x_63) ;  /* 0x000000000a087348 */ /* 0x000fea0003c00000 */
[----:B------:R-:W-:Y:S01]  /*48b0*/  VOTE.ANY P0, P0 ;  /* 0x0000000000ff7806 */ /* 0x000fe20000000100 */
[----:B------:R-:W-:-:S12]  /*48c0*/  ENDCOLLECTIVE ;  /* 0x000000000000791b */ /* 0x000fd80003800000 */
.L_x_63:
[----:B------:R-:W-:Y:S05]  /*48d0*/  BSYNC B0 ;  /* 0x0000000000007941 */ /* 0x000fea0003800000 */
.L_x_62:
[----:B------:R-:W-:Y:S05]  /*48e0*/  BRA `(.L_x_64) ;  /* 0xffffffe400807947 */ /* 0x000fea000383ffff */
.L_x_22:
[----:B------:R-:W-:Y:S01]  /*48f0*/  BSSY B0, `(.L_x_65) ;  /* 0x0000006000007945 */ /* 0x000fe20003800000 */
[----:B------:R-:W-:Y:S01]  /*4900*/  PLOP3.LUT P0, PT, P0, PT, PT, 0x8, 0x80 ;  /* 0x000000000080781c */ /* 0x000fe2000070e170 */
[----:B------:R-:W-:-:S12]  /*4910*/  IMAD.MOV.U32 R10, RZ, RZ, -0x1 ;  /* 0xffffffffff0a7424 */ /* 0x000fd800078e00ff */
[----:B------:R-:W-:Y:S05]  /*4920*/  WARPSYNC.COLLECTIVE R10, `(.L_x_66) ;  /* 0x000000000a087348 */ /* 0x000fea0003c00000 */
[----:B------:R-:W-:Y:S01]  /*4930*/  VOTE.ANY P0, P0 ;  /* 0x0000000000ff7806 */ /* 0x000fe20000000100 */
[----:B------:R-:W-:-:S12]  /*4940*/  ENDCOLLECTIVE ;  /* 0x000000000000791b */ /* 0x000fd80003800000 */
.L_x_66:
[----:B------:R-:W-:Y:S05]  /*4950*/  BSYNC B0 ;  /* 0x0000000000007941 */ /* 0x000fea0003800000 */
.L_x_65:
[----:B------:R-:W-:Y:S05]  /*4960*/  BRA `(.L_x_67) ;  /* 0xffffffe400847947 */ /* 0x000fea000383ffff */
.L_x_24:
[----:B------:R-:W0:Y:S01]  /*4970*/  S2R R19, SR_GEMASK ;  /* 0x0000000000137919 */ /* 0x000e220000003c00 */
[----:B------:R-:W-:Y:S01]  /*4980*/  BSSY B0, `(.L_x_68) ;  /* 0x0000007000007945 */ /* 0x000fe20003800000 */
[----:B------:R-:W-:Y:S01]  /*4990*/  ISETP.NE.AND P0, PT, R8, 0x65, PT ;  /* 0x000000650800780c */ /* 0x000fe20003f05270 */
[----:B------:R-:W-:Y:S01]  /*49a0*/  IMAD.MOV.U32 R10, RZ, RZ, -0x1 ;  /* 0xffffffffff0a7424 */ /* 0x000fe200078e00ff */
[----:B------:R-:W-:-:S13]  /*49b0*/  PLOP3.LUT P2, PT, P2, PT, PT, 0x8, 0x80 ;  /* 0x000000000080781c */ /* 0x000fda000174e170 */
[----:B0-----:R-:W-:Y:S05]  /*49c0*/  WARPSYNC.COLLECTIVE R10, `(.L_x_69) ;  /* 0x000000000a087348 */ /* 0x001fea0003c00000 */
[----:B------:R-:W-:Y:S01]  /*49d0*/  VOTE.ANY R10, PT, P2 ;  /* 0x00000000000a7806 */ /* 0x000fe200010e0100 */
[----:B0-----:R-:W-:Y:S06]  /*49e0*/  ENDCOLLECTIVE ;  /* 0x000000000000791b */ /* 0x001fec0003800000 */
.L_x_69:
[----:B------:R-:W-:Y:S05]  /*49f0*/  BSYNC B0 ;  /* 0x0000000000007941 */ /* 0x000fea0003800000 */
.L_x_68:
[----:B------:R-:W-:Y:S01]  /*4a00*/  LOP3.LUT R10, R10, 0x80000000, R19, 0xec, !PT ;  /* 0x800000000a0a7812 */ /* 0x000fe200078eec13 */
[----:B------:R-:W-:-:S04]  /*4a10*/  IMAD.MOV.U32 R14, RZ, RZ, 0x1 ;  /* 0x00000001ff0e7424 */ /* 0x000fc800078e00ff */
[----:B------:R-:W-:-:S05]  /*4a20*/  VIADD R13, R10, 0xffffffff ;  /* 0xffffffff0a0d7836 */ /* 0x000fca0000000000 */
[----:B------:R-:W-:Y:S01]  /*4a30*/  LOP3.LUT R8, R10, R13, RZ, 0xc, !PT ;  /* 0x0000000d0a087212 */ /* 0x000fe200078e0cff */
[----:B------:R-:W-:Y:S02]  /*4a40*/  IMAD.MOV.U32 R13, RZ, RZ, R9 ;  /* 0x000000ffff0d7224 */ /* 0x000fe400078e0009 */
[----:B------:R-:W-:Y:S01]  /*4a50*/  IMAD.MOV.U32 R10, RZ, RZ, -0x1 ;  /* 0xffffffffff0a7424 */ /* 0x000fe200078e00ff */
[----:B------:R0:W1:Y:S02]  /*4a60*/  POPC R15, R8 ;  /* 0x00000008000f7309 */ /* 0x0000640000000000 */
[----:B0-----:R-:W-:-:S07]  /*4a70*/  VIADD R8, R38, 0x4 ;  /* 0x0000000426087836 */ /* 0x001fce0000000000 */
[----:B-1----:R-:W-:Y:S05]  /*4a80*/  WARPSYNC.COLLECTIVE R10, `(.L_x_70) ;  /* 0x000000000a087348 */ /* 0x002fea0003c00000 */
[----:B-1----:R0:W1:Y:S02]  /*4a90*/  SHFL.DOWN P2, R16, R13, R14, R15 ;  /* 0x0800000e0d107389 */ /* 0x002064000004000f */
[----:B01----:R-:W-:Y:S05]  /*4aa0*/  ENDCOLLECTIVE ;  /* 0x000000000000791b */ /* 0x003fea0003800000 */
.L_x_70:
[----:B------:R-:W-:Y:S01]  /*4ab0*/  IMAD.MOV.U32 R14, RZ, RZ, 0x2 ;  /* 0x00000002ff0e7424 */ /* 0x000fe200078e00ff */
[----:B------:R-:W-:-:S04]  /*4ac0*/  ISETP.GE.AND P2, PT, R38, R15, PT ;  /* 0x0000000f2600720c */ /* 0x000fc80003f46270 */
[----:B------:R-:W-:Y:S01]  /*4ad0*/  SEL R12, R16, RZ, !P2 ;  /* 0x000000ff100c7207 */ /* 0x000fe20005000000 */
[----:B------:R-:W-:-:S04]  /*4ae0*/  VIADD R16, R38, 0x2 ;  /* 0x0000000226107836 */ /* 0x000fc80000000000 */
[----:B------:R-:W-:Y:S01]  /*4af0*/  IMAD.IADD R12, R12, 0x1, R9 ;  /* 0x000000010c0c7824 */ /* 0x000fe200078e0209 */
[----:B------:R-:W-:-:S03]  /*4b00*/  ISETP.GT.AND P3, PT, R16, R15, PT ;  /* 0x0000000f1000720c */ /* 0x000fc60003f64270 */
[----:B------:R-:W-:-:S10]  /*4b10*/  IMAD.MOV.U32 R13, RZ, RZ, R12 ;  /* 0x000000ffff0d7224 */ /* 0x000fd400078e000c */
[----:B------:R-:W-:Y:S05]  /*4b20*/  WARPSYNC.COLLECTIVE R10, `(.L_x_71) ;  /* 0x000000000a087348 */ /* 0x000fea0003c00000 */
[----:B------:R0:W1:Y:S02]  /*4b30*/  SHFL.DOWN P2, R16, R13, R14, R15 ;  /* 0x0800000e0d107389 */ /* 0x000064000004000f */
[----:B01----:R-:W-:Y:S05]  /*4b40*/  ENDCOLLECTIVE ;  /* 0x000000000000791b */ /* 0x003fea0003800000 */
.L_x_71:
[----:B------:R-:W-:Y:S01]  /*4b50*/  IMAD.MOV.U32 R14, RZ, RZ, 0x4 ;  /* 0x00000004ff0e7424 */ /* 0x000fe200078e00ff */
[----:B------:R-:W-:Y:S02]  /*4b60*/  SEL R9, R16, RZ, !P3 ;  /* 0x000000ff10097207 */ /* 0x000fe40005800000 */
[----:B------:R-:W-:Y:S01]  /*4b70*/  ISETP.GT.AND P3, PT, R8, R15, PT ;  /* 0x0000000f0800720c */ /* 0x000fe20003f64270 */
[----:B------:R-:W-:Y:S02]  /*4b80*/  VIADD R8, R38, 0x8 ;  /* 0x0000000826087836 */ /* 0x000fe40000000000 */
[----:B------:R-:W-:-:S04]  /*4b90*/  IMAD.IADD R40, R12, 0x1, R9 ;  /* 0x000000010c287824 */ /* 0x000fc800078e0209 */
[----:B------:R-:W-:-:S07]  /*4ba0*/  IMAD.MOV.U32 R13, RZ, RZ, R40 ;  /* 0x000000ffff0d7224 */ /* 0x000fce00078e0028 */
[----:B------:R-:W-:Y:S05]  /*4bb0*/  WARPSYNC.COLLECTIVE R10, `(.L_x_72) ;  /* 0x000000000a087348 */ /* 0x000fea0003c00000 */
[----:B------:R0:W1:Y:S02]  /*4bc0*/  SHFL.DOWN P2, R16, R13, R14, R15 ;  /* 0x0800000e0d107389 */ /* 0x000064000004000f */
[----:B01----:R-:W-:Y:S05]  /*4bd0*/  ENDCOLLECTIVE ;  /* 0x000000000000791b */ /* 0x003fea0003800000 */
.L_x_72:
        /* <DEDUP_REMOVED lines=9> */
.L_x_73:
[----:B------:R-:W-:Y:S01]  /*4c70*/  IMAD.MOV.U32 R14, RZ, RZ, 0x10 ;  /* 0x00000010ff0e7424 */ /* 0x000fe200078e00ff */
[----:B------:R-:W-:-:S05]  /*4c80*/  SEL R16, R16, RZ, !P3 ;  /* 0x000000ff10107207 */ /* 0x000fca0005800000 */
[----:B------:R-:W-:-:S04]  /*4c90*/  IMAD.IADD R44, R9, 0x1, R16 ;  /* 0x00000001092c7824 */ /* 0x000fc800078e0210 */
[----:B------:R-:W-:-:S07]  /*4ca0*/  IMAD.MOV.U32 R13, RZ, RZ, R44 ;  /* 0x000000ffff0d7224 */ /* 0x000fce00078e002c */
[----:B------:R-:W-:Y:S05]  /*4cb0*/  WARPSYNC.COLLECTIVE R10, `(.L_x_74) ;  /* 0x000000000a087348 */ /* 0x000fea0003c00000 */
[----:B------:R0:W1:Y:S02]  /*4cc0*/  SHFL.DOWN P2, R16, R13, R14, R15 ;  /* 0x0800000e0d107389 */ /* 0x000064000004000f */
[----:B01----:R-:W-:Y:S05]  /*4cd0*/  ENDCOLLECTIVE ;  /* 0x000000000000791b */ /* 0x003fea0003800000 */
.L_x_74:
[----:B------:R-:W-:Y:S05]  /*4ce0*/  WARPSYNC.COLLECTIVE R10, `(.L_x_75) ;  /* 0x000000000a087348 */ /* 0x000fea0003c00000 */
[----:B------:R-:W-:Y:S01]  /*4cf0*/  VOTE.ALL P0, P0 ;  /* 0x0000000000ff7806 */ /* 0x000fe20000000000 */
[----:B------:R-:W-:-:S12]  /*4d00*/  ENDCOLLECTIVE ;  /* 0x000000000000791b */ /* 0x000fd80003800000 */
.L_x_75:
[----:B------:R-:W-:-:S04]  /*4d10*/  ISETP.GT.AND P2, PT, R8, R15, PT ;  /* 0x0000000f0800720c */ /* 0x000fc80003f44270 */
[----:B------:R-:W-:-:S05]  /*4d20*/  SEL R9, R16, RZ, !P2 ;  /* 0x000000ff10097207 */ /* 0x000fca0005000000 */
[----:B------:R-:W-:Y:S02]  /*4d30*/  IMAD.IADD R12, R44, 0x1, R9 ;  /* 0x000000012c0c7824 */ /* 0x000fe400078e0209 */
[----:B------:R-:W0:Y:S02]  /*4d40*/  LDC.64 R8, c[0x0][0x390] ;  /* 0x0000e400ff087b82 */ /* 0x000e240000000a00 */
[----:B0-----:R-:W-:-:S05]  /*4d50*/  IADD3 R40, P2, PT, R8, 0x100, RZ ;  /* 0x0000010008287810 */ /* 0x001fca0007f5e0ff */
[----:B------:R-:W-:Y:S01]  /*4d60*/  IMAD.X R41, RZ, RZ, R9, P2 ;  /* 0x000000ffff297224 */ /* 0x000fe200010e0609 */
[----:B------:R-:W-:Y:S07]  /*4d70*/  BRA `(.L_x_76) ;  /* 0xffffffe4001c7947 */ /* 0x000fee000383ffff */
.L_x_26:
[----:B------:R-:W-:Y:S01]  /*4d80*/  BSSY B0, `(.L_x_77) ;  /* 0x0000006000007945 */ /* 0x000fe20003800000 */
[----:B------:R-:W-:Y:S01]  /*4d90*/  PLOP3.LUT P0, PT, P0, PT, PT, 0x8, 0x80 ;  /* 0x000000000080781c */ /* 0x000fe2000070e170 */
[----:B------:R-:W-:-:S12]  /*4da0*/  IMAD.MOV.U32 R10, RZ, RZ, -0x1 ;  /* 0xffffffffff0a7424 */ /* 0x000fd800078e00ff */
[----:B------:R-:W-:Y:S05]  /*4db0*/  WARPSYNC.COLLECTIVE R10, `(.L_x_78) ;  /* 0x000000000a087348 */ /* 0x000fea0003c00000 */
[----:B------:R-:W-:Y:S01]  /*4dc0*/  VOTE.ANY P0, P0 ;  /* 0x0000000000ff7806 */ /* 0x000fe20000000100 */
[----:B------:R-:W-:-:S12]  /*4dd0*/  ENDCOLLECTIVE ;  /* 0x000000000000791b */ /* 0x000fd80003800000 */
.L_x_78:
[----:B------:R-:W-:Y:S05]  /*4de0*/  BSYNC B0 ;  /* 0x0000000000007941 */ /* 0x000fea0003800000 */
.L_x_77:
[----:B------:R-:W-:Y:S05]  /*4df0*/  BRA `(.L_x_79) ;  /* 0xffffffe400247947 */ /* 0x000fea000383ffff */
.L_x_28:
[----:B------:R-:W-:Y:S01]  /*4e00*/  BSSY B0, `(.L_x_80) ;  /* 0x0000006000007945 */ /* 0x000fe20003800000 */
[----:B------:R-:W-:Y:S01]  /*4e10*/  PLOP3.LUT P0, PT, P0, PT, PT, 0x8, 0x80 ;  /* 0x000000000080781c */ /* 0x000fe2000070e170 */
[----:B------:R-:W-:-:S12]  /*4e20*/  IMAD.MOV.U32 R10, RZ, RZ, -0x1 ;  /* 0xffffffffff0a7424 */ /* 0x000fd800078e00ff */
[----:B------:R-:W-:Y:S05]  /*4e30*/  WARPSYNC.COLLECTIVE R10, `(.L_x_81) ;  /* 0x000000000a087348 */ /* 0x000fea0003c00000 */
[----:B------:R-:W-:Y:S01]  /*4e40*/  VOTE.ANY P0, P0 ;  /* 0x0000000000ff7806 */ /* 0x000fe20000000100 */
[----:B------:R-:W-:-:S12]  /*4e50*/  ENDCOLLECTIVE ;  /* 0x000000000000791b */ /* 0x000fd80003800000 */
.L_x_81:
[----:B------:R-:W-:Y:S05]  /*4e60*/  BSYNC B0 ;  /* 0x0000000000007941 */ /* 0x000fea0003800000 */
.L_x_80:
[----:B------:R-:W-:Y:S05]  /*4e70*/  BRA `(.L_x_82) ;  /* 0xffffffe400287947 */ /* 0x000fea000383ffff */
.L_x_30:
[----:B------:R-:W-:Y:S01]  /*4e80*/  BSSY B0, `(.L_x_83) ;  /* 0x0000006000007945 */ /* 0x000fe20003800000 */
[----:B------:R-:W-:Y:S01]  /*4e90*/  PLOP3.LUT P2, PT, P0, PT, PT, 0x8, 0x80 ;  /* 0x000000000080781c */ /* 0x000fe2000074e170 */
[----:B------:R-:W-:-:S12]  /*4ea0*/  IMAD.MOV.U32 R10, RZ, RZ, -0x1 ;  /* 0xffffffffff0a7424 */ /* 0x000fd800078e00ff */
[----:B------:R-:W-:Y:S05]  /*4eb0*/  WARPSYNC.COLLECTIVE R10, `(.L_x_84) ;  /* 0x000000000a087348 */ /* 0x000fea0003c00000 */
[----:B------:R-:W-:Y:S01]  /*4ec0*/  VOTE.ANY R10, PT, P2 ;  /* 0x00000000000a7806 */ /* 0x000fe200010e0100 */
[----:B------:R-:W-:Y:S06]  /*4ed0*/  ENDCOLLECTIVE ;  /* 0x000000000000791b */ /* 0x000fec0003800000 */
.L_x_84:
[----:B------:R-:W-:Y:S05]  /*4ee0*/  BSYNC B0 ;  /* 0x0000000000007941 */ /* 0x000fea0003800000 */
.L_x_83:
[----:B------:R-:W-:Y:S01]  /*4ef0*/  LOP3.LUT R10, R10, 0x80000000, R19, 0xec, !PT ;  /* 0x800000000a0a7812 */ /* 0x000fe200078eec13 */
[----:B------:R-:W-:Y:S02]  /*4f00*/  IMAD.MOV.U32 R14, RZ, RZ, 0x1 ;  /* 0x00000001ff0e7424 */ /* 0x000fe400078e00ff */
[----:B------:R-:W-:Y:S02]  /*4f10*/  VIADD R18, R18, 0xffffffe0 ;  /* 0xffffffe012127836 */ /* 0x000fe40000000000 */
[----:B------:R-:W-:-:S05]  /*4f20*/  VIADD R13, R10, 0xffffffff ;  /* 0xffffffff0a0d7836 */ /* 0x000fca0000000000 */
[----:B------:R-:W-:Y:S01]  /*4f30*/  LOP3.LUT R45, R10, R13, RZ, 0xc, !PT ;  /* 0x0000000d0a2d7212 */ /* 0x000fe200078e0cff */
[----:B------:R-:W-:Y:S02]  /*4f40*/  IMAD.MOV.U32 R13, RZ, RZ, R9 ;  /* 0x000000ffff0d7224 */ /* 0x000fe400078e0009 */
[----:B------:R-:W-:Y:S01]  /*4f50*/  IMAD.MOV.U32 R10, RZ, RZ, -0x1 ;  /* 0xffffffffff0a7424 */ /* 0x000fe200078e00ff */
[----:B------:R0:W1:Y:S06]  /*4f60*/  POPC R15, R45 ;  /* 0x0000002d000f7309 */ /* 0x00006c0000000000 */
[----:B01----:R-:W-:Y:S05]  /*4f70*/  WARPSYNC.COLLECTIVE R10, `(.L_x_85) ;  /* 0x000000000a087348 */ /* 0x003fea0003c00000 */
[----:B-1----:R1:W2:Y:S02]  /*4f80*/  SHFL.DOWN P2, R16, R13, R14, R15 ;  /* 0x0800000e0d107389 */ /* 0x0022a4000004000f */
[----:B012---:R-:W-:Y:S05]  /*4f90*/  ENDCOLLECTIVE ;  /* 0x000000000000791b */ /* 0x007fea0003800000 */
.L_x_85:
[----:B------:R-:W-:Y:S01]  /*4fa0*/  ISETP.GE.AND P0, PT, R38, R15, PT ;  /* 0x0000000f2600720c */ /* 0x000fe20003f06270 */
[----:B------:R-:W-:-:S03]  /*4fb0*/  IMAD.MOV.U32 R14, RZ, RZ, 0x2 ;  /* 0x00000002ff0e7424 */ /* 0x000fc600078e00ff */
[----:B------:R-:W-:-:S05]  /*4fc0*/  SEL R16, R16, RZ, !P0 ;  /* 0x000000ff10107207 */ /* 0x000fca0004000000 */
[----:B------:R-:W-:Y:S02]  /*4fd0*/  IMAD.IADD R44, R16, 0x1, R9 ;  /* 0x00000001102c7824 */ /* 0x000fe400078e0209 */
[----:B------:R-:W-:Y:S02]  /*4fe0*/  VIADD R16, R38, 0x2 ;  /* 0x0000000226107836 */ /* 0x000fe40000000000 */
[----:B------:R-:W-:-:S03]  /*4ff0*/  IMAD.MOV.U32 R13, RZ, RZ, R44 ;  /* 0x000000ffff0d7224 */ /* 0x000fc600078e002c */
[----:B------:R-:W-:-:S13]  /*5000*/  ISETP.GT.AND P0, PT, R16, R15, PT ;  /* 0x0000000f1000720c */ /* 0x000fda0003f04270 */
[----:B------:R-:W-:Y:S05]  /*5010*/  WARPSYNC.COLLECTIVE R10, `(.L_x_86) ;  /* 0x000000000a087348 */ /* 0x000fea0003c00000 */
[----:B------:R0:W1:Y:S02]  /*5020*/  SHFL.DOWN P2, R16, R13, R14, R15 ;  /* 0x0800000e0d107389 */ /* 0x000064000004000f */
[----:B01----:R-:W-:Y:S05]  /*5030*/  ENDCOLLECTIVE ;  /* 0x000000000000791b */ /* 0x003fea0003800000 */
.L_x_86:
[----:B------:R-:W-:Y:S01]  /*5040*/  IMAD.MOV.U32 R14, RZ, RZ, 0x4 ;  /* 0x00000004ff0e7424 */ /* 0x000fe200078e00ff */
        /* <DEDUP_REMOVED lines=8> */
.L_x_87:
[----:B------:R-:W-:Y:S01]  /*50d0*/  IMAD.MOV.U32 R14, RZ, RZ, 0x8 ;  /* 0x00000008ff0e7424 */ /* 0x000fe200078e00ff */
        /* <DEDUP_REMOVED lines=8> */
.L_x_88:
        /* <DEDUP_REMOVED lines=9> */
.L_x_89:
[----:B------:R-:W-:Y:S02]  /*51f0*/  SEL R9, R16, RZ, !P0 ;  /* 0x000000ff10097207 */ /* 0x000fe40004000000 */
[----:B------:R-:W-:Y:S02]  /*5200*/  ISETP.NE.AND P0, PT, R8, 0x65, PT ;  /* 0x000000650800780c */ /* 0x000fe40003f05270 */
[----:B------:R-:W-:-:S11]  /*5210*/  IADD3 R12, PT, PT, R44, R9, R12 ;  /* 0x000000092c0c7210 */ /* 0x000fd60007ffe00c */
[----:B------:R-:W-:Y:S05]  /*5220*/  WARPSYNC.COLLECTIVE R10, `(.L_x_90) ;  /* 0x000000000a087348 */ /* 0x000fea0003c00000 */
[----:B------:R-:W-:Y:S01]  /*5230*/  VOTE.ALL P0, P0 ;  /* 0x0000000000ff7806 */ /* 0x000fe20000000000 */
[----:B------:R-:W-:-:S12]  /*5240*/  ENDCOLLECTIVE ;  /* 0x000000000000791b */ /* 0x000fd80003800000 */
.L_x_90:
[----:B------:R-:W-:Y:S05]  /*5250*/  BRA `(.L_x_91) ;  /* 0xffffffe000c07947 */ /* 0x000fea000383ffff */
.L_x_92:
[----:B------:R-:W-:-:S00]  /*5260*/  BRA `(.L_x_92) ;  /* 0xfffffffc00fc7947 */ /* 0x000fc0000383ffff */
[----:B------:R-:W-:-:S00]  /*5270*/  NOP ;  /* 0x0000000000007918 */ /* 0x000fc00000000000 */
        /* <DEDUP_REMOVED lines=8> */
.L_x_535:


//--------------------- .text._ZN3cub18CUB_300001_SM_10006detail4scan16DeviceScanKernelINS2_10policy_hubIiiijN4cuda3std3__44plusIvEEE10Policy1000EN6thrust24THRUST_300001_SM_1000_NS6detail15normal_iteratorINSD_10device_ptrIiEEEESI_NS0_13ScanTileStateIiLb1EEES9_NS1_10InputValueIiPiEEjiLb0EiEEvT0_T1_T2_iT3_T4_T5_ --------------------------
	.section	.text._ZN3cub18CUB_300001_SM_10006detail4scan16DeviceScanKernelINS2_10policy_hubIiiijN4cuda3std3__44plusIvEEE10Policy1000EN6thrust24THRUST_300001_SM_1000_NS6detail15normal_iteratorINSD_10device_ptrIiEEEESI_NS0_13ScanTileStateIiLb1EEES9_NS1_10InputValueIiPiEEjiLb0EiEEvT0_T1_T2_iT3_T4_T5_,"ax",@progbits
	.align	128
        .global         _ZN3cub18CUB_300001_SM_10006detail4scan16DeviceScanKernelINS2_10policy_hubIiiijN4cuda3std3__44plusIvEEE10Policy1000EN6thrust24THRUST_300001_SM_1000_NS6detail15normal_iteratorINSD_10device_ptrIiEEEESI_NS0_13ScanTileStateIiLb1EEES9_NS1_10InputValueIiPiEEjiLb0EiEEvT0_T1_T2_iT3_T4_T5_
        .type           _ZN3cub18CUB_300001_SM_10006detail4scan16DeviceScanKernelINS2_10policy_hubIiiijN4cuda3std3__44plusIvEEE10Policy1000EN6thrust24THRUST_300001_SM_1000_NS6detail15normal_iteratorINSD_10device_ptrIiEEEESI_NS0_13ScanTileStateIiLb1EEES9_NS1_10InputValueIiPiEEjiLb0EiEEvT0_T1_T2_iT3_T4_T5_,@function
        .size           _ZN3cub18CUB_300001_SM_10006detail4scan16DeviceScanKernelINS2_10policy_hubIiiijN4cuda3std3__44plusIvEEE10Policy1000EN6thrust24THRUST_300001_SM_1000_NS6detail15normal_iteratorINSD_10device_ptrIiEEEESI_NS0_13ScanTileStateIiLb1EEES9_NS1_10InputValueIiPiEEjiLb0EiEEvT0_T1_T2_iT3_T4_T5_,(.L_x_536 - _ZN3cub18CUB_300001_SM_10006detail4scan16DeviceScanKernelINS2_10policy_hubIiiijN4cuda3std3__44plusIvEEE10Policy1000EN6thrust24THRUST_300001_SM_1000_NS6detail15normal_iteratorINSD_10device_ptrIiEEEESI_NS0_13ScanTileStateIiLb1EEES9_NS1_10InputValueIiPiEEjiLb0EiEEvT0_T1_T2_iT3_T4_T5_)
        .other          _ZN3cub18CUB_300001_SM_10006detail4scan16DeviceScanKernelINS2_10policy_hubIiiijN4cuda3std3__44plusIvEEE10Policy1000EN6thrust24THRUST_300001_SM_1000_NS6detail15normal_iteratorINSD_10device_ptrIiEEEESI_NS0_13ScanTileStateIiLb1EEES9_NS1_10InputValueIiPiEEjiLb0EiEEvT0_T1_T2_iT3_T4_T5_,@"STO_CUDA_ENTRY STV_DEFAULT"
_ZN3cub18CUB_300001_SM_10006detail4scan16DeviceScanKernelINS2_10policy_hubIiiijN4cuda3std3__44plusIvEEE10Policy1000EN6thrust24THRUST_300001_SM_1000_NS6detail15normal_iteratorINSD_10device_ptrIiEEEESI_NS0_13ScanTileStateIiLb1EEES9_NS1_10InputValueIiPiEEjiLb0EiEEvT0_T1_T2_iT3_T4_T5_:
.text._ZN3cub18CUB_300001_SM_10006detail4scan16DeviceScanKernelINS2_10policy_hubIiiijN4cuda3std3__44plusIvEEE10Policy1000EN6thrust24THRUST_300001_SM_1000_NS6detail15normal_iteratorINSD_10device_ptrIiEEEESI_NS0_13ScanTileStateIiLb1EEES9_NS1_10InputValueIiPiEEjiLb0EiEEvT0_T1_T2_iT3_T4_T5_:
[----:B------:R-:W-:Y:S01]  /*0000*/  LDC R1, c[0x0][0x37c] ;  /* 0x0000df00ff017b82 */ /* 0x000fe20000000800 */
[----:B------:R-:W0:Y:S07]  /*0010*/  LDCU UR4, c[0x0][0x3a0] ;  /* 0x00007400ff0477ac */ /* 0x000e2e0008000800 */
[----:B------:R-:W1:Y:S01]  /*0020*/  LDC R42, c[0x0][0x398] ;  /* 0x0000e600ff2a7b82 */ /* 0x000e620000000800 */
[----:B------:R-:W2:Y:S01]  /*0030*/  LDCU.64 UR8, c[0x0][0x358] ;  /* 0x00006b00ff0877ac */ /* 0x000ea20008000a00 */
[----:B------:R-:W3:Y:S01]  /*0040*/  LDCU UR5, c[0x0][0x3b0] ;  /* 0x00007600ff0577ac */ /* 0x000ee20008000800 */
[----:B0-----:R-:W-:-:S06]  /*0050*/  UPRMT UR4, UR4, 0x7770, URZ ;  /* 0x0000777004047896 */ /* 0x001fcc00080000ff */
[----:B------:R-:W-:-:S13]  /*0060*/  ISETP.NE.AND P0, PT, RZ, UR4, PT ;  /* 0x00000004ff007c0c */ /* 0x000fda000bf05270 */
[----:B------:R-:W2:Y:S02]  /*0070*/  @P0 LDC.64 R2, c[0x0][0x3a8] ;  /* 0x0000ea00ff020b82 */ /* 0x000ea40000000a00 */
[----:B--2---:R0:W5:Y:S06]  /*0080*/  @P0 LDG.E R44, desc[UR8][R2.64] ;  /* 0x00000008022c0981 */ /* 0x00416c000c1e1900 */
[----:B------:R-:W1:Y:S02]  /*0090*/  S2UR UR4, SR_CTAID.X ;  /* 0x00000000000479c3 */ /* 0x000e640000002500 */
[----:B-1----:R-:W-:-:S04]  /*00a0*/  VIADD R42, R42, UR4 ;  /* 0x000000042a2a7c36 */ /* 0x002fc80008000000 */
[----:B------:R-:W-:-:S05]  /*00b0*/  IMAD R7, R42, 0x2100, RZ ;  /* 0x000021002a077824 */ /* 0x000fca00078e02ff */
[----:B---3--:R-:W-:Y:S01]  /*00c0*/  IADD3 R0, PT, PT, -R7, UR5, RZ ;  /* 0x0000000507007c10 */ /* 0x008fe2000fffe1ff */
[----:B------:R-:W1:Y:S03]  /*00d0*/  @!P0 LDC R44, c[0x0][0x3a8] ;  /* 0x0000ea00ff2c8b82 */ /* 0x000e660000000800 */
[----:B------:R-:W-:-:S13]  /*00e0*/  ISETP.GE.U32.AND P0, PT, R0, 0x2101, PT ;  /* 0x000021010000780c */ /* 0x000fda0003f06070 */
[----:B0-----:R-:W-:Y:S05]  /*00f0*/  @!P0 BRA `(.L_x_93) ;  /* 0x0000001c00ac8947 */ /* 0x001fea0003800000 */
[----:B------:R-:W0:Y:S01]  /*0100*/  S2R R16, SR_TID.X ;  /* 0x0000000000107919 */ /* 0x000e220000002100 */
[----:B------:R-:W2:Y:S01]  /*0110*/  LDCU.64 UR4, c[0x0][0x380] ;  /* 0x00007000ff0477ac */ /* 0x000ea20008000a00 */
[C---:B0-----:R-:W-:Y:S02]  /*0120*/  LOP3.LUT R0, R16.reuse, 0x1f, RZ, 0xc0, !PT ;  /* 0x0000001f10007812 */ /* 0x041fe400078ec0ff */
[----:B------:R-:W-:-:S05]  /*0130*/  LOP3.LUT R3, R16, 0x3e0, RZ, 0xc0, !PT ;  /* 0x000003e010037812 */ /* 0x000fca00078ec0ff */
[----:B------:R-:W-:-:S05]  /*0140*/  IMAD R0, R3, 0x16, R0 ;  /* 0x0000001603007824 */ /* 0x000fca00078e0200 */
[----:B------:R-:W-:-:S05]  /*0150*/  IADD3 R0, P0, PT, R7, R0, RZ ;  /* 0x0000000007007210 */ /* 0x000fca0007f1e0ff */
[----:B------:R-:W-:Y:S02]  /*0160*/  IMAD.X R3, RZ, RZ, RZ, P0 ;  /* 0x000000ffff037224 */ /* 0x000fe400000e06ff */
        /* <DEDUP_REMOVED lines=30> */
[----:B------:R-:W-:Y:S01]  /*0350*/  ISETP.NE.AND P0, PT, R42, RZ, PT ;  /* 0x000000ff2a00720c */ /* 0x000fe20003f05270 */
        /* <DEDUP_REMOVED lines=28> */
[----:B------:R0:W1:Y:S04]  /*0520*/  LDS.64 R36, [R27] ;  /* 0x000000001b247984 */ /* 0x0000680000000a00 */
[----:B------:R0:W2:Y:S04]  /*0530*/  LDS.64 R34, [R27+0x8] ;  /* 0x000008001b227984 */ /* 0x0000a80000000a00 */
[----:B------:R0:W3:Y:S04]  /*0540*/  LDS.64 R32, [R27+0x10] ;  /* 0x000010001b207984 */ /* 0x0000e80000000a00 */
[----:B------:R0:W4:Y:S04]  /*0550*/  LDS.64 R18, [R27+0x18] ;  /* 0x000018001b127984 */ /* 0x0001280000000a00 */
[----:B------:R0:W0:Y:S04]  /*0560*/  LDS.64 R14, [R27+0x20] ;  /* 0x000020001b0e7984 */ /* 0x0000280000000a00 */
[----:B------:R0:W0:Y:S04]  /*0570*/  LDS.64 R12, [R27+0x28] ;  /* 0x000028001b0c7984 */ /* 0x0000280000000a00 */
[----:B------:R0:W0:Y:S04]  /*0580*/  LDS.64 R10, [R27+0x30] ;  /* 0x000030001b0a7984 */ /* 0x0000280000000a00 */
[----:B------:R0:W0:Y:S04]  /*0590*/  LDS.64 R8, [R27+0x38] ;  /* 0x000038001b087984 */ /* 0x0000280000000a00 */
[----:B------:R0:W0:Y:S04]  /*05a0*/  LDS.64 R6, [R27+0x40] ;  /* 0x000040001b067984 */ /* 0x0000280000000a00 */
[----:B------:R0:W0:Y:S04]  /*05b0*/  LDS.64 R4, [R27+0x48] ;  /* 0x000048001b047984 */ /* 0x0000280000000a00 */
[----:B------:R0:W0:Y:S01]  /*05c0*/  LDS.64 R2, [R27+0x50] ;  /* 0x000050001b027984 */ /* 0x0000220000000a00 */
[----:B------:R-:W-:Y:S06]  /*05d0*/  BAR.SYNC.DEFER_BLOCKING 0x0 ;  /* 0x0000000000007b1d */ /* 0x000fec0000010000 */
[----:B-1----:R-:W-:Y:S05]  /*05e0*/  @P0 BRA `(.L_x_95) ;  /* 0x00000004001c0947 */ /* 0x002fea0003800000 */
[----:B0-2---:R-:W-:Y:S02]  /*05f0*/  IADD3 R17, PT, PT, R34, R37, R36 ;  /* 0x0000002522117210 */ /* 0x005fe40007ffe024 */
[C---:B------:R-:W-:Y:S02]  /*0600*/  ISETP.NE.AND P1, PT, R39.reuse, 0x1f, PT ;  /* 0x0000001f2700780c */ /* 0x040fe40003f25270 */
[----:B---3--:R-:W-:Y:S02]  /*0610*/  IADD3 R17, PT, PT, R32, R35, R17 ;  /* 0x0000002320117210 */ /* 0x008fe40007ffe011 */
[----:B------:R-:W-:Y:S02]  /*0620*/  ISETP.NE.AND P2, PT, R39, RZ, PT ;  /* 0x000000ff2700720c */ /* 0x000fe40003f45270 */
[----:B----4-:R-:W-:-:S04]  /*0630*/  IADD3 R17, PT, PT, R18, R33, R17 ;  /* 0x0000002112117210 */ /* 0x010fc80007ffe011 */
[----:B------:R-:W-:-:S03]  /*0640*/  IADD3 R17, PT, PT, R14, R19, R17 ;  /* 0x000000130e117210 */ /* 0x000fc60007ffe011 */
[----:B------:R-:W-:Y:S02]  /*0650*/  @!P1 LEA R43, R40, UR4, 0x2 ;  /* 0x00000004282b9c11 */ /* 0x000fe4000f8e10ff */
[----:B------:R-:W-:-:S04]  /*0660*/  IADD3 R17, PT, PT, R12, R15, R17 ;  /* 0x0000000f0c117210 */ /* 0x000fc80007ffe011 */
[----:B------:R-:W-:-:S04]  /*0670*/  IADD3 R17, PT, PT, R10, R13, R17 ;  /* 0x0000000d0a117210 */ /* 0x000fc80007ffe011 */
[----:B------:R-:W-:-:S04]  /*0680*/  IADD3 R17, PT, PT, R8, R11, R17 ;  /* 0x0000000b08117210 */ /* 0x000fc80007ffe011 */
[----:B------:R-:W-:-:S04]  /*0690*/  IADD3 R17, PT, PT, R6, R9, R17 ;  /* 0x0000000906117210 */ /* 0x000fc80007ffe011 */
[----:B------:R-:W-:-:S04]  /*06a0*/  IADD3 R17, PT, PT, R4, R7, R17 ;  /* 0x0000000704117210 */ /* 0x000fc80007ffe011 */
[----:B------:R-:W-:-:S05]  /*06b0*/  IADD3 R20, PT, PT, R2, R5, R17 ;  /* 0x0000000502147210 */ /* 0x000fca0007ffe011 */
[----:B------:R-:W-:-:S05]  /*06c0*/  IMAD.IADD R3, R3, 0x1, R20 ;  /* 0x0000000103037824 */ /* 0x000fca00078e0214 */
        /* <DEDUP_REMOVED lines=37> */
[----:B------:R-:W-:Y:S02]  /*0920*/  SEL R20, R26, R20, !P0 ;  /* 0x000000141a147207 */ /* 0x000fe40004000000 */
[----:B------:R-:W-:-:S04]  /*0930*/  ISETP.NE.AND P0, PT, R40, 0x8, PT ;  /* 0x000000082800780c */ /* 0x000fc80003f05270 */
[----:B------:R-:W-:Y:S02]  /*0940*/  SEL R20, R27, R20, !P0 ;  /* 0x000000141b147207 */ /* 0x000fe40004000000 */
[----:B------:R-:W-:Y:S02]  /*0950*/  ISETP.NE.AND P0, PT, R40, 0xa, PT ;  /* 0x0000000a2800780c */ /* 0x000fe40003f05270 */
[----:B------:R-:W-:Y:S02]  /*0960*/  SEL R20, R28, R20, !P1 ;  /* 0x000000141c147207 */ /* 0x000fe40004800000 */
[----:B------:R-:W-:Y:S02]  /*0970*/  ISETP.NE.AND P1, PT, R40, 0xb, PT ;  /* 0x0000000b2800780c */ /* 0x000fe40003f25270 */
[----:B------:R-:W-:Y:S01]  /*0980*/  SEL R20, R29, R20, !P0 ;  /* 0x000000141d147207 */ /* 0x000fe20004000000 */
[----:B------:R-:W-:Y:S01]  /*0990*/  IMAD.IADD R29, R30, 0x1, R29 ;  /* 0x000000011e1d7824 */ /* 0x000fe200078e021d */
[----:B------:R-:W-:-:S04]  /*09a0*/  ISETP.GE.U32.AND P0, PT, R16, 0x20, PT ;  /* 0x000000201000780c */ /* 0x000fc80003f06070 */
[----:B------:R-:W-:Y:S02]  /*09b0*/  SEL R20, R29, R20, !P1 ;  /* 0x000000141d147207 */ /* 0x000fe40004800000 */
[----:B------:R-:W-:Y:S02]  /*09c0*/  ISETP.NE.AND P1, PT, R16, RZ, PT ;  /* 0x000000ff1000720c */ /* 0x000fe40003f25270 */
[----:B------:R-:W-:Y:S02]  /*09d0*/  SEL R16, R3, RZ, P2 ;  /* 0x000000ff03107207 */ /* 0x000fe40001000000 */
[----:B------:R-:W-:Y:S02]  /*09e0*/  SEL R3, R20, RZ, P0 ;  /* 0x000000ff14037207 */ /* 0x000fe40000000000 */
[--C-:B-----5:R-:W-:Y:S02]  /*09f0*/  IADD3 R31, PT, PT, R29, R31, R44.reuse ;  /* 0x0000001f1d1f7210 */ /* 0x120fe40007ffe02c */
[----:B------:R-:W-:-:S05]  /*0a00*/  IADD3 R44, PT, PT, R3, R16, R44 ;  /* 0x00000010032c7210 */ /* 0x000fca0007ffe02c */
[----:B------:R-:W-:Y:S05]  /*0a10*/  @P1 BRA `(.L_x_96) ;  /* 0x0000000c00f41947 */ /* 0x000fea0003800000 */
[----:B------:R-:W0:Y:S01]  /*0a20*/  LDC.64 R16, c[0x0][0x390] ;  /* 0x0000e400ff107b82 */ /* 0x000e220000000a00 */
[----:B------:R-:W-:-:S05]  /*0a30*/  IMAD.MOV.U32 R30, RZ, RZ, 0x65 ;  /* 0x00000065ff1e7424 */ /* 0x000fca00078e00ff */
[----:B0-----:R0:W-:Y:S01]  /*0a40*/  ST.E.64.STRONG.GPU desc[UR8][R16.64+0x100], R30 ;  /* 0x0001001e10007985 */ /* 0x0011e2000c10fb08 */
[----:B------:R-:W-:Y:S05]  /*0a50*/  BRA `(.L_x_96) ;  /* 0x0000000c00e47947 */ /* 0x000fea0003800000 */
.L_x_95:
        /* <DEDUP_REMOVED lines=57> */
[----:B------:R-:W-:Y:S02]  /*0df0*/  ISETP.NE.AND P0, PT, R40, 0xa, PT ;  /* 0x0000000a2800780c */ /* 0x000fe40003f05270 */
[----:B------:R-:W-:Y:S02]  /*0e00*/  SEL R20, R28, R20, !P1 ;  /* 0x000000141c147207 */ /* 0x000fe40004800000 */
[----:B------:R-:W-:Y:S02]  /*0e10*/  ISETP.NE.AND P1, PT, R40, 0xb, PT ;  /* 0x0000000b2800780c */ /* 0x000fe40003f25270 */
[----:B------:R-:W-:Y:S02]  /*0e20*/  SEL R20, R29, R20, !P0 ;  /* 0x000000141d147207 */ /* 0x000fe40004000000 */
[----:B------:R-:W-:-:S02]  /*0e30*/  ISETP.GT.U32.AND P0, PT, R16, 0x1f, PT ;  /* 0x0000001f1000780c */ /* 0x000fc40003f04070 */
[----:B------:R-:W-:Y:S02]  /*0e40*/  SEL R20, R30, R20, !P1 ;  /* 0x000000141e147207 */ /* 0x000fe40004800000 */
[----:B------:R-:W-:-:S03]  /*0e50*/  ISETP.GE.U32.AND P1, PT, R16, 0x20, PT ;  /* 0x000000201000780c */ /* 0x000fc60003f26070 */
[----:B------:R-:W-:-:S05]  /*0e60*/  IMAD.IADD R20, R20, 0x1, R17 ;  /* 0x0000000114147824 */ /* 0x000fca00078e0211 */
[----:B------:R-:W-:Y:S01]  /*0e70*/  SEL R23, R3, R20, !P1 ;  /* 0x0000001403177207 */ /* 0x000fe20004800000 */
[----:B------:R-:W-:Y:S06]  /*0e80*/  @P0 BRA `(.L_x_97) ;  /* 0x0000000800b00947 */ /* 0x000fec0003800000 */
[----:B------:R-:W0:Y:S01]  /*0e90*/  LDC.64 R20, c[0x0][0x390] ;  /* 0x0000e400ff147b82 */ /* 0x000e220000000a00 */
[----:B------:R-:W-:Y:S02]  /*0ea0*/  ISETP.NE.AND P1, PT, R16, RZ, PT ;  /* 0x000000ff1000720c */ /* 0x000fe40003f25270 */
[----:B------:R-:W-:-:S05]  /*0eb0*/  LOP3.LUT R3, RZ, R16, RZ, 0x33, !PT ;  /* 0x00000010ff037212 */ /* 0x000fca00078e33ff */
[----:B------:R-:W-:-:S06]  /*0ec0*/  IMAD.IADD R40, R42, 0x1, R3 ;  /* 0x000000012a287824 */ /* 0x000fcc00078e0203 */
        /* <DEDUP_REMOVED lines=11> */
.L_x_127:
[----:B------:R-:W-:Y:S05]  /*0f80*/  @!P0 BRA `(.L_x_99) ;  /* 0x0000000000748947 */ /* 0x000fea0003800000 */
[----:B------:R-:W-:-:S07]  /*0f90*/  IMAD.MOV.U32 R3, RZ, RZ, 0x3b8 ;  /* 0x000003b8ff037424 */ /* 0x000fce00078e00ff */
.L_x_101:
[----:B------:R-:W-:Y:S02]  /*0fa0*/  VIADD R27, R3, 0x1 ;  /* 0x00000001031b7836 */ /* 0x000fe40000000000 */
[----:B------:R-:W-:Y:S02]  /*0fb0*/  IMAD R42, R42, 0x41a7, RZ ;  /* 0x000041a72a2a7824 */ /* 0x000fe400078e02ff */
[----:B------:R-:W0:Y:S01]  /*0fc0*/  I2F.U32.RP R22, R27 ;  /* 0x0000001b00167306 */ /* 0x000e220000209000 */
[----:B------:R-:W-:Y:S01]  /*0fd0*/  IMAD.MOV R29, RZ, RZ, -R27 ;  /* 0x000000ffff1d7224 */ /* 0x000fe200078e0a1b */
[----:B------:R-:W-:Y:S02]  /*0fe0*/  ISETP.NE.U32.AND P2, PT, R27, RZ, PT ;  /* 0x000000ff1b00720c */ /* 0x000fe40003f45070 */
[----:B------:R-:W-:-:S04]  /*0ff0*/  LOP3.LUT R42, R42, 0x7fffffff, RZ, 0xc0, !PT ;  /* 0x7fffffff2a2a7812 */ /* 0x000fc800078ec0ff */
[----:B0-----:R-:W0:Y:S02]  /*1000*/  MUFU.RCP R22, R22 ;  /* 0x0000001600167308 */ /* 0x001e240000001000 */
[----:B0-----:R-:W-:-:S06]  /*1010*/  VIADD R20, R22, 0xffffffe ;  /* 0x0ffffffe16147836 */ /* 0x001fcc0000000000 */
[----:B------:R0:W1:Y:S02]  /*1020*/  F2I.FTZ.U32.TRUNC.NTZ R21, R20 ;  /* 0x0000001400157305 */ /* 0x000064000021f000 */
[----:B0-----:R-:W-:Y:S02]  /*1030*/  IMAD.MOV.U32 R20, RZ, RZ, RZ ;  /* 0x000000ffff147224 */ /* 0x001fe400078e00ff */
[----:B-1----:R-:W-:-:S04]  /*1040*/  IMAD R29, R29, R21, RZ ;  /* 0x000000151d1d7224 */ /* 0x002fc800078e02ff */
[----:B------:R-:W-:-:S06]  /*1050*/  IMAD.HI.U32 R21, R21, R29, R20 ;  /* 0x0000001d15157227 */ /* 0x000fcc00078e0014 */
[----:B------:R-:W-:-:S04]  /*1060*/  IMAD.HI.U32 R21, R21, R42, RZ ;  /* 0x0000002a15157227 */ /* 0x000fc800078e00ff */
[----:B------:R-:W-:-:S04]  /*1070*/  IMAD.MOV R21, RZ, RZ, -R21 ;  /* 0x000000ffff157224 */ /* 0x000fc800078e0a15 */
[----:B------:R-:W-:-:S05]  /*1080*/  IMAD R22, R27, R21, R42 ;  /* 0x000000151b167224 */ /* 0x000fca00078e022a */
[----:B------:R-:W-:-:S13]  /*1090*/  ISETP.GE.U32.AND P0, PT, R22, R27, PT ;  /* 0x0000001b1600720c */ /* 0x000fda0003f06070 */
[----:B------:R-:W-:-:S05]  /*10a0*/  @P0 IMAD.IADD R22, R22, 0x1, -R27 ;  /* 0x0000000116160824 */ /* 0x000fca00078e0a1b */
[----:B------:R-:W-:-:S13]  /*10b0*/  ISETP.GE.U32.AND P0, PT, R22, R27, PT ;  /* 0x0000001b1600720c */ /* 0x000fda0003f06070 */
[----:B------:R-:W-:Y:S01]  /*10c0*/  @P0 IMAD.IADD R22, R22, 0x1, -R27 ;  /* 0x0000000116160824 */ /* 0x000fe200078e0a1b */
[----:B------:R-:W-:-:S04]  /*10d0*/  @!P2 LOP3.LUT R22, RZ, R27, RZ, 0x33, !PT ;  /* 0x0000001bff16a212 */ /* 0x000fc800078e33ff */
[----:B------:R-:W-:Y:S05]  /*10e0*/  NANOSLEEP R22 ;  /* 0x000000160000735d */ /* 0x000fea0003800000 */
[----:B------:R-:W2:Y:S01]  /*10f0*/  LD.E.64.STRONG.GPU R26, desc[UR8][R16.64+0x100] ;  /* 0x00010008101a7980 */ /* 0x000ea2000c10fb00 */
[----:B------:R-:W-:Y:S01]  /*1100*/  UMOV UR5, 0xffffffff ;  /* 0xffffffff00057882 */ /* 0x000fe20000000000 */
[----:B------:R-:W-:Y:S02]  /*1110*/  SHF.R.U32.HI R3, RZ, 0x1, R3 ;  /* 0x00000001ff037819 */ /* 0x000fe40000011603 */
[----:B--2---:R-:W-:Y:S01]  /*1120*/  ISETP.NE.AND P0, PT, R26, 0x63, PT ;  /* 0x000000631a00780c */ /* 0x004fe20003f05270 */
[----:B------:R-:W-:-:S12]  /*1130*/  BRA.DIV UR5, `(.L_x_100) ;  /* 0x0000003605187947 */ /* 0x000fd8000b800000 */
[----:B------:R-:W-:-:S13]  /*1140*/  VOTE.ANY P0, !P0 ;  /* 0x0000000000ff7806 */ /* 0x000fda0004000100 */
.L_x_130:
[----:B------:R-:W-:Y:S05]  /*1150*/  @P0 BRA `(.L_x_101) ;  /* 0xfffffffc00900947 */ /* 0x000fea000383ffff */
.L_x_99:
[----:B------:R-:W-:Y:S01]  /*1160*/  UMOV UR5, 0xffffffff ;  /* 0xffffffff00057882 */ /* 0x000fe20000000000 */
[----:B------:R-:W-:Y:S02]  /*1170*/  ISETP.NE.AND P0, PT, R26, 0x65, PT ;  /* 0x000000651a00780c */ /* 0x000fe40003f05270 */
[----:B------:R-:W-:Y:S11]  /*1180*/  BRA.DIV UR5, `(.L_x_102) ;  /* 0x0000003605247947 */ /* 0x000ff6000b800000 */
[----:B------:R-:W0:Y:S01]  /*1190*/  S2R R30, SR_GEMASK ;  /* 0x00000000001e7919 */ /* 0x000e220000003c00 */
[----:B------:R-:W-:Y:S01]  /*11a0*/  VOTE.ANY R21, PT, !P0 ;  /* 0x0000000000157806 */ /* 0x000fe200040e0100 */
[C---:B------:R-:W-:Y:S02]  /*11b0*/  VIADD R41, R39.reuse, 0x2 ;  /* 0x0000000227297836 */ /* 0x040fe40000000000 */
[C---:B------:R-:W-:Y:S02]  /*11c0*/  VIADD R43, R39.reuse, 0x4 ;  /* 0x00000004272b7836 */ /* 0x040fe40000000000 */
[C---:B------:R-:W-:Y:S02]  /*11d0*/  VIADD R44, R39.reuse, 0x8 ;  /* 0x00000008272c7836 */ /* 0x040fe40000000000 */
[----:B------:R-:W-:Y:S01]  /*11e0*/  VIADD R45, R39, 0x10 ;  /* 0x00000010272d7836 */ /* 0x000fe20000000000 */
[----:B0-----:R-:W-:-:S05]  /*11f0*/  LOP3.LUT R21, R21, 0x80000000, R30, 0xec, !PT ;  /* 0x8000000015157812 */ /* 0x001fca00078eec1e */
[----:B------:R-:W-:-:S05]  /*1200*/  VIADD R16, R21, 0xffffffff ;  /* 0xffffffff15107836 */ /* 0x000fca0000000000 */
[----:B------:R-:W-:-:S04]  /*1210*/  LOP3.LUT R16, R21, R16, RZ, 0xc, !PT ;  /* 0x0000001015107212 */ /* 0x000fc800078e0cff */
[----:B------:R0:W1:Y:S02]  /*1220*/  POPC R20, R16 ;  /* 0x0000001000147309 */ /* 0x0000640000000000 */
[----:B0-----:R-:W0:Y:S01]  /*1230*/  LDC.64 R16, c[0x0][0x390] ;  /* 0x0000e400ff107b82 */ /* 0x001e220000000a00 */
[----:B-1----:R-:W1:Y:S01]  /*1240*/  SHFL.DOWN PT, R22, R27, 0x1, R20 ;  /* 0x082000001b167989 */ /* 0x002e6200000e0014 */
[-C--:B------:R-:W-:Y:S02]  /*1250*/  ISETP.GE.AND P0, PT, R39, R20.reuse, PT ;  /* 0x000000142700720c */ /* 0x080fe40003f06270 */
[----:B------:R-:W-:Y:S02]  /*1260*/  ISETP.GT.AND P2, PT, R45, R20, PT ;  /* 0x000000142d00720c */ /* 0x000fe40003f44270 */
[----:B0-----:R-:W-:Y:S02]  /*1270*/  IADD3 R28, P3, PT, R16, 0x100, RZ ;  /* 0x00000100101c7810 */ /* 0x001fe40007f7e0ff */
[----:B-1----:R-:W-:-:S02]  /*1280*/  SEL R22, R22, RZ, !P0 ;  /* 0x000000ff16167207 */ /* 0x002fc40004000000 */
[----:B------:R-:W-:-:S03]  /*1290*/  ISETP.GT.AND P0, PT, R41, R20, PT ;  /* 0x000000142900720c */ /* 0x000fc60003f04270 */
[----:B------:R-:W-:-:S05]  /*12a0*/  IMAD.IADD R3, R22, 0x1, R27 ;  /* 0x0000000116037824 */ /* 0x000fca00078e021b */
[----:B------:R-:W0:Y:S02]  /*12b0*/  SHFL.DOWN PT, R22, R3, 0x2, R20 ;  /* 0x0840000003167989 */ /* 0x000e2400000e0014 */
[----:B0-----:R-:W-:Y:S02]  /*12c0*/  SEL R22, R22, RZ, !P0 ;  /* 0x000000ff16167207 */ /* 0x001fe40004000000 */
[----:B------:R-:W-:-:S03]  /*12d0*/  ISETP.GT.AND P0, PT, R43, R20, PT ;  /* 0x000000142b00720c */ /* 0x000fc60003f04270 */
[----:B------:R-:W-:Y:S02]  /*12e0*/  IMAD.IADD R29, R3, 0x1, R22 ;  /* 0x00000001031d7824 */ /* 0x000fe400078e0216 */
[----:B------:R-:W-:-:S03]  /*12f0*/  IMAD.X R3, RZ, RZ, R17, P3 ;  /* 0x000000ffff037224 */ /* 0x000fc600018e0611 */
        /* <DEDUP_REMOVED lines=10> */
[----:B0-----:R-:W-:-:S05]  /*13a0*/  SEL R22, R22, RZ, !P2 ;  /* 0x000000ff16167207 */ /* 0x001fca0005000000 */
[----:B------:R-:W-:-:S07]  /*13b0*/  IMAD.IADD R46, R47, 0x1, R22 ;  /* 0x000000012f2e7824 */ /* 0x000fce00078e0216 */
.L_x_139:
[----:B------:R-:W-:Y:S05]  /*13c0*/  @!P0 BRA `(.L_x_103) ;  /* 0x0000000400248947 */ /* 0x000fea0003800000 */
[----:B------:R-:W-:-:S07]  /*13d0*/  IMAD.MOV.U32 R29, RZ, RZ, 0x3b8 ;  /* 0x000003b8ff1d7424 */ /* 0x000fce00078e00ff */
.L_x_109:
[----:B------:R-:W-:Y:S02]  /*13e0*/  IMAD.MOV.U32 R16, RZ, RZ, R28 ;  /* 0x000000ffff107224 */ /* 0x000fe400078e001c */
[----:B------:R-:W-:Y:S02]  /*13f0*/  IMAD.MOV.U32 R17, RZ, RZ, R3 ;  /* 0x000000ffff117224 */ /* 0x000fe400078e0003 */
        /* <DEDUP_REMOVED lines=8> */
.L_x_142:
[----:B------:R-:W-:Y:S05]  /*1480*/  @!P0 BRA `(.L_x_105) ;  /* 0x0000000000748947 */ /* 0x000fea0003800000 */
[----:B------:R-:W-:-:S07]  /*1490*/  IMAD.MOV.U32 R22, RZ, RZ, R29 ;  /* 0x000000ffff167224 */ /* 0x000fce00078e001d */
.L_x_107:
        /* <DEDUP_REMOVED lines=27> */
.L_x_145:
[----:B------:R-:W-:Y:S05]  /*1650*/  @P0 BRA `(.L_x_107) ;  /* 0xfffffffc00900947 */ /* 0x000fea000383ffff */
.L_x_105:
[----:B------:R-:W-:Y:S01]  /*1660*/  UMOV UR5, 0xffffffff ;  /* 0xffffffff00057882 */ /* 0x000fe20000000000 */
[----:B------:R-:W-:Y:S02]  /*1670*/  ISETP.NE.AND P0, PT, R26, 0x65, PT ;  /* 0x000000651a00780c */ /* 0x000fe40003f05270 */
[----:B------:R-:W-:Y:S11]  /*1680*/  BRA.DIV UR5, `(.L_x_108) ;  /* 0x0000003605287947 */ /* 0x000ff6000b800000 */
[----:B------:R-:W-:Y:S01]  /*1690*/  VOTE.ANY R21, PT, !P0 ;  /* 0x0000000000157806 */ /* 0x000fe200040e0100 */
[----:B------:R-:W-:-:S03]  /*16a0*/  VIADD R40, R40, 0xffffffe0 ;  /* 0xffffffe028287836 */ /* 0x000fc60000000000 */
[----:B------:R-:W-:-:S05]  /*16b0*/  LOP3.LUT R21, R21, 0x80000000, R30, 0xec, !PT ;  /* 0x8000000015157812 */ /* 0x000fca00078eec1e */
        /* <DEDUP_REMOVED lines=25> */
.L_x_154:
[----:B------:R-:W-:Y:S05]  /*1850*/  @P0 BRA `(.L_x_109) ;  /* 0xfffffff800e00947 */ /* 0x000fea000383ffff */
.L_x_103:
        /* <DEDUP_REMOVED lines=8> */
[----:B0-----:R-:W-:-:S05]  /*18e0*/  @!P1 LEA R3, R16, R3, 0x18 ;  /* 0x0000000310039211 */ /* 0x001fca00078ec0ff */
[----:B------:R1:W-:Y:S04]  /*18f0*/  @!P1 STS [R3+0x8], R31 ;  /* 0x0000081f03009388 */ /* 0x0003e80000000800 */
[----:B------:R1:W-:Y:S01]  /*1900*/  @!P1 STS [R3+0x4], R46 ;  /* 0x0000042e03009388 */ /* 0x0003e20000000800 */
[----:B--2---:R-:W-:Y:S01]  /*1910*/  @!P0 LEA R17, R20, R17, 0x18 ;  /* 0x0000001114118211 */ /* 0x004fe200078ec0ff */
[----:B------:R-:W-:Y:S02]  /*1920*/  IMAD.MOV.U32 R20, RZ, RZ, R23 ;  /* 0x000000ffff147224 */ /* 0x000fe400078e0017 */
[----:B------:R-:W-:Y:S02]  /*1930*/  @!P0 IMAD.MOV.U32 R20, RZ, RZ, R46 ;  /* 0x000000ffff148224 */ /* 0x000fe400078e002e */
[----:B------:R1:W-:Y:S05]  /*1940*/  @!P0 STS [R17+0x4c], R46 ;  /* 0x00004c2e11008388 */ /* 0x0003ea0000000800 */
.L_x_97:
[----:B------:R-:W-:Y:S05]  /*1950*/  WARPSYNC.ALL ;  /* 0x0000000000007948 */ /* 0x000fea0003800000 */
[----:B------:R-:W0:Y:S08]  /*1960*/  S2UR UR6, SR_CgaCtaId ;  /* 0x00000000000679c3 */ /* 0x000e300000008800 */
[----:B------:R-:W-:Y:S06]  /*1970*/  BAR.SYNC.DEFER_BLOCKING 0x0 ;  /* 0x0000000000007b1d */ /* 0x000fec0000010000 */
[----:B------:R-:W-:Y:S01]  /*1980*/  UMOV UR5, 0x400 ;  /* 0x0000040000057882 */ /* 0x000fe20000000000 */
[----:B------:R-:W2:Y:S01]  /*1990*/  S2R R16, SR_TID.X ;  /* 0x0000000000107919 */ /* 0x000ea20000002100 */
[----:B0-----:R-:W-:-:S09]  /*19a0*/  ULEA UR5, UR6, UR5, 0x18 ;  /* 0x0000000506057291 */ /* 0x001fd2000f8ec0ff */
[----:B-1----:R-:W0:Y:S01]  /*19b0*/  LDS R3, [UR5+0x4c] ;  /* 0x00004c05ff037984 */ /* 0x002e220008000800 */
[----:B--2---:R-:W-:-:S04]  /*19c0*/  ISETP.NE.AND P0, PT, R16, RZ, PT ;  /* 0x000000ff1000720c */ /* 0x004fc80003f05270 */
[----:B0-----:R-:W-:-:S05]  /*19d0*/  SEL R3, R3, RZ, P0 ;  /* 0x000000ff03037207 */ /* 0x001fca0000000000 */
[----:B------:R-:W-:-:S07]  /*19e0*/  IMAD.IADD R44, R3, 0x1, R20 ;  /* 0x00000001032c7824 */ /* 0x000fce00078e0214 */
.L_x_96:
[----:B------:R-:W-:Y:S05]  /*19f0*/  BSYNC.RECONVERGENT B0 ;  /* 0x0000000000007941 */ /* 0x000fea0003800200 */
.L_x_94:
[----:B------:R-:W-:Y:S01]  /*1a00*/  IMAD.IADD R45, R36, 0x1, R44 ;  /* 0x00000001242d7824 */ /* 0x000fe200078e022c */
[----:B------:R-:W1:Y:S01]  /*1a10*/  S2R R3, SR_TID.X ;  /* 0x0000000000037919 */ /* 0x000e620000002100 */
[----:B------:R-:W2:Y:S01]  /*1a20*/  S2UR UR6, SR_CgaCtaId ;  /* 0x00000000000679c3 */ /* 0x000ea20000008800 */
[----:B------:R-:W-:Y:S01]  /*1a30*/  UMOV UR5, 0x400 ;  /* 0x0000040000057882 */ /* 0x000fe20000000000 */
[----:B0-----:R-:W-:Y:S01]  /*1a40*/  IMAD.IADD R16, R37, 0x1, R45 ;  /* 0x0000000125107824 */ /* 0x001fe200078e022d */
[----:B------:R-:W0:Y:S03]  /*1a50*/  S2R R24, SR_LANEID ;  /* 0x0000000000187919 */ /* 0x000e260000000000 */
[----:B------:R-:W-:Y:S02]  /*1a60*/  IMAD.IADD R17, R34, 0x1, R16 ;  /* 0x0000000122117824 */ /* 0x000fe400078e0210 */
[----:B------:R-:W-:Y:S02]  /*1a70*/  BAR.SYNC.DEFER_BLOCKING 0x0 ;  /* 0x0000000000007b1d */ /* 0x000fe40000010000 */
[----:B------:R-:W-:-:S04]  /*1a80*/  IMAD.IADD R22, R35, 0x1, R17 ;  /* 0x0000000123167824 */ /* 0x000fc800078e0211 */
[----:B------:R-:W-:-:S04]  /*1a90*/  IMAD.IADD R23, R32, 0x1, R22 ;  /* 0x0000000120177824 */ /* 0x000fc800078e0216 */
[----:B------:R-:W-:-:S04]  /*1aa0*/  IMAD.IADD R20, R33, 0x1, R23 ;  /* 0x0000000121147824 */ /* 0x000fc800078e0217 */
[----:B------:R-:W-:Y:S01]  /*1ab0*/  IMAD.IADD R21, R18, 0x1, R20 ;  /* 0x0000000112157824 */ /* 0x000fe200078e0214 */
[----:B--2---:R-:W-:-:S03]  /*1ac0*/  ULEA UR5, UR6, UR5, 0x18 ;  /* 0x0000000506057291 */ /* 0x004fc6000f8ec0ff */
[----:B------:R-:W-:Y:S01]  /*1ad0*/  IMAD.IADD R18, R19, 0x1, R21 ;  /* 0x0000000113127824 */ /* 0x000fe200078e0215 */
[----:B------:R-:W2:Y:S03]  /*1ae0*/  LDCU.64 UR6, c[0x0][0x388] ;  /* 0x00007100ff0677ac */ /* 0x000ea60008000a00 */
[----:B------:R-:W-:Y:S01]  /*1af0*/  IMAD.IADD R19, R14, 0x1, R18 ;  /* 0x000000010e137824 */ /* 0x000fe200078e0212 */
[----:B-1----:R-:W-:-:S03]  /*1b00*/  SHF.R.U32.HI R3, RZ, 0x5, R3 ;  /* 0x00000005ff037819 */ /* 0x002fc60000011603 */
[----:B------:R-:W-:Y:S02]  /*1b10*/  IMAD.IADD R14, R15, 0x1, R19 ;  /* 0x000000010f0e7824 */ /* 0x000fe400078e0213 */
[----:B0-----:R-:W-:Y:S02]  /*1b20*/  IMAD R3, R3, 0x2c0, R24 ;  /* 0x000002c003037824 */ /* 0x001fe400078e0218 */
[----:B------:R-:W-:-:S03]  /*1b30*/  IMAD.IADD R15, R12, 0x1, R14 ;  /* 0x000000010c0f7824 */ /* 0x000fc600078e020e */
[----:B------:R-:W-:Y:S01]  /*1b40*/  LEA R49, R3, UR5, 0x2 ;  /* 0x0000000503317c11 */ /* 0x000fe2000f8e10ff */
[----:B------:R-:W-:Y:S01]  /*1b50*/  IMAD.IADD R12, R13, 0x1, R15 ;  /* 0x000000010d0c7824 */ /* 0x000fe200078e020f */
[----:B--2---:R-:W-:-:S03]  /*1b60*/  IADD3 R38, P0, PT, R38, UR6, RZ ;  /* 0x0000000626267c10 */ /* 0x004fc6000ff1e0ff */
[----:B------:R-:W-:Y:S02]  /*1b70*/  IMAD.IADD R13, R10, 0x1, R12 ;  /* 0x000000010a0d7824 */ /* 0x000fe400078e020c */
[----:B------:R-:W-:Y:S01]  /*1b80*/  IMAD R24, R24, 0x54, R49 ;  /* 0x0000005418187824 */ /* 0x000fe200078e0231 */
[----:B------:R-:W-:Y:S01]  /*1b90*/  IADD3.X R39, PT, PT, R0, UR7, RZ, P0, !PT ;  /* 0x0000000700277c10 */ /* 0x000fe200087fe4ff */
[----:B------:R-:W-:-:S03]  /*1ba0*/  IMAD.IADD R10, R11, 0x1, R13 ;  /* 0x000000010b0a7824 */ /* 0x000fc600078e020d */
[----:B------:R-:W-:Y:S01]  /*1bb0*/  STS.64 [R24], R44 ;  /* 0x0000002c18007388 */ /* 0x000fe20000000a00 */
[----:B------:R-:W-:-:S03]  /*1bc0*/  IMAD.IADD R11, R8, 0x1, R10 ;  /* 0x00000001080b7824 */ /* 0x000fc600078e020a */
[----:B------:R-:W-:Y:S01]  /*1bd0*/  STS.64 [R24+0x8], R16 ;  /* 0x0000081018007388 */ /* 0x000fe20000000a00 */
        /* <DEDUP_REMOVED lines=11> */
[----:B------:R-:W-:Y:S04]  /*1c90*/  STS.64 [R24+0x38], R10 ;  /* 0x0000380a18007388 */ /* 0x000fe80000000a00 */
[----:B------:R-:W-:Y:S04]  /*1ca0*/  STS.64 [R24+0x40], R8 ;  /* 0x0000400818007388 */ /* 0x000fe80000000a00 */
[----:B------:R-:W-:Y:S04]  /*1cb0*/  STS.64 [R24+0x48], R6 ;  /* 0x0000480618007388 */ /* 0x000fe80000000a00 */
[----:B------:R-:W-:Y:S01]  /*1cc0*/  STS.64 [R24+0x50], R4 ;  /* 0x0000500418007388 */ /* 0x000fe20000000a00 */
[----:B------:R-:W-:-:S03]  /*1cd0*/  NOP ;  /* 0x0000000000007918 */ /* 0x000fc60000000000 */
[----:B------:R-:W0:Y:S04]  /*1ce0*/  LDS R3, [R49] ;  /* 0x0000000031037984 */ /* 0x000e280000000800 */
[----:B------:R-:W1:Y:S04]  /*1cf0*/  LDS R17, [R49+0x80] ;  /* 0x0000800031117984 */ /* 0x000e680000000800 */
        /* <DEDUP_REMOVED lines=43> */
.L_x_93:
[----:B------:R-:W-:-:S13]  /*1fb0*/  ISETP.NE.AND P0, PT, R0, RZ, PT ;  /* 0x000000ff0000720c */ /* 0x000fda0003f05270 */
[----:B------:R-:W-:Y:S05]  /*1fc0*/  @!P0 EXIT ;  /* 0x000000000000894d */ /* 0x000fea0003800000 */
[----:B------:R-:W0:Y:S02]  /*1fd0*/  LDC.64 R4, c[0x0][0x380] ;  /* 0x0000e000ff047b82 */ /* 0x000e240000000a00 */
[----:B0-----:R-:W-:-:S05]  /*1fe0*/  IMAD.WIDE.U32 R4, R7, 0x4, R4 ;  /* 0x0000000407047825 */ /* 0x001fca00078e0004 */
[----:B------:R0:W2:Y:S01]  /*1ff0*/  LDG.E R6, desc[UR8][R4.64] ;  /* 0x0000000804067981 */ /* 0x0000a2000c1e1900 */
[----:B------:R-:W3:Y:S02]  /*2000*/  S2R R2, SR_TID.X ;  /* 0x0000000000027919 */ /* 0x000ee40000002100 */
[C---:B---3--:R-:W-:Y:S02]  /*2010*/  LOP3.LUT R3, R2.reuse, 0x1f, RZ, 0xc0, !PT ;  /* 0x0000001f02037812 */ /* 0x048fe400078ec0ff */
[----:B------:R-:W-:-:S05]  /*2020*/  LOP3.LUT R8, R2, 0x3e0, RZ, 0xc0, !PT ;  /* 0x000003e002087812 */ /* 0x000fca00078ec0ff */
[----:B------:R-:W-:-:S04]  /*2030*/  IMAD R3, R8, 0x16, R3 ;  /* 0x0000001608037824 */ /* 0x000fc800078e0203 */
[C---:B------:R-:W-:Y:S01]  /*2040*/  VIADD R7, R3.reuse, 0x20 ;  /* 0x0000002003077836 */ /* 0x040fe20000000000 */
[C---:B------:R-:W-:Y:S01]  /*2050*/  ISETP.GE.U32.AND P6, PT, R3.reuse, R0, PT ;  /* 0x000000000300720c */ /* 0x040fe20003fc6070 */
[C---:B------:R-:W-:Y:S01]  /*2060*/  VIADD R9, R3.reuse, 0x40 ;  /* 0x0000004003097836 */ /* 0x040fe20000000000 */
[C---:B0-----:R-:W-:Y:S01]  /*2070*/  LEA R4, P1, R3.reuse, R4, 0x2 ;  /* 0x0000000403047211 */ /* 0x041fe200078210ff */
[----:B------:R-:W-:Y:S01]  /*2080*/  VIADD R11, R3, 0x60 ;  /* 0x00000060030b7836 */ /* 0x000fe20000000000 */
[-C--:B------:R-:W-:Y:S01]  /*2090*/  ISETP.GE.U32.AND P5, PT, R7, R0.reuse, PT ;  /* 0x000000000700720c */ /* 0x080fe20003fa6070 */
[----:B------:R-:W-:Y:S01]  /*20a0*/  VIADD R7, R3, 0x80 ;  /* 0x0000008003077836 */ /* 0x000fe20000000000 */
[-C--:B------:R-:W-:Y:S01]  /*20b0*/  ISETP.GE.U32.AND P0, PT, R9, R0.reuse, PT ;  /* 0x000000000900720c */ /* 0x080fe20003f06070 */
[----:B------:R-:W-:Y:S01]  /*20c0*/  IMAD.X R5, RZ, RZ, R5, P1 ;  /* 0x000000ffff057224 */ /* 0x000fe200008e0605 */
[-C--:B------:R-:W-:Y:S01]  /*20d0*/  ISETP.GE.U32.AND P4, PT, R11, R0.reuse, PT ;  /* 0x000000000b00720c */ /* 0x080fe20003f86070 */
[----:B------:R-:W-:Y:S01]  /*20e0*/  VIADD R9, R3, 0xa0 ;  /* 0x000000a003097836 */ /* 0x000fe20000000000 */
[----:B------:R-:W-:Y:S01]  /*20f0*/  ISETP.GE.U32.AND P3, PT, R7, R0, PT ;  /* 0x000000000700720c */ /* 0x000fe20003f66070 */
[----:B------:R-:W-:-:S03]  /*2100*/  VIADD R7, R3, 0xc0 ;  /* 0x000000c003077836 */ /* 0x000fc60000000000 */
[-C--:B------:R-:W-:Y:S01]  /*2110*/  ISETP.GE.U32.AND P2, PT, R9, R0.reuse, PT ;  /* 0x000000000900720c */ /* 0x080fe20003f46070 */
[----:B------:R-:W-:Y:S01]  /*2120*/  VIADD R9, R3, 0x100 ;  /* 0x0000010003097836 */ /* 0x000fe20000000000 */
[-C--:B------:R-:W-:Y:S01]  /*2130*/  ISETP.GE.U32.AND P1, PT, R7, R0.reuse, PT ;  /* 0x000000000700720c */ /* 0x080fe20003f26070 */
[C---:B------:R-:W-:Y:S02]  /*2140*/  VIADD R7, R3.reuse, 0xe0 ;  /* 0x000000e003077836 */ /* 0x040fe40000000000 */
[----:B------:R-:W-:Y:S02]  /*2150*/  VIADD R39, R3, 0x2a0 ;  /* 0x000002a003277836 */ /* 0x000fe40000000000 */
[----:B--2---:R-:W-:Y:S02]  /*2160*/  IMAD.MOV.U32 R16, RZ, RZ, R6 ;  /* 0x000000ffff107224 */ /* 0x004fe400078e0006 */
[----:B------:R-:W2:Y:S01]  /*2170*/  @!P6 LDG.E R6, desc[UR8][R4.64] ;  /* 0x000000080406e981 */ /* 0x000ea2000c1e1900 */
[----:B------:R-:W-:Y:S01]  /*2180*/  ISETP.GE.U32.AND P6, PT, R7, R0, PT ;  /* 0x000000000700720c */ /* 0x000fe20003fc6070 */
[----:B------:R-:W-:-:S02]  /*2190*/  IMAD.MOV.U32 R10, RZ, RZ, R16 ;  /* 0x000000ffff0a7224 */ /* 0x000fc400078e0010 */
[----:B------:R-:W-:Y:S02]  /*21a0*/  VIADD R7, R3, 0x120 ;  /* 0x0000012003077836 */ /* 0x000fe40000000000 */
[--C-:B------:R-:W-:Y:S02]  /*21b0*/  IMAD.MOV.U32 R12, RZ, RZ, R16.reuse ;  /* 0x000000ffff0c7224 */ /* 0x100fe400078e0010 */
[----:B------:R-:W3:Y:S01]  /*21c0*/  @!P0 LDG.E R10, desc[UR8][R4.64+0x100] ;  /* 0x00010008040a8981 */ /* 0x000ee2000c1e1900 */
[-C--:B------:R-:W-:Y:S01]  /*21d0*/  ISETP.GE.U32.AND P0, PT, R7, R0.reuse, PT ;  /* 0x000000000700720c */ /* 0x080fe20003f06070 */
[----:B------:R-:W-:Y:S02]  /*21e0*/  VIADD R7, R3, 0x140 ;  /* 0x0000014003077836 */ /* 0x000fe40000000000 */
[--C-:B------:R-:W-:Y:S01]  /*21f0*/  IMAD.MOV.U32 R8, RZ, RZ, R16.reuse ;  /* 0x000000ffff087224 */ /* 0x100fe200078e0010 */
[----:B------:R-:W4:Y:S01]  /*2200*/  @!P4 LDG.E R12, desc[UR8][R4.64+0x180] ;  /* 0x00018008040cc981 */ /* 0x000f22000c1e1900 */
[----:B------:R-:W-:Y:S01]  /*2210*/  IMAD.MOV.U32 R18, RZ, RZ, R16 ;  /* 0x000000ffff127224 */ /* 0x000fe200078e0010 */
[----:B------:R-:W-:Y:S01]  /*2220*/  ISETP.GE.U32.AND P4, PT, R7, R0, PT ;  /* 0x000000000700720c */ /* 0x000fe20003f86070 */
[----:B------:R-:W-:-:S02]  /*2230*/  VIADD R7, R3, 0x180 ;  /* 0x0000018003077836 */ /* 0x000fc40000000000 */
[----:B------:R-:W4:Y:S01]  /*2240*/  @!P5 LDG.E R8, desc[UR8][R4.64+0x80] ;  /* 0x000080080408d981 */ /* 0x000f22000c1e1900 */
[-C--:B------:R-:W-:Y:S01]  /*2250*/  ISETP.GE.U32.AND P5, PT, R9, R0.reuse, PT ;  /* 0x000000000900720c */ /* 0x080fe20003fa6070 */
[--C-:B------:R-:W-:Y:S02]  /*2260*/  IMAD.MOV.U32 R20, RZ, RZ, R16.reuse ;  /* 0x000000ffff147224 */ /* 0x100fe400078e0010 */
[----:B------:R-:W4:Y:S01]  /*2270*/  @!P2 LDG.E R18, desc[UR8][R4.64+0x280] ;  /* 0x000280080412a981 */ /* 0x000f22000c1e1900 */
[-C--:B------:R-:W-:Y:S01]  /*2280*/  ISETP.GE.U32.AND P2, PT, R7, R0.reuse, PT ;  /* 0x000000000700720c */ /* 0x080fe20003f46070 */
[C---:B------:R-:W-:Y:S02]  /*2290*/  VIADD R7, R3.reuse, 0x1a0 ;  /* 0x000001a003077836 */ /* 0x040fe40000000000 */
[--C-:B------:R-:W-:Y:S01]  /*22a0*/  IMAD.MOV.U32 R14, RZ, RZ, R16.reuse ;  /* 0x000000ffff0e7224 */ /* 0x100fe200078e0010 */
[----:B------:R-:W4:Y:S01]  /*22b0*/  @!P1 LDG.E R20, desc[UR8][R4.64+0x300] ;  /* 0x0003000804149981 */ /* 0x000f22000c1e1900 */
[----:B------:R-:W-:Y:S01]  /*22c0*/  VIADD R9, R3, 0x160 ;  /* 0x0000016003097836 */ /* 0x000fe20000000000 */
[----:B------:R-:W-:Y:S01]  /*22d0*/  ISETP.GE.U32.AND P1, PT, R7, R0, PT ;  /* 0x000000000700720c */ /* 0x000fe20003f26070 */
[----:B------:R-:W-:-:S02]  /*22e0*/  IMAD.MOV.U32 R24, RZ, RZ, R16 ;  /* 0x000000ffff187224 */ /* 0x000fc400078e0010 */
[----:B------:R-:W-:Y:S01]  /*22f0*/  VIADD R7, R3, 0x1e0 ;  /* 0x000001e003077836 */ /* 0x000fe20000000000 */
[----:B------:R-:W4:Y:S01]  /*2300*/  @!P3 LDG.E R14, desc[UR8][R4.64+0x200] ;  /* 0x00020008040eb981 */ /* 0x000f22000c1e1900 */
[--C-:B------:R-:W-:Y:S01]  /*2310*/  IMAD.MOV.U32 R22, RZ, RZ, R16.reuse ;  /* 0x000000ffff167224 */ /* 0x100fe200078e0010 */
[-C--:B------:R-:W-:Y:S01]  /*2320*/  ISETP.GE.U32.AND P3, PT, R9, R0.reuse, PT ;  /* 0x000000000900720c */ /* 0x080fe20003f66070 */
[----:B------:R-:W-:Y:S01]  /*2330*/  VIADD R9, R3, 0x1c0 ;  /* 0x000001c003097836 */ /* 0x000fe20000000000 */
[----:B------:R-:W4:Y:S01]  /*2340*/  @!P5 LDG.E R24, desc[UR8][R4.64+0x400] ;  /* 0x000400080418d981 */ /* 0x000f22000c1e1900 */
[--C-:B------:R-:W-:Y:S01]  /*2350*/  IMAD.MOV.U32 R26, RZ, RZ, R16.reuse ;  /* 0x000000ffff1a7224 */ /* 0x100fe200078e0010 */
[-C--:B------:R-:W-:Y:S01]  /*2360*/  ISETP.GE.U32.AND P5, PT, R7, R0.reuse, PT ;  /* 0x000000000700720c */ /* 0x080fe20003fa6070 */
[----:B------:R-:W-:Y:S01]  /*2370*/  VIADD R7, R3, 0x200 ;  /* 0x0000020003077836 */ /* 0x000fe20000000000 */
[----:B------:R-:W4:Y:S01]  /*2380*/  @!P6 LDG.E R22, desc[UR8][R4.64+0x380] ;  /* 0x000380080416e981 */ /* 0x000f22000c1e1900 */
[----:B------:R-:W-:Y:S01]  /*2390*/  ISETP.GE.U32.AND P6, PT, R9, R0, PT ;  /* 0x000000000900720c */ /* 0x000fe20003fc6070 */
[----:B------:R-:W-:-:S02]  /*23a0*/  IMAD.MOV.U32 R28, RZ, RZ, R16 ;  /* 0x000000ffff1c7224 */ /* 0x000fc400078e0010 */
[--C-:B------:R-:W-:Y:S01]  /*23b0*/  IMAD.MOV.U32 R30, RZ, RZ, R16.reuse ;  /* 0x000000ffff1e7224 */ /* 0x100fe200078e0010 */
[----:B------:R-:W4:Y:S01]  /*23c0*/  @!P0 LDG.E R26, desc[UR8][R4.64+0x480] ;  /* 0x00048008041a8981 */ /* 0x000f22000c1e1900 */
[-C--:B------:R-:W-:Y:S01]  /*23d0*/  ISETP.GE.U32.AND P0, PT, R7, R0.reuse, PT ;  /* 0x000000000700720c */ /* 0x080fe20003f06070 */
[C---:B------:R-:W-:Y:S02]  /*23e0*/  VIADD R9, R3.reuse, 0x220 ;  /* 0x0000022003097836 */ /* 0x040fe40000000000 */
[----:B------:R-:W-:Y:S01]  /*23f0*/  VIADD R7, R3, 0x240 ;  /* 0x0000024003077836 */ /* 0x000fe20000000000 */
[----:B------:R-:W4:Y:S01]  /*2400*/  @!P4 LDG.E R28, desc[UR8][R4.64+0x500] ;  /* 0x00050008041cc981 */ /* 0x000f22000c1e1900 */
[--C-:B------:R-:W-:Y:S01]  /*2410*/  IMAD.MOV.U32 R32, RZ, RZ, R16.reuse ;  /* 0x000000ffff207224 */ /* 0x100fe200078e0010 */
[-C--:B------:R-:W-:Y:S01]  /*2420*/  ISETP.GE.U32.AND P4, PT, R9, R0.reuse, PT ;  /* 0x000000000900720c */ /* 0x080fe20003f86070 */
[--C-:B------:R-:W-:Y:S01]  /*2430*/  IMAD.MOV.U32 R34, RZ, RZ, R16.reuse ;  /* 0x000000ffff227224 */ /* 0x100fe200078e0010 */
[----:B------:R-:W4:Y:S01]  /*2440*/  @!P3 LDG.E R30, desc[UR8][R4.64+0x580] ;  /* 0x00058008041eb981 */ /* 0x000f22000c1e1900 */
[----:B------:R-:W-:Y:S01]  /*2450*/  IMAD.MOV.U32 R36, RZ, RZ, R16 ;  /* 0x000000ffff247224 */ /* 0x000fe200078e0010 */
[----:B------:R-:W-:Y:S01]  /*2460*/  ISETP.GE.U32.AND P3, PT, R7, R0, PT ;  /* 0x000000000700720c */ /* 0x000fe20003f66070 */
[C---:B------:R-:W-:Y:S01]  /*2470*/  VIADD R7, R3.reuse, 0x260 ;  /* 0x0000026003077836 */ /* 0x040fe20000000000 */
[----:B------:R-:W4:Y:S01]  /*2480*/  @!P2 LDG.E R32, desc[UR8][R4.64+0x600] ;  /* 0x000600080420a981 */ /* 0x000f22000c1e1900 */
[----:B------:R-:W-:-:S03]  /*2490*/  VIADD R9, R3, 0x280 ;  /* 0x0000028003097836 */ /* 0x000fc60000000000 */
[----:B------:R-:W4:Y:S01]  /*24a0*/  @!P1 LDG.E R34, desc[UR8][R4.64+0x680] ;  /* 0x0006800804229981 */ /* 0x000f22000c1e1900 */
[-C--:B------:R-:W-:Y:S02]  /*24b0*/  ISETP.GE.U32.AND P2, PT, R7, R0.reuse, PT ;  /* 0x000000000700720c */ /* 0x080fe40003f46070 */
[-C--:B------:R-:W-:Y:S01]  /*24c0*/  ISETP.GE.U32.AND P1, PT, R9, R0.reuse, PT ;  /* 0x000000000900720c */ /* 0x080fe20003f26070 */
[----:B------:R-:W4:Y:S01]  /*24d0*/  @!P6 LDG.E R36, desc[UR8][R4.64+0x700] ;  /* 0x000700080424e981 */ /* 0x000f22000c1e1900 */
[----:B------:R-:W-:Y:S01]  /*24e0*/  ISETP.GE.U32.AND P6, PT, R39, R0, PT ;  /* 0x000000002700720c */ /* 0x000fe20003fc6070 */
[--C-:B------:R-:W-:Y:S02]  /*24f0*/  IMAD.MOV.U32 R46, RZ, RZ, R16.reuse ;  /* 0x000000ffff2e7224 */ /* 0x100fe400078e0010 */
[--C-:B------:R-:W-:Y:S02]  /*2500*/  IMAD.MOV.U32 R48, RZ, RZ, R16.reuse ;  /* 0x000000ffff307224 */ /* 0x100fe400078e0010 */
[----:B------:R-:W-:-:S02]  /*2510*/  IMAD.MOV.U32 R50, RZ, RZ, R16 ;  /* 0x000000ffff327224 */ /* 0x000fc400078e0010 */
        /* <DEDUP_REMOVED lines=13> */
[----:B------:R-:W-:Y:S01]  /*25f0*/  UMOV UR4, 0x400 ;  /* 0x0000040000047882 */ /* 0x000fe20000000000 */
[----:B------:R-:W-:Y:S01]  /*2600*/  ISETP.NE.AND P0, PT, R42, RZ, PT ;  /* 0x000000ff2a00720c */ /* 0x000fe20003f05270 */
[----:B-1----:R-:W-:-:S02]  /*2610*/  ULEA UR4, UR5, UR4, 0x18 ;  /* 0x0000000405047291 */ /* 0x002fc4000f8ec0ff */
[----:B0-----:R-:W-:-:S05]  /*2620*/  IMAD R41, R43, 0x2c0, R38 ;  /* 0x000002c02b297824 */ /* 0x001fca00078e0226 */
        /* <DEDUP_REMOVED lines=39> */
[----:B------:R-:W-:Y:S02]  /*28a0*/  ISETP.NE.AND P1, PT, R38, 0x1f, PT ;  /* 0x0000001f2600780c */ /* 0x000fe40003f25270 */
[----:B---3--:R-:W-:Y:S02]  /*28b0*/  IADD3 R16, PT, PT, R8, R7, R16 ;  /* 0x0000000708107210 */ /* 0x008fe40007ffe010 */
[----:B------:R-:W-:Y:S02]  /*28c0*/  ISETP.NE.AND P2, PT, R43, 0xb, PT ;  /* 0x0000000b2b00780c */ /* 0x000fe40003f45270 */
        /* <DEDUP_REMOVED lines=52> */
[----:B------:R-:W-:Y:S02]  /*2c10*/  ISETP.NE.AND P1, PT, R38, RZ, PT ;  /* 0x000000ff2600720c */ /* 0x000fe40003f25270 */
[----:B------:R-:W-:Y:S01]  /*2c20*/  SEL R16, R25, R16, !P0 ;  /* 0x0000001019107207 */ /* 0x000fe20004000000 */
[----:B------:R-:W-:Y:S01]  /*2c30*/  @!P2 IMAD.IADD R16, R26, 0x1, R25 ;  /* 0x000000011a10a824 */ /* 0x000fe200078e0219 */
[----:B------:R-:W-:-:S02]  /*2c40*/  ISETP.GE.U32.AND P0, PT, R2, 0x20, PT ;  /* 0x000000200200780c */ /* 0x000fc40003f06070 */
[----:B------:R-:W-:Y:S02]  /*2c50*/  SEL R37, R37, RZ, P1 ;  /* 0x000000ff25257207 */ /* 0x000fe40000800000 */
[----:B------:R-:W-:-:S04]  /*2c60*/  SEL R17, R16, RZ, P0 ;  /* 0x000000ff10117207 */ /* 0x000fc80000000000 */
[----:B-----5:R-:W-:Y:S01]  /*2c70*/  IADD3 R44, PT, PT, R17, R37, R44 ;  /* 0x00000025112c7210 */ /* 0x020fe20007ffe02c */
[----:B------:R-:W-:Y:S06]  /*2c80*/  BRA `(.L_x_111) ;  /* 0x0000000c00e87947 */ /* 0x000fec0003800000 */
.L_x_110:
[----:B0-2---:R-:W-:Y:S02]  /*2c90*/  IADD3 R16, PT, PT, R6, R5, R4 ;  /* 0x0000000506107210 */ /* 0x005fe40007ffe004 */
[----:B------:R-:W-:Y:S02]  /*2ca0*/  ISETP.NE.AND P1, PT, R38, 0x1f, PT ;  /* 0x0000001f2600780c */ /* 0x000fe40003f25270 */
        /* <DEDUP_REMOVED lines=52> */
[----:B------:R-:W-:Y:S01]  /*2ff0*/  SEL R16, R23, R16, !P0 ;  /* 0x0000001017107207 */ /* 0x000fe20004000000 */
[----:B------:R-:W-:Y:S01]  /*3000*/  IMAD.IADD R23, R44, 0x1, -R37 ;  /* 0x000000012c177824 */ /* 0x000fe200078e0a25 */
[C---:B------:R-:W-:Y:S02]  /*3010*/  ISETP.NE.AND P0, PT, R43.reuse, 0xa, PT ;  /* 0x0000000a2b00780c */ /* 0x040fe40003f05270 */
[----:B------:R-:W-:Y:S02]  /*3020*/  SEL R16, R24, R16, !P1 ;  /* 0x0000001018107207 */ /* 0x000fe40004800000 */
[----:B------:R-:W-:Y:S02]  /*3030*/  ISETP.NE.AND P1, PT, R43, 0xb, PT ;  /* 0x0000000b2b00780c */ /* 0x000fe40003f25270 */
[----:B------:R-:W-:Y:S02]  /*3040*/  SEL R16, R25, R16, !P0 ;  /* 0x0000001019107207 */ /* 0x000fe40004000000 */
[----:B------:R-:W-:-:S02]  /*3050*/  ISETP.GT.U32.AND P0, PT, R2, 0x1f, PT ;  /* 0x0000001f0200780c */ /* 0x000fc40003f04070 */
[----:B------:R-:W-:Y:S02]  /*3060*/  SEL R17, R23, RZ, P2 ;  /* 0x000000ff17117207 */ /* 0x000fe40001000000 */
        /* <DEDUP_REMOVED lines=20> */
.L_x_157:
[----:B------:R-:W-:Y:S05]  /*31b0*/  @!P0 BRA `(.L_x_114) ;  /* 0x0000000000748947 */ /* 0x000fea0003800000 */
[----:B------:R-:W-:-:S07]  /*31c0*/  IMAD.MOV.U32 R20, RZ, RZ, 0x3b8 ;  /* 0x000003b8ff147424 */ /* 0x000fce00078e00ff */
.L_x_116:
        /* <DEDUP_REMOVED lines=27> */
.L_x_160:
[----:B------:R-:W-:Y:S05]  /*3380*/  @P0 BRA `(.L_x_116) ;  /* 0xfffffffc00900947 */ /* 0x000fea000383ffff */
.L_x_114:
[----:B------:R-:W-:Y:S01]  /*3390*/  UMOV UR5, 0xffffffff ;  /* 0xffffffff00057882 */ /* 0x000fe20000000000 */
[----:B------:R-:W-:Y:S02]  /*33a0*/  ISETP.NE.AND P0, PT, R18, 0x65, PT ;  /* 0x000000651200780c */ /* 0x000fe40003f05270 */
[----:B------:R-:W-:Y:S11]  /*33b0*/  BRA.DIV UR5, `(.L_x_117) ;  /* 0x0000001e05047947 */ /* 0x000ff6000b800000 */
[----:B------:R-:W0:Y:S01]  /*33c0*/  S2R R26, SR_GEMASK ;  /* 0x00000000001a7919 */ /* 0x000e220000003c00 */
[----:B------:R-:W-:Y:S01]  /*33d0*/  VOTE.ANY R21, PT, !P0 ;  /* 0x0000000000157806 */ /* 0x000fe200040e0100 */
[----:B------:R-:W-:-:S03]  /*33e0*/  VIADD R17, R38, 0x2 ;  /* 0x0000000226117836 */ /* 0x000fc60000000000 */
[----:B0-----:R-:W-:-:S05]  /*33f0*/  LOP3.LUT R21, R21, 0x80000000, R26, 0xec, !PT ;  /* 0x8000000015157812 */ /* 0x001fca00078eec1a */
[----:B------:R-:W-:-:S05]  /*3400*/  VIADD R16, R21, 0xffffffff ;  /* 0xffffffff15107836 */ /* 0x000fca0000000000 */
[----:B------:R-:W-:Y:S01]  /*3410*/  LOP3.LUT R16, R21, R16, RZ, 0xc, !PT ;  /* 0x0000001015107212 */ /* 0x000fe200078e0cff */
[----:B------:R-:W-:-:S03]  /*3420*/  VIADD R21, R38, 0x10 ;  /* 0x0000001026157836 */ /* 0x000fc60000000000 */
[----:B------:R-:W0:Y:S02]  /*3430*/  POPC R20, R16 ;  /* 0x0000001000147309 */ /* 0x000e240000000000 */
[----:B0-----:R-:W0:Y:S01]  /*3440*/  SHFL.DOWN PT, R22, R19, 0x1, R20 ;  /* 0x0820000013167989 */ /* 0x001e2200000e0014 */
[-C--:B------:R-:W-:Y:S02]  /*3450*/  ISETP.GE.AND P0, PT, R38, R20.reuse, PT ;  /* 0x000000142600720c */ /* 0x080fe40003f06270 */
[-C--:B------:R-:W-:Y:S02]  /*3460*/  ISETP.GT.AND P2, PT, R21, R20.reuse, PT ;  /* 0x000000141500720c */ /* 0x080fe40003f44270 */
[----:B0-----:R-:W-:Y:S02]  /*3470*/  SEL R22, R22, RZ, !P0 ;  /* 0x000000ff16167207 */ /* 0x001fe40004000000 */
[----:B------:R-:W-:Y:S01]  /*3480*/  ISETP.GT.AND P0, PT, R17, R20, PT ;  /* 0x000000141100720c */ /* 0x000fe20003f04270 */
[----:B------:R-:W-:-:S02]  /*3490*/  VIADD R17, R38, 0x4 ;  /* 0x0000000426117836 */ /* 0x000fc40000000000 */
        /* <DEDUP_REMOVED lines=8> */
[----:B------:R-:W-:Y:S02]  /*3520*/  ISETP.GT.AND P0, PT, R17, R20, PT ;  /* 0x000000141100720c */ /* 0x000fe40003f04270 */
[----:B------:R-:W0:Y:S01]  /*3530*/  LDC.64 R16, c[0x0][0x390] ;  /* 0x0000e400ff107b82 */ /* 0x000e220000000a00 */
[----:B------:R-:W-:-:S05]  /*3540*/  IMAD.IADD R19, R45, 0x1, R22 ;  /* 0x000000012d137824 */ /* 0x000fca00078e0216 */
[----:B------:R-:W1:Y:S01]  /*3550*/  SHFL.DOWN PT, R22, R19, 0x8, R20 ;  /* 0x0900000013167989 */ /* 0x000e6200000e0014 */
[----:B0-----:R-:W-:-:S05]  /*3560*/  IADD3 R44, P3, PT, R16, 0x100, RZ ;  /* 0x00000100102c7810 */ /* 0x001fca0007f7e0ff */
[----:B------:R-:W-:Y:S01]  /*3570*/  IMAD.X R45, RZ, RZ, R17, P3 ;  /* 0x000000ffff2d7224 */ /* 0x000fe200018e0611 */
[----:B-1----:R-:W-:Y:S02]  /*3580*/  SEL R22, R22, RZ, !P0 ;  /* 0x000000ff16167207 */ /* 0x002fe40004000000 */
[----:B------:R-:W-:-:S03]  /*3590*/  ISETP.NE.AND P0, PT, R18, 0x65, PT ;  /* 0x000000651200780c */ /* 0x000fc60003f05270 */
[----:B------:R-:W-:-:S05]  /*35a0*/  IMAD.IADD R43, R19, 0x1, R22 ;  /* 0x00000001132b7824 */ /* 0x000fca00078e0216 */
[----:B------:R-:W0:Y:S05]  /*35b0*/  SHFL.DOWN PT, R22, R43, 0x10, R20 ;  /* 0x0a0000002b167989 */ /* 0x000e2a00000e0014 */
[----:B------:R-:W-:Y:S02]  /*35c0*/  VOTE.ALL P0, P0 ;  /* 0x0000000000ff7806 */ /* 0x000fe40000000000 */
[----:B0-----:R-:W-:-:S05]  /*35d0*/  SEL R22, R22, RZ, !P2 ;  /* 0x000000ff16167207 */ /* 0x001fca0005000000 */
[----:B------:R-:W-:-:S07]  /*35e0*/  IMAD.IADD R46, R43, 0x1, R22 ;  /* 0x000000012b2e7824 */ /* 0x000fce00078e0216 */
.L_x_169:
[----:B------:R-:W-:Y:S05]  /*35f0*/  @!P0 BRA `(.L_x_118) ;  /* 0x00000004002c8947 */ /* 0x000fea0003800000 */
[----:B------:R-:W-:-:S07]  /*3600*/  IMAD.MOV.U32 R43, RZ, RZ, 0x3b8 ;  /* 0x000003b8ff2b7424 */ /* 0x000fce00078e00ff */
.L_x_124:
        /* <DEDUP_REMOVED lines=8> */
.L_x_172:
[----:B------:R-:W-:Y:S05]  /*3690*/  @!P0 BRA `(.L_x_120) ;  /* 0x0000000000748947 */ /* 0x000fea0003800000 */
[----:B------:R-:W-:-:S07]  /*36a0*/  IMAD.MOV.U32 R20, RZ, RZ, R43 ;  /* 0x000000ffff147224 */ /* 0x000fce00078e002b */
.L_x_122:
        /* <DEDUP_REMOVED lines=27> */
.L_x_175:
[----:B------:R-:W-:Y:S05]  /*3860*/  @P0 BRA `(.L_x_122) ;  /* 0xfffffffc00900947 */ /* 0x000fea000383ffff */
.L_x_120:
[----:B------:R-:W-:Y:S01]  /*3870*/  UMOV UR5, 0xffffffff ;  /* 0xffffffff00057882 */ /* 0x000fe20000000000 */
[----:B------:R-:W-:Y:S02]  /*3880*/  ISETP.NE.AND P0, PT, R18, 0x65, PT ;  /* 0x000000651200780c */ /* 0x000fe40003f05270 */
[----:B------:R-:W-:Y:S11]  /*3890*/  BRA.DIV UR5, `(.L_x_123) ;  /* 0x0000001e05107947 */ /* 0x000ff6000b800000 */
[----:B------:R-:W-:Y:S01]  /*38a0*/  VOTE.ANY R21, PT, !P0 ;  /* 0x0000000000157806 */ /* 0x000fe200040e0100 */
[----:B------:R-:W-:Y:S02]  /*38b0*/  VIADD R17, R38, 0x2 ;  /* 0x0000000226117836 */ /* 0x000fe40000000000 */
[----:B------:R-:W-:Y:S01]  /*38c0*/  VIADD R37, R37, 0xffffffe0 ;  /* 0xffffffe025257836 */ /* 0x000fe20000000000 */
[----:B------:R-:W-:-:S05]  /*38d0*/  LOP3.LUT R21, R21, 0x80000000, R26, 0xec, !PT ;  /* 0x8000000015157812 */ /* 0x000fca00078eec1a */
[----:B------:R-:W-:-:S05]  /*38e0*/  VIADD R16, R21, 0xffffffff ;  /* 0xffffffff15107836 */ /* 0x000fca0000000000 */
[----:B------:R-:W-:-:S04]  /*38f0*/  LOP3.LUT R16, R21, R16, RZ, 0xc, !PT ;  /* 0x0000001015107212 */ /* 0x000fc800078e0cff */
        /* <DEDUP_REMOVED lines=16> */
[----:B------:R-:W-:-:S03]  /*3a00*/  IMAD.IADD R19, R49, 0x1, R22 ;  /* 0x0000000131137824 */ /* 0x000fc600078e0216 */
[----:B------:R-:W-:Y:S02]  /*3a10*/  ISETP.GT.AND P2, PT, R17, R20, PT ;  /* 0x000000141100720c */ /* 0x000fe40003f44270 */
        /* <DEDUP_REMOVED lines=8> */
.L_x_184:
[----:B------:R-:W-:Y:S05]  /*3aa0*/  @P0 BRA `(.L_x_124) ;  /* 0xfffffff800d80947 */ /* 0x000fea000383ffff */
.L_x_118:
        /* <DEDUP_REMOVED lines=15> */
.L_x_112:
        /* <DEDUP_REMOVED lines=9> */
.L_x_111:
[----:B------:R-:W-:Y:S01]  /*3c30*/  IMAD.IADD R45, R4, 0x1, R44 ;  /* 0x00000001042d7824 */ /* 0x000fe200078e022c */
[----:B------:R-:W-:Y:S01]  /*3c40*/  BAR.SYNC.DEFER_BLOCKING 0x0 ;  /* 0x0000000000007b1d */ /* 0x000fe20000010000 */
[----:B------:R-:W-:Y:S02]  /*3c50*/  ISETP.NE.AND P0, PT, R2, RZ, PT ;  /* 0x000000ff0200720c */ /* 0x000fe40003f05270 */
[----:B------:R-:W-:-:S05]  /*3c60*/  IMAD.IADD R4, R5, 0x1, R45 ;  /* 0x0000000105047824 */ /* 0x000fca00078e022d */
[----:B------:R-:W0:Y:S01]  /*3c70*/  S2UR UR5, SR_CTAID.X ;  /* 0x00000000000579c3 */ /* 0x000e220000002500 */
[----:B------:R-:W-:Y:S01]  /*3c80*/  IMAD.IADD R5, R6, 0x1, R4 ;  /* 0x0000000106057824 */ /* 0x000fe200078e0204 */
[----:B------:R-:W1:Y:S03]  /*3c90*/  LDCU.64 UR6, c[0x0][0x388] ;  /* 0x00007100ff0677ac */ /* 0x000e660008000a00 */
[----:B------:R-:W-:-:S04]  /*3ca0*/  IMAD.IADD R6, R7, 0x1, R5 ;  /* 0x0000000107067824 */ /* 0x000fc800078e0205 */
[----:B------:R-:W-:-:S04]  /*3cb0*/  IMAD.IADD R7, R8, 0x1, R6 ;  /* 0x0000000108077824 */ /* 0x000fc800078e0206 */
[----:B------:R-:W-:-:S04]  /*3cc0*/  IMAD.IADD R8, R9, 0x1, R7 ;  /* 0x0000000109087824 */ /* 0x000fc800078e0207 */
[----:B------:R-:W-:Y:S01]  /*3cd0*/  IMAD.IADD R9, R10, 0x1, R8 ;  /* 0x000000010a097824 */ /* 0x000fe200078e0208 */
[----:B------:R-:W-:Y:S03]  /*3ce0*/  STS.64 [R40], R44 ;  /* 0x0000002c28007388 */ /* 0x000fe60000000a00 */
[----:B------:R-:W-:Y:S01]  /*3cf0*/  IMAD.IADD R10, R11, 0x1, R9 ;  /* 0x000000010b0a7824 */ /* 0x000fe200078e0209 */
[----:B------:R2:W-:Y:S03]  /*3d00*/  STS.64 [R40+0x8], R4 ;  /* 0x0000080428007388 */ /* 0x0005e60000000a00 */
[----:B------:R-:W-:Y:S01]  /*3d10*/  IMAD.IADD R11, R12, 0x1, R10 ;  /* 0x000000010c0b7824 */ /* 0x000fe200078e020a */
[----:B------:R3:W-:Y:S03]  /*3d20*/  STS.64 [R40+0x10], R6 ;  /* 0x0000100628007388 */ /* 0x0007e60000000a00 */
[----:B------:R-:W-:Y:S01]  /*3d30*/  IMAD.IADD R12, R13, 0x1, R11 ;  /* 0x000000010d0c7824 */ /* 0x000fe200078e020b */
[----:B------:R-:W-:Y:S03]  /*3d40*/  STS.64 [R40+0x18], R8 ;  /* 0x0000180828007388 */ /* 0x000fe60000000a00 */
[----:B------:R-:W-:Y:S01]  /*3d50*/  IMAD.IADD R13, R14, 0x1, R12 ;  /* 0x000000010e0d7824 */ /* 0x000fe200078e020c */
[----:B------:R-:W-:Y:S01]  /*3d60*/  STS.64 [R40+0x20], R10 ;  /* 0x0000200a28007388 */ /* 0x000fe20000000a00 */
[----:B--2---:R-:W0:Y:S02]  /*3d70*/  LDC R4, c[0x0][0x398] ;  /* 0x0000e600ff047b82 */ /* 0x004e240000000800 */
[----:B------:R-:W-:Y:S01]  /*3d80*/  IMAD.IADD R14, R15, 0x1, R13 ;  /* 0x000000010f0e7824 */ /* 0x000fe200078e020d */
[----:B------:R2:W-:Y:S03]  /*3d90*/  STS.64 [R40+0x28], R12 ;  /* 0x0000280c28007388 */ /* 0x0005e60000000a00 */
[----:B------:R-:W-:Y:S01]  /*3da0*/  IMAD.IADD R15, R28, 0x1, R14 ;  /* 0x000000011c0f7824 */ /* 0x000fe200078e020e */
[----:B------:R-:W4:Y:S03]  /*3db0*/  S2R R5, SR_TID.X ;  /* 0x0000000000057919 */ /* 0x000f260000002100 */
[----:B------:R-:W-:Y:S01]  /*3dc0*/  IMAD.IADD R16, R29, 0x1, R15 ;  /* 0x000000011d107824 */ /* 0x000fe200078e020f */
[----:B------:R-:W-:Y:S03]  /*3dd0*/  STS.64 [R40+0x30], R14 ;  /* 0x0000300e28007388 */ /* 0x000fe60000000a00 */
[----:B------:R-:W-:Y:S01]  /*3de0*/  IMAD.IADD R17, R30, 0x1, R16 ;  /* 0x000000011e117824 */ /* 0x000fe200078e0210 */
[----:B---3--:R-:W3:Y:S03]  /*3df0*/  S2R R6, SR_TID.X ;  /* 0x0000000000067919 */ /* 0x008ee60000002100 */
[----:B------:R-:W-:Y:S01]  /*3e00*/  IMAD.IADD R18, R31, 0x1, R17 ;  /* 0x000000011f127824 */ /* 0x000fe200078e0211 */
[----:B------:R-:W-:Y:S03]  /*3e10*/  STS.64 [R40+0x38], R16 ;  /* 0x0000381028007388 */ /* 0x000fe60000000a00 */
[----:B------:R-:W-:-:S02]  /*3e20*/  IMAD.IADD R19, R32, 0x1, R18 ;  /* 0x0000000120137824 */ /* 0x000fc400078e0212 */
[----:B0-----:R-:W-:Y:S02]  /*3e30*/  VIADD R4, R4, UR5 ;  /* 0x0000000504047c36 */ /* 0x001fe40008000000 */
[----:B------:R-:W-:Y:S01]  /*3e40*/  IMAD.IADD R20, R33, 0x1, R19 ;  /* 0x0000000121147824 */ /* 0x000fe200078e0213 */
[----:B------:R-:W-:Y:S01]  /*3e50*/  STS.64 [R40+0x40], R18 ;  /* 0x0000401228007388 */ /* 0x000fe20000000a00 */
[----:B--2---:R-:W-:Y:S02]  /*3e60*/  IMAD R12, R4, 0x2100, RZ ;  /* 0x00002100040c7824 */ /* 0x004fe400078e02ff */
[----:B------:R-:W-:-:S04]  /*3e70*/  IMAD.IADD R21, R34, 0x1, R20 ;  /* 0x0000000122157824 */ /* 0x000fc800078e0214 */
[----:B------:R-:W-:Y:S01]  /*3e80*/  IMAD.IADD R22, R35, 0x1, R21 ;  /* 0x0000000123167824 */ /* 0x000fe200078e0215 */
[----:B------:R-:W-:Y:S03]  /*3e90*/  STS.64 [R40+0x48], R20 ;  /* 0x0000481428007388 */ /* 0x000fe60000000a00 */
[----:B------:R-:W-:Y:S01]  /*3ea0*/  IMAD.IADD R23, R36, 0x1, R22 ;  /* 0x0000000124177824 */ /* 0x000fe200078e0216 */
[C---:B----4-:R-:W-:Y:S02]  /*3eb0*/  LOP3.LUT R4, R5.reuse, 0x1f, RZ, 0xc0, !PT ;  /* 0x0000001f05047812 */ /* 0x050fe400078ec0ff */
[----:B------:R-:W-:Y:S02]  /*3ec0*/  LOP3.LUT R10, R5, 0x3e0, RZ, 0xc0, !PT ;  /* 0x000003e0050a7812 */ /* 0x000fe400078ec0ff */
[----:B------:R-:W-:Y:S01]  /*3ed0*/  STS.64 [R40+0x50], R22 ;  /* 0x0000501628007388 */ /* 0x000fe20000000a00 */
[----:B------:R-:W-:-:S03]  /*3ee0*/  NOP ;  /* 0x0000000000007918 */ /* 0x000fc60000000000 */
[----:B------:R-:W-:Y:S01]  /*3ef0*/  LDS R45, [R41] ;  /* 0x00000000292d7984 */ /* 0x000fe20000000800 */
[----:B---3--:R-:W-:Y:S01]  /*3f00*/  LOP3.LUT R8, R6, 0x3e0, RZ, 0xc0, !PT ;  /* 0x000003e006087812 */ /* 0x008fe200078ec0ff */
[----:B------:R-:W-:Y:S02]  /*3f10*/  IMAD R10, R10, 0x16, R4 ;  /* 0x000000160a0a7824 */ /* 0x000fe400078e0204 */
        /* <DEDUP_REMOVED lines=20> */
[----:B------:R0:W-:Y:S04]  /*4060*/  LDS R25, [R41+0xa80] ;  /* 0x000a800029197984 */ /* 0x0001e80000000800 */
[----:B------:R2:W-:Y:S01]  /*4070*/  @!P0 STS [UR4+0x8400], R0 ;  /* 0x00840000ff008988 */ /* 0x0005e20008000804 */
[----:B------:R-:W-:Y:S01]  /*4080*/  BAR.SYNC.DEFER_BLOCKING 0x0 ;  /* 0x0000000000007b1d */ /* 0x000fe20000010000 */
[----:B0-----:R-:W-:Y:S01]  /*4090*/  LOP3.LUT R41, R6, 0x1f, RZ, 0xc0, !PT ;  /* 0x0000001f06297812 */ /* 0x001fe200078ec0ff */
[----:B------:R-:W-:Y:S01]  /*40a0*/  VIADD R6, R10, 0x60 ;  /* 0x000000600a067836 */ /* 0x000fe20000000000 */
[----:B------:R-:W-:-:S03]  /*40b0*/  IADD3 R5, P0, PT, R12, R3, RZ ;  /* 0x000000030c057210 */ /* 0x000fc60007f1e0ff */
[----:B------:R-:W-:Y:S02]  /*40c0*/  IMAD R8, R8, 0x16, R41 ;  /* 0x0000001608087824 */ /* 0x000fe400078e0229 */
[----:B--2---:R-:W-:Y:S01]  /*40d0*/  IMAD.X R0, RZ, RZ, RZ, P0 ;  /* 0x000000ffff007224 */ /* 0x004fe200000e06ff */
[----:B-1----:R-:W-:Y:S01]  /*40e0*/  LEA R4, P0, R5, UR6, 0x2 ;  /* 0x0000000605047c11 */ /* 0x002fe2000f8010ff */
[----:B------:R-:W-:-:S03]  /*40f0*/  VIADD R41, R10, 0x20 ;  /* 0x000000200a297836 */ /* 0x000fc60000000000 */
[----:B------:R-:W-:Y:S01]  /*4100*/  LEA.HI.X R5, R5, UR7, R0, 0x2, P0 ;  /* 0x0000000705057c11 */ /* 0x000fe200080f1400 */
[C---:B------:R-:W-:Y:S01]  /*4110*/  VIADD R0, R8.reuse, 0xc0 ;  /* 0x000000c008007836 */ /* 0x040fe20000000000 */
[----:B------:R-:W0:Y:S02]  /*4120*/  LDS R2, [UR4+0x8400] ;  /* 0x00840004ff027984 */ /* 0x000e240008000800 */
[-C--:B0-----:R-:W-:Y:S01]  /*4130*/  ISETP.GE.AND P6, PT, R3, R2.reuse, PT ;  /* 0x000000020300720c */ /* 0x081fe20003fc6270 */
[C---:B------:R-:W-:Y:S01]  /*4140*/  VIADD R3, R8.reuse, 0x80 ;  /* 0x0000008008037836 */ /* 0x040fe20000000000 */
[-C--:B------:R-:W-:Y:S01]  /*4150*/  ISETP.GE.AND P5, PT, R41, R2.reuse, PT ;  /* 0x000000022900720c */ /* 0x080fe20003fa6270 */
[----:B------:R-:W-:Y:S01]  /*4160*/  VIADD R41, R8, 0xa0 ;  /* 0x000000a008297836 */ /* 0x000fe20000000000 */
[-C--:B------:R-:W-:Y:S01]  /*4170*/  ISETP.GE.AND P0, PT, R6, R2.reuse, PT ;  /* 0x000000020600720c */ /* 0x080fe20003f06270 */
[C---:B------:R-:W-:Y:S01]  /*4180*/  VIADD R6, R8.reuse, 0xe0 ;  /* 0x000000e008067836 */ /* 0x040fe20000000000 */
[-C--:B------:R-:W-:Y:S01]  /*4190*/  ISETP.GE.AND P3, PT, R3, R2.reuse, PT ;  /* 0x000000020300720c */ /* 0x080fe20003f66270 */
[----:B------:R-:W-:Y:S01]  /*41a0*/  VIADD R3, R8, 0x100 ;  /* 0x0000010008037836 */ /* 0x000fe20000000000 */
[-C--:B------:R-:W-:Y:S01]  /*41b0*/  ISETP.GE.AND P2, PT, R0, R2.reuse, PT ;  /* 0x000000020000720c */ /* 0x080fe20003f46270 */
[----:B------:R-:W-:Y:S01]  /*41c0*/  VIADD R0, R10, 0x40 ;  /* 0x000000400a007836 */ /* 0x000fe20000000000 */
[-C--:B------:R-:W-:Y:S01]  /*41d0*/  ISETP.GE.AND P4, PT, R41, R2.reuse, PT ;  /* 0x000000022900720c */ /* 0x080fe20003f86270 */
[----:B------:R-:W-:Y:S01]  /*41e0*/  VIADD R41, R8, 0x120 ;  /* 0x0000012008297836 */ /* 0x000fe20000000000 */
[-C--:B------:R-:W-:Y:S01]  /*41f0*/  ISETP.GE.AND P1, PT, R6, R2.reuse, PT ;  /* 0x000000020600720c */ /* 0x080fe20003f26270 */
[----:B------:R-:W-:Y:S01]  /*4200*/  @!P6 STG.E desc[UR8][R4.64], R45 ;  /* 0x0000002d0400e986 */ /* 0x000fe2000c101908 */
[----:B------:R-:W-:Y:S01]  /*4210*/  ISETP.GE.AND P6, PT, R3, R2, PT ;  /* 0x000000020300720c */ /* 0x000fe20003fc6270 */
[----:B------:R-:W-:-:S02]  /*4220*/  VIADD R3, R10, 0x140 ;  /* 0x000001400a037836 */ /* 0x000fc40000000000 */
[----:B------:R-:W-:Y:S01]  /*4230*/  @!P5 STG.E desc[UR8][R4.64+0x80], R47 ;  /* 0x0000802f0400d986 */ /* 0x000fe2000c101908 */
[-C--:B------:R-:W-:Y:S01]  /*4240*/  ISETP.GE.AND P5, PT, R41, R2.reuse, PT ;  /* 0x000000022900720c */ /* 0x080fe20003fa6270 */
[C---:B------:R-:W-:Y:S02]  /*4250*/  VIADD R41, R10.reuse, 0x160 ;  /* 0x000001600a297836 */ /* 0x040fe40000000000 */
[----:B------:R-:W-:Y:S01]  /*4260*/  @!P0 STG.E desc[UR8][R4.64+0x180], R49 ;  /* 0x0001803104008986 */ /* 0x000fe2000c101908 */
[-C--:B------:R-:W-:Y:S01]  /*4270*/  ISETP.GE.AND P0, PT, R3, R2.reuse, PT ;  /* 0x000000020300720c */ /* 0x080fe20003f06270 */
[C---:B------:R-:W-:Y:S02]  /*4280*/  VIADD R3, R10.reuse, 0x180 ;  /* 0x000001800a037836 */ /* 0x040fe40000000000 */
[----:B------:R-:W-:Y:S01]  /*4290*/  @!P3 STG.E desc[UR8][R4.64+0x200], R51 ;  /* 0x000200330400b986 */ /* 0x000fe2000c101908 */
[----:B------:R-:W-:Y:S01]  /*42a0*/  ISETP.GE.AND P3, PT, R41, R2, PT ;  /* 0x000000022900720c */ /* 0x000fe20003f66270 */
[----:B------:R-:W-:-:S02]  /*42b0*/  VIADD R41, R10, 0x1a0 ;  /* 0x000001a00a297836 */ /* 0x000fc40000000000 */
[----:B------:R-:W-:Y:S01]  /*42c0*/  @!P2 STG.E desc[UR8][R4.64+0x300], R43 ;  /* 0x0003002b0400a986 */ /* 0x000fe2000c101908 */
[-C--:B------:R-:W-:Y:S01]  /*42d0*/  ISETP.GE.AND P2, PT, R3, R2.reuse, PT ;  /* 0x000000020300720c */ /* 0x080fe20003f46270 */
[----:B------:R-:W-:Y:S02]  /*42e0*/  VIADD R3, R8, 0x1c0 ;  /* 0x000001c008037836 */ /* 0x000fe40000000000 */
[----:B------:R-:W-:Y:S01]  /*42f0*/  @!P4 STG.E desc[UR8][R4.64+0x280], R53 ;  /* 0x000280350400c986 */ /* 0x000fe2000c101908 */
[----:B------:R-:W-:-:S03]  /*4300*/  ISETP.GE.AND P4, PT, R0, R2, PT ;  /* 0x000000020000720c */ /* 0x000fc60003f86270 */
[----:B------:R0:W-:Y:S01]  /*4310*/  @!P1 STG.E desc[UR8][R4.64+0x380], R37 ;  /* 0x0003802504009986 */ /* 0x0001e2000c101908 */
[-C--:B------:R-:W-:Y:S01]  /*4320*/  ISETP.GE.AND P1, PT, R41, R2.reuse, PT ;  /* 0x000000022900720c */ /* 0x080fe20003f26270 */
[C---:B------:R-:W-:Y:S02]  /*4330*/  VIADD R41, R8.reuse, 0x1e0 ;  /* 0x000001e008297836 */ /* 0x040fe40000000000 */
[----:B------:R-:W-:Y:S01]  /*4340*/  @!P6 STG.E desc[UR8][R4.64+0x400], R35 ;  /* 0x000400230400e986 */ /* 0x000fe2000c101908 */
[-C--:B------:R-:W-:Y:S01]  /*4350*/  ISETP.GE.AND P6, PT, R3, R2.reuse, PT ;  /* 0x000000020300720c */ /* 0x080fe20003fc6270 */
[----:B------:R-:W-:Y:S02]  /*4360*/  VIADD R3, R8, 0x200 ;  /* 0x0000020008037836 */ /* 0x000fe40000000000 */
[----:B------:R1:W-:Y:S01]  /*4370*/  @!P5 STG.E desc[UR8][R4.64+0x480], R33 ;  /* 0x000480210400d986 */ /* 0x0003e2000c101908 */
[----:B------:R-:W-:Y:S01]  /*4380*/  ISETP.GE.AND P5, PT, R41, R2, PT ;  /* 0x000000022900720c */ /* 0x000fe20003fa6270 */
[----:B------:R-:W-:-:S02]  /*4390*/  VIADD R41, R10, 0x220 ;  /* 0x000002200a297836 */ /* 0x000fc40000000000 */
[----:B------:R2:W-:Y:S01]  /*43a0*/  @!P0 STG.E desc[UR8][R4.64+0x500], R31 ;  /* 0x0005001f04008986 */ /* 0x0005e2000c101908 */
[-C--:B------:R-:W-:Y:S01]  /*43b0*/  ISETP.GE.AND P0, PT, R3, R2.reuse, PT ;  /* 0x000000020300720c */ /* 0x080fe20003f06270 */
[----:B0-----:R-:W-:Y:S02]  /*43c0*/  VIADD R37, R10, 0x240 ;  /* 0x000002400a257836 */ /* 0x001fe40000000000 */
[C---:B------:R-:W-:Y:S01]  /*43d0*/  VIADD R3, R8.reuse, 0x260 ;  /* 0x0000026008037836 */ /* 0x040fe20000000000 */
[----:B------:R2:W-:Y:S01]  /*43e0*/  @!P4 STG.E desc[UR8][R4.64+0x100], R29 ;  /* 0x0001001d0400c986 */ /* 0x0005e2000c101908 */
[-C--:B------:R-:W-:Y:S01]  /*43f0*/  ISETP.GE.AND P4, PT, R41, R2.reuse, PT ;  /* 0x000000022900720c */ /* 0x080fe20003f86270 */
[----:B-1----:R-:W-:Y:S02]  /*4400*/  VIADD R33, R8, 0x280 ;  /* 0x0000028008217836 */ /* 0x002fe40000000000 */
        /* <DEDUP_REMOVED lines=17> */
.L_x_98:
[----:B------:R-:W-:Y:S01]  /*4520*/  BSSY B1, `(.L_x_125) ;  /* 0x0000006000017945 */ /* 0x000fe20003800000 */
[----:B------:R-:W-:Y:S01]  /*4530*/  PLOP3.LUT P0, PT, P0, PT, PT, 0x8, 0x80 ;  /* 0x000000000080781c */ /* 0x000fe2000070e170 */
[----:B------:R-:W-:-:S12]  /*4540*/  IMAD.MOV.U32 R21, RZ, RZ, -0x1 ;  /* 0xffffffffff157424 */ /* 0x000fd800078e00ff */
[----:B------:R-:W-:Y:S05]  /*4550*/  WARPSYNC.COLLECTIVE R21, `(.L_x_126) ;  /* 0x0000000015087348 */ /* 0x000fea0003c00000 */
[----:B------:R-:W-:Y:S01]  /*4560*/  VOTE.ANY P0, P0 ;  /* 0x0000000000ff7806 */ /* 0x000fe20000000100 */
[----:B------:R-:W-:-:S12]  /*4570*/  ENDCOLLECTIVE ;  /* 0x000000000000791b */ /* 0x000fd80003800000 */
.L_x_126:
[----:B------:R-:W-:Y:S05]  /*4580*/  BSYNC B1 ;  /* 0x0000000000017941 */ /* 0x000fea0003800000 */
.L_x_125:
[----:B------:R-:W-:Y:S05]  /*4590*/  BRA `(.L_x_127) ;  /* 0xffffffc800787947 */ /* 0x000fea000383ffff */
.L_x_100:
[----:B------:R-:W-:Y:S01]  /*45a0*/  BSSY B1, `(.L_x_128) ;  /* 0x0000006000017945 */ /* 0x000fe20003800000 */
[----:B------:R-:W-:Y:S01]  /*45b0*/  PLOP3.LUT P0, PT, P0, PT, PT, 0x8, 0x80 ;  /* 0x000000000080781c */ /* 0x000fe2000070e170 */
[----:B------:R-:W-:-:S12]  /*45c0*/  IMAD.MOV.U32 R21, RZ, RZ, -0x1 ;  /* 0xffffffffff157424 */ /* 0x000fd800078e00ff */
[----:B------:R-:W-:Y:S05]  /*45d0*/  WARPSYNC.COLLECTIVE R21, `(.L_x_129) ;  /* 0x0000000015087348 */ /* 0x000fea0003c00000 */
[----:B------:R-:W-:Y:S01]  /*45e0*/  VOTE.ANY P0, P0 ;  /* 0x0000000000ff7806 */ /* 0x000fe20000000100 */
[----:B------:R-:W-:-:S12]  /*45f0*/  ENDCOLLECTIVE ;  /* 0x000000000000791b */ /* 0x000fd80003800000 */
.L_x_129:
[----:B------:R-:W-:Y:S05]  /*4600*/  BSYNC B1 ;  /* 0x0000000000017941 */ /* 0x000fea0003800000 */
.L_x_128:
[----:B------:R-:W-:Y:S05]  /*4610*/  BRA `(.L_x_130) ;  /* 0xffffffc800cc7947 */ /* 0x000fea000383ffff */
.L_x_102:
[----:B------:R-:W0:Y:S01]  /*4620*/  S2R R30, SR_GEMASK ;  /* 0x00000000001e7919 */ /* 0x000e220000003c00 */
[----:B------:R-:W-:Y:S01]  /*4630*/  BSSY B1, `(.L_x_131) ;  /* 0x0000006000017945 */ /* 0x000fe20003800000 */
[----:B------:R-:W-:Y:S01]  /*4640*/  PLOP3.LUT P0, PT, P0, PT, PT, 0x8, 0x80 ;  /* 0x000000000080781c */ /* 0x000fe2000070e170 */
[----:B------:R-:W-:-:S12]  /*4650*/  IMAD.MOV.U32 R21, RZ, RZ, -0x1 ;  /* 0xffffffffff157424 */ /* 0x000fd800078e00ff */
[----:B0-----:R-:W-:Y:S05]  /*4660*/  WARPSYNC.COLLECTIVE R21, `(.L_x_132) ;  /* 0x0000000015087348 */ /* 0x001fea0003c00000 */
[----:B------:R-:W-:Y:S01]  /*4670*/  VOTE.ANY R21, PT, P0 ;  /* 0x0000000000157806 */ /* 0x000fe200000e0100 */
[----:B0-----:R-:W-:Y:S06]  /*4680*/  ENDCOLLECTIVE ;  /* 0x000000000000791b */ /* 0x001fec0003800000 */
.L_x_132:
[----:B------:R-:W-:Y:S05]  /*4690*/  BSYNC B1 ;  /* 0x0000000000017941 */ /* 0x000fea0003800000 */
.L_x_131:
[----:B------:R-:W-:Y:S01]  /*46a0*/  LOP3.LUT R21, R21, 0x80000000, R30, 0xec, !PT ;  /* 0x8000000015157812 */ /* 0x000fe200078eec1e */
[----:B------:R-:W-:Y:S02]  /*46b0*/  IMAD.MOV.U32 R17, RZ, RZ, 0x1 ;  /* 0x00000001ff117424 */ /* 0x000fe400078e00ff */
[----:B------:R-:W-:Y:S02]  /*46c0*/  VIADD R41, R39, 0x2 ;  /* 0x0000000227297836 */ /* 0x000fe40000000000 */
[----:B------:R-:W-:Y:S02]  /*46d0*/  VIADD R16, R21, 0xffffffff ;  /* 0xffffffff15107836 */ /* 0x000fe40000000000 */
[C---:B------:R-:W-:Y:S02]  /*46e0*/  VIADD R43, R39.reuse, 0x4 ;  /* 0x00000004272b7836 */ /* 0x040fe40000000000 */
[----:B------:R-:W-:Y:S01]  /*46f0*/  VIADD R44, R39, 0x8 ;  /* 0x00000008272c7836 */ /* 0x000fe20000000000 */
[----:B------:R-:W-:Y:S01]  /*4700*/  LOP3.LUT R28, R21, R16, RZ, 0xc, !PT ;  /* 0x00000010151c7212 */ /* 0x000fe200078e0cff */
[----:B------:R-:W-:-:S02]  /*4710*/  IMAD.MOV.U32 R16, RZ, RZ, R27 ;  /* 0x000000ffff107224 */ /* 0x000fc400078e001b */
[----:B------:R-:W-:Y:S01]  /*4720*/  IMAD.MOV.U32 R21, RZ, RZ, -0x1 ;  /* 0xffffffffff157424 */ /* 0x000fe200078e00ff */
[----:B------:R0:W1:Y:S01]  /*4730*/  POPC R20, R28 ;  /* 0x0000001c00147309 */ /* 0x0000620000000000 */
[----:B------:R-:W-:-:S07]  /*4740*/  VIADD R45, R39, 0x10 ;  /* 0x00000010272d7836 */ /* 0x000fce0000000000 */
[----:B01----:R-:W-:Y:S05]  /*4750*/  WARPSYNC.COLLECTIVE R21, `(.L_x_133) ;  /* 0x0000000015087348 */ /* 0x003fea0003c00000 */
[----:B-1----:R1:W2:Y:S02]  /*4760*/  SHFL.DOWN P3, R22, R16, R17, R20 ;  /* 0x0800001110167389 */ /* 0x0022a40000060014 */
[----:B012---:R-:W-:Y:S05]  /*4770*/  ENDCOLLECTIVE ;  /* 0x000000000000791b */ /* 0x007fea0003800000 */
.L_x_133:
[-C--:B------:R-:W-:Y:S02]  /*4780*/  ISETP.GE.AND P0, PT, R39, R20.reuse, PT ;  /* 0x000000142700720c */ /* 0x080fe40003f06270 */
[-C--:B------:R-:W-:Y:S01]  /*4790*/  ISETP.GT.AND P2, PT, R45, R20.reuse, PT ;  /* 0x000000142d00720c */ /* 0x080fe20003f44270 */
        /* <DEDUP_REMOVED lines=8> */
.L_x_134:
        /* <DEDUP_REMOVED lines=8> */
.L_x_135:
[----:B------:R-:W-:Y:S01]  /*48a0*/  IMAD.MOV.U32 R17, RZ, RZ, 0x8 ;  /* 0x00000008ff117424 */ /* 0x000fe200078e00ff */
[----:B------:R-:W-:Y:S02]  /*48b0*/  SEL R22, R22, RZ, !P0 ;  /* 0x000000ff16167207 */ /* 0x000fe40004000000 */
[----:B------:R-:W-:-:S03]  /*48c0*/  ISETP.GT.AND P0, PT, R44, R20, PT ;  /* 0x000000142c00720c */ /* 0x000fc60003f04270 */
[----:B------:R-:W-:Y:S02]  /*48d0*/  IMAD.IADD R27, R29, 0x1, R22 ;  /* 0x000000011d1b7824 */ /* 0x000fe400078e0216 */
[----:B------:R-:W0:Y:S02]  /*48e0*/  LDC.64 R28, c[0x0][0x390] ;  /* 0x0000e400ff1c7b82 */ /* 0x000e240000000a00 */
[----:B------:R-:W-:-:S07]  /*48f0*/  IMAD.MOV.U32 R16, RZ, RZ, R27 ;  /* 0x000000ffff107224 */ /* 0x000fce00078e001b */
[----:B0-----:R-:W-:Y:S05]  /*4900*/  WARPSYNC.COLLECTIVE R21, `(.L_x_136) ;  /* 0x0000000015087348 */ /* 0x001fea0003c00000 */
[----:B------:R1:W2:Y:S02]  /*4910*/  SHFL.DOWN P3, R22, R16, R17, R20 ;  /* 0x0800001110167389 */ /* 0x0002a40000060014 */
[----:B012---:R-:W-:Y:S05]  /*4920*/  ENDCOLLECTIVE ;  /* 0x000000000000791b */ /* 0x007fea0003800000 */
.L_x_136:
[----:B------:R-:W-:Y:S01]  /*4930*/  IMAD.MOV.U32 R17, RZ, RZ, 0x10 ;  /* 0x00000010ff117424 */ /* 0x000fe200078e00ff */
[----:B------:R-:W-:Y:S02]  /*4940*/  SEL R22, R22, RZ, !P0 ;  /* 0x000000ff16167207 */ /* 0x000fe40004000000 */
[----:B------:R-:W-:-:S03]  /*4950*/  ISETP.NE.AND P0, PT, R26, 0x65, PT ;  /* 0x000000651a00780c */ /* 0x000fc60003f05270 */
[----:B------:R-:W-:-:S04]  /*4960*/  IMAD.IADD R47, R27, 0x1, R22 ;  /* 0x000000011b2f7824 */ /* 0x000fc800078e0216 */
[----:B------:R-:W-:-:S07]  /*4970*/  IMAD.MOV.U32 R16, RZ, RZ, R47 ;  /* 0x000000ffff107224 */ /* 0x000fce00078e002f */
[----:B------:R-:W-:Y:S05]  /*4980*/  WARPSYNC.COLLECTIVE R21, `(.L_x_137) ;  /* 0x0000000015087348 */ /* 0x000fea0003c00000 */
[----:B------:R0:W1:Y:S02]  /*4990*/  SHFL.DOWN P3, R22, R16, R17, R20 ;  /* 0x0800001110167389 */ /* 0x0000640000060014 */
[----:B01----:R-:W-:Y:S05]  /*49a0*/  ENDCOLLECTIVE ;  /* 0x000000000000791b */ /* 0x003fea0003800000 */
.L_x_137:
[----:B------:R-:W-:Y:S05]  /*49b0*/  WARPSYNC.COLLECTIVE R21, `(.L_x_138) ;  /* 0x0000000015087348 */ /* 0x000fea0003c00000 */
[----:B------:R-:W-:Y:S01]  /*49c0*/  VOTE.ALL P0, P0 ;  /* 0x0000000000ff7806 */ /* 0x000fe20000000000 */
[----:B------:R-:W-:-:S12]  /*49d0*/  ENDCOLLECTIVE ;  /* 0x000000000000791b */ /* 0x000fd80003800000 */
.L_x_138:
[----:B------:R-:W-:Y:S02]  /*49e0*/  IADD3 R28, P3, PT, R28, 0x100, RZ ;  /* 0x000001001c1c7810 */ /* 0x000fe40007f7e0ff */
[----:B------:R-:W-:-:S03]  /*49f0*/  SEL R22, R22, RZ, !P2 ;  /* 0x000000ff16167207 */ /* 0x000fc60005000000 */
[----:B------:R-:W-:Y:S02]  /*4a00*/  IMAD.X R3, RZ, RZ, R29, P3 ;  /* 0x000000ffff037224 */ /* 0x000fe400018e061d */
[----:B------:R-:W-:Y:S01]  /*4a10*/  IMAD.IADD R46, R47, 0x1, R22 ;  /* 0x000000012f2e7824 */ /* 0x000fe200078e0216 */
[----:B------:R-:W-:Y:S06]  /*4a20*/  BRA `(.L_x_139) ;  /* 0xffffffc800647947 */ /* 0x000fec000383ffff */
.L_x_104:
[----:B------:R-:W-:Y:S01]  /*4a30*/  BSSY B1, `(.L_x_140) ;  /* 0x0000006000017945 */ /* 0x000fe20003800000 */
[----:B------:R-:W-:Y:S01]  /*4a40*/  PLOP3.LUT P0, PT, P0, PT, PT, 0x8, 0x80 ;  /* 0x000000000080781c */ /* 0x000fe2000070e170 */
[----:B------:R-:W-:-:S12]  /*4a50*/  IMAD.MOV.U32 R21, RZ, RZ, -0x1 ;  /* 0xffffffffff157424 */ /* 0x000fd800078e00ff */
[----:B------:R-:W-:Y:S05]  /*4a60*/  WARPSYNC.COLLECTIVE R21, `(.L_x_141) ;  /* 0x0000000015087348 */ /* 0x000fea0003c00000 */
[----:B------:R-:W-:Y:S01]  /*4a70*/  VOTE.ANY P0, P0 ;  /* 0x0000000000ff7806 */ /* 0x000fe20000000100 */
[----:B------:R-:W-:-:S12]  /*4a80*/  ENDCOLLECTIVE ;  /* 0x000000000000791b */ /* 0x000fd80003800000 */
.L_x_141:
[----:B------:R-:W-:Y:S05]  /*4a90*/  BSYNC B1 ;  /* 0x0000000000017941 */ /* 0x000fea0003800000 */
.L_x_140:
[----:B------:R-:W-:Y:S05]  /*4aa0*/  BRA `(.L_x_142) ;  /* 0xffffffc800747947 */ /* 0x000fea000383ffff */
.L_x_106:
[----:B------:R-:W-:Y:S01]  /*4ab0*/  BSSY B1, `(.L_x_143) ;  /* 0x0000006000017945 */ /* 0x000fe20003800000 */
[----:B------:R-:W-:Y:S01]  /*4ac0*/  PLOP3.LUT P0, PT, P0, PT, PT, 0x8, 0x80 ;  /* 0x000000000080781c */ /* 0x000fe2000070e170 */
[----:B------:R-:W-:-:S12]  /*4ad0*/  IMAD.MOV.U32 R21, RZ, RZ, -0x1 ;  /* 0xffffffffff157424 */ /* 0x000fd800078e00ff */
[----:B------:R-:W-:Y:S05]  /*4ae0*/  WARPSYNC.COLLECTIVE R21, `(.L_x_144) ;  /* 0x0000000015087348 */ /* 0x000fea0003c00000 */
[----:B------:R-:W-:Y:S01]  /*4af0*/  VOTE.ANY P0, P0 ;  /* 0x0000000000ff7806 */ /* 0x000fe20000000100 */
[----:B------:R-:W-:-:S12]  /*4b00*/  ENDCOLLECTIVE ;  /* 0x000000000000791b */ /* 0x000fd80003800000 */
.L_x_144:
[----:B------:R-:W-:Y:S05]  /*4b10*/  BSYNC B1 ;  /* 0x0000000000017941 */ /* 0x000fea0003800000 */
.L_x_143:
[----:B------:R-:W-:Y:S05]  /*4b20*/  BRA `(.L_x_145) ;  /* 0xffffffc800c87947 */ /* 0x000fea000383ffff */
.L_x_108:
[----:B------:R-:W-:Y:S01]  /*4b30*/  BSSY B1, `(.L_x_146) ;  /* 0x0000006000017945 */ /* 0x000fe20003800000 */
[----:B------:R-:W-:Y:S01]  /*4b40*/  PLOP3.LUT P0, PT, P0, PT, PT, 0x8, 0x80 ;  /* 0x000000000080781c */ /* 0x000fe2000070e170 */
[----:B------:R-:W-:-:S12]  /*4b50*/  IMAD.MOV.U32 R21, RZ, RZ, -0x1 ;  /* 0xffffffffff157424 */ /* 0x000fd800078e00ff */
[----:B------:R-:W-:Y:S05]  /*4b60*/  WARPSYNC.COLLECTIVE R21, `(.L_x_147) ;  /* 0x0000000015087348 */ /* 0x000fea0003c00000 */
[----:B------:R-:W-:Y:S01]  /*4b70*/  VOTE.ANY R21, PT, P0 ;  /* 0x0000000000157806 */ /* 0x000fe200000e0100 */
[----:B------:R-:W-:Y:S06]  /*4b80*/  ENDCOLLECTIVE ;  /* 0x000000000000791b */ /* 0x000fec0003800000 */
.L_x_147:
[----:B------:R-:W-:Y:S05]  /*4b90*/  BSYNC B1 ;  /* 0x0000000000017941 */ /* 0x000fea0003800000 */
.L_x_146:
        /* <DEDUP_REMOVED lines=11> */
.L_x_148:
        /* <DEDUP_REMOVED lines=9> */
.L_x_149:
        /* <DEDUP_REMOVED lines=8> */
.L_x_150:
        /* <DEDUP_REMOVED lines=8> */
.L_x_151:
        /* <DEDUP_REMOVED lines=8> */
.L_x_152:
[----:B------:R-:W-:Y:S02]  /*4e60*/  SEL R22, R22, RZ, !P0 ;  /* 0x000000ff16167207 */ /* 0x000fe40004000000 */
[----:B------:R-:W-:Y:S02]  /*4e70*/  ISETP.NE.AND P0, PT, R26, 0x65, PT ;  /* 0x000000651a00780c */ /* 0x000fe40003f05270 */
[----:B------:R-:W-:-:S11]  /*4e80*/  IADD3 R46, PT, PT, R47, R22, R46 ;  /* 0x000000162f2e7210 */ /* 0x000fd60007ffe02e */
[----:B------:R-:W-:Y:S05]  /*4e90*/  WARPSYNC.COLLECTIVE R21, `(.L_x_153) ;  /* 0x0000000015087348 */ /* 0x000fea0003c00000 */
[----:B------:R-:W-:Y:S01]  /*4ea0*/  VOTE.ALL P0, P0 ;  /* 0x0000000000ff7806 */ /* 0x000fe20000000000 */
[----:B------:R-:W-:-:S12]  /*4eb0*/  ENDCOLLECTIVE ;  /* 0x000000000000791b */ /* 0x000fd80003800000 */
.L_x_153:
[----:B------:R-:W-:Y:S05]  /*4ec0*/  BRA `(.L_x_154) ;  /* 0xffffffc800607947 */ /* 0x000fea000383ffff */
.L_x_113:
[----:B------:R-:W-:Y:S01]  /*4ed0*/  BSSY B0, `(.L_x_155) ;  /* 0x0000006000007945 */ /* 0x000fe20003800000 */
[----:B------:R-:W-:Y:S01]  /*4ee0*/  PLOP3.LUT P0, PT, P0, PT, PT, 0x8, 0x80 ;  /* 0x000000000080781c */ /* 0x000fe2000070e170 */
[----:B------:R-:W-:-:S12]  /*4ef0*/  IMAD.MOV.U32 R21, RZ, RZ, -0x1 ;  /* 0xffffffffff157424 */ /* 0x000fd800078e00ff */
[----:B------:R-:W-:Y:S05]  /*4f00*/  WARPSYNC.COLLECTIVE R21, `(.L_x_156) ;  /* 0x0000000015087348 */ /* 0x000fea0003c00000 */
[----:B------:R-:W-:Y:S01]  /*4f10*/  VOTE.ANY P0, P0 ;  /* 0x0000000000ff7806 */ /* 0x000fe20000000100 */
[----:B------:R-:W-:-:S12]  /*4f20*/  ENDCOLLECTIVE ;  /* 0x000000000000791b */ /* 0x000fd80003800000 */
.L_x_156:
[----:B------:R-:W-:Y:S05]  /*4f30*/  BSYNC B0 ;  /* 0x0000000000007941 */ /* 0x000fea0003800000 */
.L_x_155:
[----:B------:R-:W-:Y:S05]  /*4f40*/  BRA `(.L_x_157) ;  /* 0xffffffe000987947 */ /* 0x000fea000383ffff */
.L_x_115:
[----:B------:R-:W-:Y:S01]  /*4f50*/  BSSY B0, `(.L_x_158) ;  /* 0x0000006000007945 */ /* 0x000fe20003800000 */
[----:B------:R-:W-:Y:S01]  /*4f60*/  PLOP3.LUT P0, PT, P0, PT, PT, 0x8, 0x80 ;  /* 0x000000000080781c */ /* 0x000fe2000070e170 */
[----:B------:R-:W-:-:S12]  /*4f70*/  IMAD.MOV.U32 R21, RZ, RZ, -0x1 ;  /* 0xffffffffff157424 */ /* 0x000fd800078e00ff */
[----:B------:R-:W-:Y:S05]  /*4f80*/  WARPSYNC.COLLECTIVE R21, `(.L_x_159) ;  /* 0x0000000015087348 */ /* 0x000fea0003c00000 */
[----:B------:R-:W-:Y:S01]  /*4f90*/  VOTE.ANY P0, P0 ;  /* 0x0000000000ff7806 */ /* 0x000fe20000000100 */
[----:B------:R-:W-:-:S12]  /*4fa0*/  ENDCOLLECTIVE ;  /* 0x000000000000791b */ /* 0x000fd80003800000 */
.L_x_159:
[----:B------:R-:W-:Y:S05]  /*4fb0*/  BSYNC B0 ;  /* 0x0000000000007941 */ /* 0x000fea0003800000 */
.L_x_158:
[----:B------:R-:W-:Y:S05]  /*4fc0*/  BRA `(.L_x_160) ;  /* 0xffffffe000ec7947 */ /* 0x000fea000383ffff */
.L_x_117:
[----:B------:R-:W0:Y:S01]  /*4fd0*/  S2R R26, SR_GEMASK ;  /* 0x00000000001a7919 */ /* 0x000e220000003c00 */
[----:B------:R-:W-:Y:S01]  /*4fe0*/  BSSY B0, `(.L_x_161) ;  /* 0x0000006000007945 */ /* 0x000fe20003800000 */
[----:B------:R-:W-:Y:S01]  /*4ff0*/  PLOP3.LUT P0, PT, P0, PT, PT, 0x8, 0x80 ;  /* 0x000000000080781c */ /* 0x000fe2000070e170 */
[----:B------:R-:W-:-:S12]  /*5000*/  IMAD.MOV.U32 R21, RZ, RZ, -0x1 ;  /* 0xffffffffff157424 */ /* 0x000fd800078e00ff */
[----:B0-----:R-:W-:Y:S05]  /*5010*/  WARPSYNC.COLLECTIVE R21, `(.L_x_162) ;  /* 0x0000000015087348 */ /* 0x001fea0003c00000 */
[----:B------:R-:W-:Y:S01]  /*5020*/  VOTE.ANY R21, PT, P0 ;  /* 0x0000000000157806 */ /* 0x000fe200000e0100 */
[----:B0-----:R-:W-:Y:S06]  /*5030*/  ENDCOLLECTIVE ;  /* 0x000000000000791b */ /* 0x001fec0003800000 */
.L_x_162:
[----:B------:R-:W-:Y:S05]  /*5040*/  BSYNC B0 ;  /* 0x0000000000007941 */ /* 0x000fea0003800000 */
.L_x_161:
[----:B------:R-:W-:Y:S01]  /*5050*/  LOP3.LUT R21, R21, 0x80000000, R26, 0xec, !PT ;  /* 0x8000000015157812 */ /* 0x000fe200078eec1a */
[----:B------:R-:W-:-:S04]  /*5060*/  IMAD.MOV.U32 R17, RZ, RZ, 0x1 ;  /* 0x00000001ff117424 */ /* 0x000fc800078e00ff */
        /* <DEDUP_REMOVED lines=8> */
.L_x_163:
[----:B------:R-:W-:Y:S01]  /*50f0*/  ISETP.GE.AND P0, PT, R38, R20, PT ;  /* 0x000000142600720c */ /* 0x000fe20003f06270 */
[----:B------:R-:W-:-:S03]  /*5100*/  IMAD.MOV.U32 R17, RZ, RZ, 0x2 ;  /* 0x00000002ff117424 */ /* 0x000fc600078e00ff */
[----:B------:R-:W-:-:S05]  /*5110*/  SEL R22, R22, RZ, !P0 ;  /* 0x000000ff16167207 */ /* 0x000fca0004000000 */
[----:B------:R-:W-:Y:S02]  /*5120*/  IMAD.IADD R43, R22, 0x1, R19 ;  /* 0x00000001162b7824 */ /* 0x000fe400078e0213 */
[----:B------:R-:W-:Y:S02]  /*5130*/  VIADD R19, R38, 0x2 ;  /* 0x0000000226137836 */ /* 0x000fe40000000000 */
[----:B------:R-:W-:-:S03]  /*5140*/  IMAD.MOV.U32 R16, RZ, RZ, R43 ;  /* 0x000000ffff107224 */ /* 0x000fc600078e002b */
[----:B------:R-:W-:Y:S01]  /*5150*/  ISETP.GT.AND P0, PT, R19, R20, PT ;  /* 0x000000141300720c */ /* 0x000fe20003f04270 */
[----:B------:R-:W-:-:S12]  /*5160*/  VIADD R19, R38, 0x4 ;  /* 0x0000000426137836 */ /* 0x000fd80000000000 */
[----:B------:R-:W-:Y:S05]  /*5170*/  WARPSYNC.COLLECTIVE R21, `(.L_x_164) ;  /* 0x0000000015087348 */ /* 0x000fea0003c00000 */
[----:B------:R0:W1:Y:S02]  /*5180*/  SHFL.DOWN P3, R22, R16, R17, R20 ;  /* 0x0800001110167389 */ /* 0x0000640000060014 */
[----:B01----:R-:W-:Y:S05]  /*5190*/  ENDCOLLECTIVE ;  /* 0x000000000000791b */ /* 0x003fea0003800000 */
.L_x_164:
[----:B------:R-:W-:Y:S01]  /*51a0*/  IMAD.MOV.U32 R17, RZ, RZ, 0x4 ;  /* 0x00000004ff117424 */ /* 0x000fe200078e00ff */
[----:B------:R-:W-:Y:S02]  /*51b0*/  SEL R22, R22, RZ, !P0 ;  /* 0x000000ff16167207 */ /* 0x000fe40004000000 */
[----:B------:R-:W-:-:S03]  /*51c0*/  ISETP.GT.AND P0, PT, R19, R20, PT ;  /* 0x000000141300720c */ /* 0x000fc60003f04270 */
[----:B------:R-:W-:Y:S02]  /*51d0*/  IMAD.IADD R45, R43, 0x1, R22 ;  /* 0x000000012b2d7824 */ /* 0x000fe400078e0216 */
[----:B------:R-:W-:Y:S02]  /*51e0*/  VIADD R43, R38, 0x8 ;  /* 0x00000008262b7836 */ /* 0x000fe40000000000 */
[----:B------:R-:W-:-:S07]  /*51f0*/  IMAD.MOV.U32 R16, RZ, RZ, R45 ;  /* 0x000000ffff107224 */ /* 0x000fce00078e002d */
[----:B------:R-:W-:Y:S05]  /*5200*/  WARPSYNC.COLLECTIVE R21, `(.L_x_165) ;  /* 0x0000000015087348 */ /* 0x000fea0003c00000 */
[----:B------:R0:W1:Y:S02]  /*5210*/  SHFL.DOWN P3, R22, R16, R17, R20 ;  /* 0x0800001110167389 */ /* 0x0000640000060014 */
[----:B01----:R-:W-:Y:S05]  /*5220*/  ENDCOLLECTIVE ;  /* 0x000000000000791b */ /* 0x003fea0003800000 */
.L_x_165:
        /* <DEDUP_REMOVED lines=9> */
.L_x_166:
[----:B------:R-:W-:Y:S01]  /*52c0*/  IMAD.MOV.U32 R17, RZ, RZ, 0x10 ;  /* 0x00000010ff117424 */ /* 0x000fe200078e00ff */
[----:B------:R-:W-:Y:S02]  /*52d0*/  SEL R22, R22, RZ, !P0 ;  /* 0x000000ff16167207 */ /* 0x000fe40004000000 */
[----:B------:R-:W-:-:S03]  /*52e0*/  ISETP.NE.AND P0, PT, R18, 0x65, PT ;  /* 0x000000651200780c */ /* 0x000fc60003f05270 */
[----:B------:R-:W-:Y:S02]  /*52f0*/  IMAD.IADD R43, R19, 0x1, R22 ;  /* 0x00000001132b7824 */ /* 0x000fe400078e0216 */
[----:B------:R-:W-:Y:S02]  /*5300*/  VIADD R19, R38, 0x10 ;  /* 0x0000001026137836 */ /* 0x000fe40000000000 */
[----:B------:R-:W-:-:S03]  /*5310*/  IMAD.MOV.U32 R16, RZ, RZ, R43 ;  /* 0x000000ffff107224 */ /* 0x000fc600078e002b */
[----:B------:R-:W-:-:S13]  /*5320*/  ISETP.GT.AND P2, PT, R19, R20, PT ;  /* 0x000000141300720c */ /* 0x000fda0003f44270 */
[----:B------:R-:W-:Y:S05]  /*5330*/  WARPSYNC.COLLECTIVE R21, `(.L_x_167) ;  /* 0x0000000015087348 */ /* 0x000fea0003c00000 */
[----:B------:R0:W1:Y:S02]  /*5340*/  SHFL.DOWN P3, R22, R16, R17, R20 ;  /* 0x0800001110167389 */ /* 0x0000640000060014 */
[----:B01----:R-:W-:Y:S05]  /*5350*/  ENDCOLLECTIVE ;  /* 0x000000000000791b */ /* 0x003fea0003800000 */
.L_x_167:
[----:B------:R-:W-:Y:S05]  /*5360*/  WARPSYNC.COLLECTIVE R21, `(.L_x_168) ;  /* 0x0000000015087348 */ /* 0x000fea0003c00000 */
[----:B------:R-:W-:Y:S01]  /*5370*/  VOTE.ALL P0, P0 ;  /* 0x0000000000ff7806 */ /* 0x000fe20000000000 */
[----:B------:R-:W-:-:S12]  /*5380*/  ENDCOLLECTIVE ;  /* 0x000000000000791b */ /* 0x000fd80003800000 */
.L_x_168:
[----:B------:R-:W-:Y:S02]  /*5390*/  IADD3 R44, P3, PT, R44, 0x100, RZ ;  /* 0x000001002c2c7810 */ /* 0x000fe40007f7e0ff */
[----:B------:R-:W-:-:S03]  /*53a0*/  SEL R22, R22, RZ, !P2 ;  /* 0x000000ff16167207 */ /* 0x000fc60005000000 */
[----:B------:R-:W-:Y:S02]  /*53b0*/  IMAD.X R45, RZ, RZ, R45, P3 ;  /* 0x000000ffff2d7224 */ /* 0x000fe400018e062d */
[----:B------:R-:W-:Y:S01]  /*53c0*/  IMAD.IADD R46, R43, 0x1, R22 ;  /* 0x000000012b2e7824 */ /* 0x000fe200078e0216 */
[----:B------:R-:W-:Y:S06]  /*53d0*/  BRA `(.L_x_169) ;  /* 0xffffffe000847947 */ /* 0x000fec000383ffff */
.L_x_119:
[----:B------:R-:W-:Y:S01]  /*53e0*/  BSSY B0, `(.L_x_170) ;  /* 0x0000006000007945 */ /* 0x000fe20003800000 */
[----:B------:R-:W-:Y:S01]  /*53f0*/  PLOP3.LUT P0, PT, P0, PT, PT, 0x8, 0x80 ;  /* 0x000000000080781c */ /* 0x000fe2000070e170 */
[----:B------:R-:W-:-:S12]  /*5400*/  IMAD.MOV.U32 R21, RZ, RZ, -0x1 ;  /* 0xffffffffff157424 */ /* 0x000fd800078e00ff */
[----:B------:R-:W-:Y:S05]  /*5410*/  WARPSYNC.COLLECTIVE R21, `(.L_x_171) ;  /* 0x0000000015087348 */ /* 0x000fea0003c00000 */
[----:B------:R-:W-:Y:S01]  /*5420*/  VOTE.ANY P0, P0 ;  /* 0x0000000000ff7806 */ /* 0x000fe20000000100 */
[----:B------:R-:W-:-:S12]  /*5430*/  ENDCOLLECTIVE ;  /* 0x000000000000791b */ /* 0x000fd80003800000 */
.L_x_171:
[----:B------:R-:W-:Y:S05]  /*5440*/  BSYNC B0 ;  /* 0x0000000000007941 */ /* 0x000fea0003800000 */
.L_x_170:
[----:B------:R-:W-:Y:S05]  /*5450*/  BRA `(.L_x_172) ;  /* 0xffffffe0008c7947 */ /* 0x000fea000383ffff */
.L_x_121:
[----:B------:R-:W-:Y:S01]  /*5460*/  BSSY B0, `(.L_x_173) ;  /* 0x0000006000007945 */ /* 0x000fe20003800000 */
[----:B------:R-:W-:Y:S01]  /*5470*/  PLOP3.LUT P0, PT, P0, PT, PT, 0x8, 0x80 ;  /* 0x000000000080781c */ /* 0x000fe2000070e170 */
[----:B------:R-:W-:-:S12]  /*5480*/  IMAD.MOV.U32 R21, RZ, RZ, -0x1 ;  /* 0xffffffffff157424 */ /* 0x000fd800078e00ff */
[----:B------:R-:W-:Y:S05]  /*5490*/  WARPSYNC.COLLECTIVE R21, `(.L_x_174) ;  /* 0x0000000015087348 */ /* 0x000fea0003c00000 */
[----:B------:R-:W-:Y:S01]  /*54a0*/  VOTE.ANY P0, P0 ;  /* 0x0000000000ff7806 */ /* 0x000fe20000000100 */
[----:B------:R-:W-:-:S12]  /*54b0*/  ENDCOLLECTIVE ;  /* 0x000000000000791b */ /* 0x000fd80003800000 */
.L_x_174:
[----:B------:R-:W-:Y:S05]  /*54c0*/  BSYNC B0 ;  /* 0x0000000000007941 */ /* 0x000fea0003800000 */
.L_x_173:
[----:B------:R-:W-:Y:S05]  /*54d0*/  BRA `(.L_x_175) ;  /* 0xffffffe000e07947 */ /* 0x000fea000383ffff */
.L_x_123:
[----:B------:R-:W-:Y:S01]  /*54e0*/  BSSY B0, `(.L_x_176) ;  /* 0x0000006000007945 */ /* 0x000fe20003800000 */
[----:B------:R-:W-:Y:S01]  /*54f0*/  PLOP3.LUT P0, PT, P0, PT, PT, 0x8, 0x80 ;  /* 0x000000000080781c */ /* 0x000fe2000070e170 */
[----:B------:R-:W-:-:S12]  /*5500*/  IMAD.MOV.U32 R21, RZ, RZ, -0x1 ;  /* 0xffffffffff157424 */ /* 0x000fd800078e00ff */
[----:B------:R-:W-:Y:S05]  /*5510*/  WARPSYNC.COLLECTIVE R21, `(.L_x_177) ;  /* 0x0000000015087348 */ /* 0x000fea0003c00000 */
[----:B------:R-:W-:Y:S01]  /*5520*/  VOTE.ANY R21, PT, P0 ;  /* 0x0000000000157806 */ /* 0x000fe200000e0100 */
[----:B------:R-:W-:Y:S06]  /*5530*/  ENDCOLLECTIVE ;  /* 0x000000000000791b */ /* 0x000fec0003800000 */
.L_x_177:
[----:B------:R-:W-:Y:S05]  /*5540*/  BSYNC B0 ;  /* 0x0000000000007941 */ /* 0x000fea0003800000 */
.L_x_176:
        /* <DEDUP_REMOVED lines=11> */
.L_x_178:
        /* <DEDUP_REMOVED lines=11> */
.L_x_179:
        /* <DEDUP_REMOVED lines=9> */
.L_x_180:
        /* <DEDUP_REMOVED lines=8> */
.L_x_181:
        /* <DEDUP_REMOVED lines=9> */
.L_x_182:
[----:B------:R-:W-:Y:S02]  /*5850*/  SEL R22, R22, RZ, !P0 ;  /* 0x000000ff16167207 */ /* 0x000fe40004000000 */
[----:B------:R-:W-:Y:S02]  /*5860*/  ISETP.NE.AND P0, PT, R18, 0x65, PT ;  /* 0x000000651200780c */ /* 0x000fe40003f05270 */
[----:B------:R-:W-:-:S11]  /*5870*/  IADD3 R46, PT, PT, R47, R22, R46 ;  /* 0x000000162f2e7210 */ /* 0x000fd60007ffe02e */
[----:B------:R-:W-:Y:S05]  /*5880*/  WARPSYNC.COLLECTIVE R21, `(.L_x_183) ;  /* 0x0000000015087348 */ /* 0x000fea0003c00000 */
[----:B------:R-:W-:Y:S01]  /*5890*/  VOTE.ALL P0, P0 ;  /* 0x0000000000ff7806 */ /* 0x000fe20000000000 */
[----:B------:R-:W-:-:S12]  /*58a0*/  ENDCOLLECTIVE ;  /* 0x000000000000791b */ /* 0x000fd80003800000 */
.L_x_183:
[----:B------:R-:W-:Y:S05]  /*58b0*/  BRA `(.L_x_184) ;  /* 0xffffffe000787947 */ /* 0x000fea000383ffff */
.L_x_185:
        /* <DEDUP_REMOVED lines=12> */
.L_x_536:


//--------------------- .text._ZN3cub18CUB_300001_SM_10006detail4scan20DeviceScanInitKernelINS0_13ScanTileStateIiLb1EEEEEvT_i --------------------------
	.section	.text._ZN3cub18CUB_300001_SM_10006detail4scan20DeviceScanInitKernelINS0_13ScanTileStateIiLb1EEEEEvT_i,"ax",@progbits
	.align	128
        .global         _ZN3cub18CUB_300001_SM_10006detail4scan20DeviceScanInitKernelINS0_13ScanTileStateIiLb1EEEEEvT_i
        .type           _ZN3cub18CUB_300001_SM_10006detail4scan20DeviceScanInitKernelINS0_13ScanTileStateIiLb1EEEEEvT_i,@function
        .size           _ZN3cub18CUB_300001_SM_10006detail4scan20DeviceScanInitKernelINS0_13ScanTileStateIiLb1EEEEEvT_i,(.L_x_537 - _ZN3cub18CUB_300001_SM_10006detail4scan20DeviceScanInitKernelINS0_13ScanTileStateIiLb1EEEEEvT_i)
        .other          _ZN3cub18CUB_300001_SM_10006detail4scan20DeviceScanInitKernelINS0_13ScanTileStateIiLb1EEEEEvT_i,@"STO_CUDA_ENTRY STV_DEFAULT"
_ZN3cub18CUB_300001_SM_10006detail4scan20DeviceScanInitKernelINS0_13ScanTileStateIiLb1EEEEEvT_i:
.text._ZN3cub18CUB_300001_SM_10006detail4scan20DeviceScanInitKernelINS0_13ScanTileStateIiLb1EEEEEvT_i:
[----:B------:R-:W-:Y:S01]  /*0000*/  LDC R1, c[0x0][0x37c] ;  /* 0x0000df00ff017b82 */ /* 0x000fe20000000800 */
[----:B------:R-:W0:Y:S07]  /*0010*/  S2R R0, SR_TID.X ;  /* 0x0000000000007919 */ /* 0x000e2e0000002100 */
[----:B------:R-:W1:Y:S01]  /*0020*/  S2UR UR6, SR_CTAID.X ;  /* 0x00000000000679c3 */ /* 0x000e620000002500 */
[----:B------:R-:W2:Y:S07]  /*0030*/  LDCU UR4, c[0x0][0x388] ;  /* 0x00007100ff0477ac */ /* 0x000eae0008000800 */
[----:B------:R-:W1:Y:S01]  /*0040*/  LDC R5, c[0x0][0x360] ;  /* 0x0000d800ff057b82 */ /* 0x000e620000000800 */
[----:B0-----:R-:W-:Y:S01]  /*0050*/  ISETP.GT.U32.AND P0, PT, R0, 0x1f, PT ;  /* 0x0000001f0000780c */ /* 0x001fe20003f04070 */
[----:B-1----:R-:W-:-:S03]  /*0060*/  IMAD R5, R5, UR6, R0 ;  /* 0x0000000605057c24 */ /* 0x002fc6000f8e0200 */
[----:B------:R-:W-:Y:S02]  /*0070*/  ISETP.NE.OR P0, PT, RZ, UR6, P0 ;  /* 0x00000006ff007c0c */ /* 0x000fe40008705670 */
[----:B--2---:R-:W-:Y:S01]  /*0080*/  ISETP.GE.AND P1, PT, R5, UR4, PT ;  /* 0x0000000405007c0c */ /* 0x004fe2000bf26270 */
[----:B------:R-:W0:-:S12]  /*0090*/  LDCU.64 UR4, c[0x0][0x358] ;  /* 0x00006b00ff0477ac */ /* 0x000e180008000a00 */
[----:B------:R-:W1:Y:S01]  /*00a0*/  @!P1 LDC.64 R2, c[0x0][0x380] ;  /* 0x0000e000ff029b82 */ /* 0x000e620000000a00 */
[----:B------:R-:W-:Y:S01]  /*00b0*/  @!P1 MOV R4, 0x63 ;  /* 0x0000006300049802 */ /* 0x000fe20000000f00 */
[----:B-1----:R-:W-:-:S04]  /*00c0*/  @!P1 IMAD.WIDE R2, R5, 0x8, R2 ;  /* 0x0000000805029825 */ /* 0x002fc800078e0202 */
[----:B------:R-:W-:-:S05]  /*00d0*/  HFMA2 R5, -RZ, RZ, 0, 0 ;  /* 0x00000000ff057431 */ /* 0x000fca00000001ff */
[----:B0-----:R0:W-:Y:S01]  /*00e0*/  @!P1 STG.E.64 desc[UR4][R2.64+0x100], R4 ;  /* 0x0001000402009986 */ /* 0x0011e2000c101b04 */
[----:B------:R-:W-:Y:S05]  /*00f0*/  @P0 EXIT ;  /* 0x000000000000094d */ /* 0x000fea0003800000 */
[----:B0-----:R-:W0:Y:S02]  /*0100*/  LDC.64 R2, c[0x0][0x380] ;  /* 0x0000e000ff027b82 */ /* 0x001e240000000a00 */
[----:B0-----:R-:W-:-:S05]  /*0110*/  IMAD.WIDE.U32 R2, R0, 0x8, R2 ;  /* 0x0000000800027825 */ /* 0x001fca00078e0002 */
[----:B------:R-:W-:Y:S01]  /*0120*/  STG.E.64 desc[UR4][R2.64], RZ ;  /* 0x000000ff02007986 */ /* 0x000fe2000c101b04 */
[----:B------:R-:W-:Y:S05]  /*0130*/  EXIT ;  /* 0x000000000000794d */ /* 0x000fea0003800000 */
.L_x_186:
        /* <DEDUP_REMOVED lines=12> */
.L_x_537:


//--------------------- .text._ZN3cub18CUB_300001_SM_10006detail6reduce28DeviceReduceSingleTileKernelINS2_10policy_hubIiyN4cuda3std3__44plusIiEEE10Policy1000EPiSC_iS9_iiNS7_10__identityEEEvT0_T1_T2_T3_T4_T6_ --------------------------
	.section	.text._ZN3cub18CUB_300001_SM_10006detail6reduce28DeviceReduceSingleTileKernelINS2_10policy_hubIiyN4cuda3std3__44plusIiEEE10Policy1000EPiSC_iS9_iiNS7_10__identityEEEvT0_T1_T2_T3_T4_T6_,"ax",@progbits
	.align	128
        .global         _ZN3cub18CUB_300001_SM_10006detail6reduce28DeviceReduceSingleTileKernelINS2_10policy_hubIiyN4cuda3std3__44plusIiEEE10Policy1000EPiSC_iS9_iiNS7_10__identityEEEvT0_T1_T2_T3_T4_T6_
        .type           _ZN3cub18CUB_300001_SM_10006detail6reduce28DeviceReduceSingleTileKernelINS2_10policy_hubIiyN4cuda3std3__44plusIiEEE10Policy1000EPiSC_iS9_iiNS7_10__identityEEEvT0_T1_T2_T3_T4_T6_,@function
        .size           _ZN3cub18CUB_300001_SM_10006detail6reduce28DeviceReduceSingleTileKernelINS2_10policy_hubIiyN4cuda3std3__44plusIiEEE10Policy1000EPiSC_iS9_iiNS7_10__identityEEEvT0_T1_T2_T3_T4_T6_,(.L_x_538 - _ZN3cub18CUB_300001_SM_10006detail6reduce28DeviceReduceSingleTileKernelINS2_10policy_hubIiyN4cuda3std3__44plusIiEEE10Policy1000EPiSC_iS9_iiNS7_10__identityEEEvT0_T1_T2_T3_T4_T6_)
        .other          _ZN3cub18CUB_300001_SM_10006detail6reduce28DeviceReduceSingleTileKernelINS2_10policy_hubIiyN4cuda3std3__44plusIiEEE10Policy1000EPiSC_iS9_iiNS7_10__identityEEEvT0_T1_T2_T3_T4_T6_,@"STO_CUDA_ENTRY STV_DEFAULT"
_ZN3cub18CUB_300001_SM_10006detail6reduce28DeviceReduceSingleTileKernelINS2_10policy_hubIiyN4cuda3std3__44plusIiEEE10Policy1000EPiSC_iS9_iiNS7_10__identityEEEvT0_T1_T2_T3_T4_T6_:
.text._ZN3cub18CUB_300001_SM_10006detail6reduce28DeviceReduceSingleTileKernelINS2_10policy_hubIiyN4cuda3std3__44plusIiEEE10Policy1000EPiSC_iS9_iiNS7_10__identityEEEvT0_T1_T2_T3_T4_T6_:
[----:B------:R-:W-:Y:S01]  /*0000*/  LDC R1, c[0x0][0x37c] ;  /* 0x0000df00ff017b82 */ /* 0x000fe20000000800 */
[----:B------:R-:W0:Y:S01]  /*0010*/  LDCU UR4, c[0x0][0x390] ;  /* 0x00007200ff0477ac */ /* 0x000e220008000800 */
[----:B------:R-:W1:Y:S01]  /*0020*/  LDCU.64 UR6, c[0x0][0x358] ;  /* 0x00006b00ff0677ac */ /* 0x000e620008000a00 */
[----:B0-----:R-:W-:-:S05]  /*0030*/  IMAD.U32 R20, RZ, RZ, UR4 ;  /* 0x00000004ff147e24 */ /* 0x001fca000f8e00ff */
[----:B------:R-:W-:-:S13]  /*0040*/  ISETP.NE.AND P0, PT, R20, RZ, PT ;  /* 0x000000ff1400720c */ /* 0x000fda0003f05270 */
[----:B-1----:R-:W-:Y:S05]  /*0050*/  @P0 BRA `(.L_x_187) ;  /* 0x00000000001c0947 */ /* 0x002fea0003800000 */
[----:B------:R-:W0:Y:S02]  /*0060*/  S2R R0, SR_TID.X ;  /* 0x0000000000007919 */ /* 0x000e240000002100 */
[----:B0-----:R-:W-:-:S13]  /*0070*/  ISETP.NE.AND P0, PT, R0, RZ, PT ;  /* 0x000000ff0000720c */ /* 0x001fda0003f05270 */
[----:B------:R-:W-:Y:S05]  /*0080*/  @P0 EXIT ;  /* 0x000000000000094d */ /* 0x000fea0003800000 */
[----:B------:R-:W0:Y:S08]  /*0090*/  LDC R5, c[0x0][0x398] ;  /* 0x0000e600ff057b82 */ /* 0x000e300000000800 */
[----:B------:R-:W0:Y:S02]  /*00a0*/  LDC.64 R2, c[0x0][0x388] ;  /* 0x0000e200ff027b82 */ /* 0x000e240000000a00 */
[----:B0-----:R-:W-:Y:S01]  /*00b0*/  STG.E desc[UR6][R2.64], R5 ;  /* 0x0000000502007986 */ /* 0x001fe2000c101906 */
[----:B------:R-:W-:Y:S05]  /*00c0*/  EXIT ;  /* 0x000000000000794d */ /* 0x000fea0003800000 */
.L_x_187:
[----:B------:R-:W0:Y:S01]  /*00d0*/  LDCU UR4, c[0x0][0x380] ;  /* 0x00007000ff0477ac */ /* 0x000e220008000800 */
[----:B------:R-:W-:Y:S01]  /*00e0*/  BSSY.RECONVERGENT B0, `(.L_x_188) ;  /* 0x0000385000007945 */ /* 0x000fe20003800200 */
[----:B0-----:R-:W-:-:S09]  /*00f0*/  ULOP3.LUT UP0, URZ, UR4, 0xf, URZ, 0xc0, !UPT ;  /* 0x0000000f04ff7892 */ /* 0x001fd2000f80c0ff */
[----:B------:R-:W-:Y:S05]  /*0100*/  BRA.U UP0, `(.L_x_189) ;  /* 0x0000001900d87547 */ /* 0x000fea000b800000 */
[----:B------:R-:W-:-:S13]  /*0110*/  ISETP.GT.AND P0, PT, R20, 0xfff, PT ;  /* 0x00000fff1400780c */ /* 0x000fda0003f04270 */
[----:B------:R-:W-:Y:S05]  /*0120*/  @P0 BRA `(.L_x_190) ;  /* 0x0000000c008c0947 */ /* 0x000fea0003800000 */
[----:B------:R-:W0:Y:S01]  /*0130*/  S2R R9, SR_TID.X ;  /* 0x0000000000097919 */ /* 0x000e220000002100 */
[----:B------:R-:W-:Y:S01]  /*0140*/  BSSY.RECONVERGENT B1, `(.L_x_191) ;  /* 0x0000009000017945 */ /* 0x000fe20003800200 */
[----:B------:R-:W-:Y:S01]  /*0150*/  IMAD.MOV.U32 R0, RZ, RZ, RZ ;  /* 0x000000ffff007224 */ /* 0x000fe200078e00ff */
[----:B0-----:R-:W-:Y:S01]  /*0160*/  ISETP.GE.AND P0, PT, R9, R20, PT ;  /* 0x000000140900720c */ /* 0x001fe20003f06270 */
[----:B------:R-:W-:-:S12]  /*0170*/  IMAD.MOV.U32 R11, RZ, RZ, R9 ;  /* 0x000000ffff0b7224 */ /* 0x000fd800078e0009 */
[----:B------:R-:W-:Y:S05]  /*0180*/  @P0 BRA `(.L_x_192) ;  /* 0x0000000000100947 */ /* 0x000fea0003800000 */
[----:B------:R-:W0:Y:S02]  /*0190*/  LDC.64 R2, c[0x0][0x380] ;  /* 0x0000e000ff027b82 */ /* 0x000e240000000a00 */
[----:B0-----:R-:W-:-:S05]  /*01a0*/  IMAD.WIDE.U32 R2, R9, 0x4, R2 ;  /* 0x0000000409027825 */ /* 0x001fca00078e0002 */
[----:B------:R0:W5:Y:S01]  /*01b0*/  LDG.E.CONSTANT R0, desc[UR6][R2.64] ;  /* 0x0000000602007981 */ /* 0x000162000c1e9900 */
[----:B------:R-:W-:-:S07]  /*01c0*/  VIADD R11, R9, 0x100 ;  /* 0x00000100090b7836 */ /* 0x000fce0000000000 */
.L_x_192:
[----:B------:R-:W-:Y:S05]  /*01d0*/  BSYNC.RECONVERGENT B1 ;  /* 0x0000000000017941 */ /* 0x000fea0003800200 */
.L_x_191:
[----:B------:R-:W-:Y:S01]  /*01e0*/  ISETP.GE.AND P0, PT, R11, R20, PT ;  /* 0x000000140b00720c */ /* 0x000fe20003f06270 */
[----:B------:R-:W-:-:S12]  /*01f0*/  BSSY.RECONVERGENT B1, `(.L_x_193) ;  /* 0x0000066000017945 */ /* 0x000fd80003800200 */
[----:B------:R-:W-:Y:S05]  /*0200*/  @P0 BRA `(.L_x_194) ;  /* 0x0000000400900947 */ /* 0x000fea0003800000 */
[----:B0-----:R-:W-:Y:S01]  /*0210*/  LOP3.LUT R3, RZ, R11, RZ, 0x33, !PT ;  /* 0x0000000bff037212 */ /* 0x001fe200078e33ff */
[----:B------:R-:W-:Y:S04]  /*0220*/  BSSY.RECONVERGENT B2, `(.L_x_195) ;  /* 0x0000015000027945 */ /* 0x000fe80003800200 */
[----:B------:R-:W-:-:S05]  /*0230*/  IMAD.IADD R4, R3, 0x1, R20 ;  /* 0x0000000103047824 */ /* 0x000fca00078e0214 */
[C---:B------:R-:W-:Y:S02]  /*0240*/  LOP3.LUT R2, R4.reuse, 0x300, RZ, 0xc0, !PT ;  /* 0x0000030004027812 */ /* 0x040fe400078ec0ff */
[----:B------:R-:W-:Y:S02]  /*0250*/  ISETP.GE.U32.AND P1, PT, R4, 0x300, PT ;  /* 0x000003000400780c */ /* 0x000fe40003f26070 */
[----:B------:R-:W-:-:S13]  /*0260*/  ISETP.NE.AND P0, PT, R2, 0x300, PT ;  /* 0x000003000200780c */ /* 0x000fda0003f05270 */
[----:B------:R-:W-:Y:S05]  /*0270*/  @!P0 BRA `(.L_x_196) ;  /* 0x00000000003c8947 */ /* 0x000fea0003800000 */
[----:B------:R-:W0:Y:S01]  /*0280*/  LDC.64 R2, c[0x0][0x380] ;  /* 0x0000e000ff027b82 */ /* 0x000e220000000a00 */
[----:B------:R-:W-:-:S04]  /*0290*/  LEA.HI R4, R4, 0x1, RZ, 0x18 ;  /* 0x0000000104047811 */ /* 0x000fc800078fc0ff */
[----:B------:R-:W-:-:S05]  /*02a0*/  LOP3.LUT R4, R4, 0x3, RZ, 0xc0, !PT ;  /* 0x0000000304047812 */ /* 0x000fca00078ec0ff */
[----:B------:R-:W-:Y:S02]  /*02b0*/  IMAD.MOV R4, RZ, RZ, -R4 ;  /* 0x000000ffff047224 */ /* 0x000fe400078e0a04 */
[----:B0-----:R-:W-:-:S04]  /*02c0*/  IMAD.WIDE.U32 R2, R11, 0x4, R2 ;  /* 0x000000040b027825 */ /* 0x001fc800078e0002 */
[----:B------:R-:W-:-:S07]  /*02d0*/  IMAD.MOV.U32 R5, RZ, RZ, R3 ;  /* 0x000000ffff057224 */ /* 0x000fce00078e0003 */
.L_x_197:
[----:B------:R-:W-:-:S06]  /*02e0*/  IMAD.MOV.U32 R3, RZ, RZ, R5 ;  /* 0x000000ffff037224 */ /* 0x000fcc00078e0005 */
[----:B------:R0:W2:Y:S01]  /*02f0*/  LDG.E.CONSTANT R3, desc[UR6][R2.64] ;  /* 0x0000000602037981 */ /* 0x0000a2000c1e9900 */
[----:B------:R-:W-:Y:S02]  /*0300*/  VIADD R4, R4, 0x1 ;  /* 0x0000000104047836 */ /* 0x000fe40000000000 */
[----:B------:R-:W-:-:S03]  /*0310*/  VIADD R11, R11, 0x100 ;  /* 0x000001000b0b7836 */ /* 0x000fc60000000000 */
[----:B------:R-:W-:Y:S02]  /*0320*/  ISETP.NE.AND P0, PT, R4, RZ, PT ;  /* 0x000000ff0400720c */ /* 0x000fe40003f05270 */
[----:B0-----:R-:W-:-:S05]  /*0330*/  IADD3 R2, P2, PT, R2, 0x400, RZ ;  /* 0x0000040002027810 */ /* 0x001fca0007f5e0ff */
[----:B------:R-:W-:Y:S02]  /*0340*/  IMAD.X R5, RZ, RZ, R5, P2 ;  /* 0x000000ffff057224 */ /* 0x000fe400010e0605 */
[----:B--2--5:R-:W-:-:S04]  /*0350*/  IMAD.IADD R0, R3, 0x1, R0 ;  /* 0x0000000103007824 */ /* 0x024fc800078e0200 */
[----:B------:R-:W-:Y:S05]  /*0360*/  @P0 BRA `(.L_x_197) ;  /* 0xfffffffc00dc0947 */ /* 0x000fea000383ffff */
.L_x_196:
[----:B------:R-:W-:Y:S05]  /*0370*/  BSYNC.RECONVERGENT B2 ;  /* 0x0000000000027941 */ /* 0x000fea0003800200 */
.L_x_195:
[----:B------:R-:W-:Y:S05]  /*0380*/  @!P1 BRA `(.L_x_194) ;  /* 0x0000000400309947 */ /* 0x000fea0003800000 */
[----:B------:R-:W-:Y:S01]  /*0390*/  IMAD.IADD R2, R20, 0x1, -R11 ;  /* 0x0000000114027824 */ /* 0x000fe200078e0a0b */
[----:B------:R-:W-:Y:S01]  /*03a0*/  BSSY.RECONVERGENT B2, `(.L_x_198) ;  /* 0x0000029000027945 */ /* 0x000fe20003800200 */
[----:B------:R-:W-:-:S03]  /*03b0*/  PLOP3.LUT P0, PT, PT, PT, PT, 0x80, 0x8 ;  /* 0x000000000008781c */ /* 0x000fc60003f0f070 */
[----:B------:R-:W-:-:S13]  /*03c0*/  ISETP.GT.AND P1, PT, R2, 0xc00, PT ;  /* 0x00000c000200780c */ /* 0x000fda0003f24270 */
[----:B------:R-:W-:Y:S05]  /*03d0*/  @!P1 BRA `(.L_x_199) ;  /* 0x0000000000949947 */ /* 0x000fea0003800000 */
[----:B------:R-:W-:Y:S01]  /*03e0*/  PLOP3.LUT P0, PT, PT, PT, PT, 0x8, 0x80 ;  /* 0x000000000080781c */ /* 0x000fe20003f0e170 */
[----:B------:R-:W-:-:S12]  /*03f0*/  VIADD R8, R20, 0xfffff400 ;  /* 0xfffff40014087836 */ /* 0x000fd80000000000 */
.L_x_200:
[----:B------:R-:W0:Y:S01]  /*0400*/  LDC.64 R4, c[0x0][0x380] ;  /* 0x0000e000ff047b82 */ /* 0x000e220000000a00 */
[C---:B------:R-:W-:Y:S02]  /*0410*/  VIADD R7, R11.reuse, 0x400 ;  /* 0x000004000b077836 */ /* 0x040fe40000000000 */
[C---:B------:R-:W-:Y:S02]  /*0420*/  VIADD R3, R11.reuse, 0x800 ;  /* 0x000008000b037836 */ /* 0x040fe40000000000 */
[----:B0-----:R-:W-:-:S05]  /*0430*/  IMAD.WIDE R22, R11, 0x4, R4 ;  /* 0x000000040b167825 */ /* 0x001fca00078e0204 */
[----:B------:R-:W2:Y:S01]  /*0440*/  LDG.E.CONSTANT R13, desc[UR6][R22.64] ;  /* 0x00000006160d7981 */ /* 0x000ea2000c1e9900 */
[----:B------:R-:W-:-:S03]  /*0450*/  IMAD.WIDE R6, R7, 0x4, R4 ;  /* 0x0000000407067825 */ /* 0x000fc600078e0204 */
[----:B------:R-:W2:Y:S04]  /*0460*/  LDG.E.CONSTANT R10, desc[UR6][R22.64+0x400] ;  /* 0x00040006160a7981 */ /* 0x000ea8000c1e9900 */
[----:B------:R-:W3:Y:S04]  /*0470*/  LDG.E.CONSTANT R12, desc[UR6][R22.64+0x800] ;  /* 0x00080006160c7981 */ /* 0x000ee8000c1e9900 */
[----:B------:R-:W3:Y:S01]  /*0480*/  LDG.E.CONSTANT R19, desc[UR6][R22.64+0xc00] ;  /* 0x000c000616137981 */ /* 0x000ee2000c1e9900 */
[----:B------:R-:W-:-:S03]  /*0490*/  IMAD.WIDE R2, R3, 0x4, R4 ;  /* 0x0000000403027825 */ /* 0x000fc600078e0204 */
[----:B------:R-:W4:Y:S04]  /*04a0*/  LDG.E.CONSTANT R16, desc[UR6][R6.64] ;  /* 0x0000000606107981 */ /* 0x000f28000c1e9900 */
[----:B------:R-:W4:Y:S01]  /*04b0*/  LDG.E.CONSTANT R15, desc[UR6][R6.64+0x400] ;  /* 0x00040006060f7981 */ /* 0x000f22000c1e9900 */
[----:B------:R-:W-:-:S03]  /*04c0*/  VIADD R25, R11, 0xc00 ;  /* 0x00000c000b197836 */ /* 0x000fc60000000000 */
[----:B------:R-:W4:Y:S04]  /*04d0*/  LDG.E.CONSTANT R14, desc[UR6][R6.64+0x800] ;  /* 0x00080006060e7981 */ /* 0x000f28000c1e9900 */
[----:B------:R-:W4:Y:S01]  /*04e0*/  LDG.E.CONSTANT R21, desc[UR6][R6.64+0xc00] ;  /* 0x000c000606157981 */ /* 0x000f22000c1e9900 */
[----:B------:R-:W-:-:S03]  /*04f0*/  IMAD.WIDE R4, R25, 0x4, R4 ;  /* 0x0000000419047825 */ /* 0x000fc600078e0204 */
[----:B------:R-:W4:Y:S04]  /*0500*/  LDG.E.CONSTANT R18, desc[UR6][R2.64] ;  /* 0x0000000602127981 */ /* 0x000f28000c1e9900 */
[----:B------:R-:W4:Y:S04]  /*0510*/  LDG.E.CONSTANT R17, desc[UR6][R2.64+0x400] ;  /* 0x0004000602117981 */ /* 0x000f28000c1e9900 */
[----:B------:R-:W4:Y:S04]  /*0520*/  LDG.E.CONSTANT R23, desc[UR6][R2.64+0x800] ;  /* 0x0008000602177981 */ /* 0x000f28000c1e9900 */
[----:B------:R-:W4:Y:S04]  /*0530*/  LDG.E.CONSTANT R24, desc[UR6][R2.64+0xc00] ;  /* 0x000c000602187981 */ /* 0x000f28000c1e9900 */
[----:B------:R-:W4:Y:S04]  /*0540*/  LDG.E.CONSTANT R25, desc[UR6][R4.64] ;  /* 0x0000000604197981 */ /* 0x000f28000c1e9900 */
[----:B------:R-:W4:Y:S04]  /*0550*/  LDG.E.CONSTANT R26, desc[UR6][R4.64+0x400] ;  /* 0x00040006041a7981 */ /* 0x000f28000c1e9900 */
[----:B------:R-:W4:Y:S04]  /*0560*/  LDG.E.CONSTANT R22, desc[UR6][R4.64+0x800] ;  /* 0x0008000604167981 */ /* 0x000f28000c1e9900 */
[----:B------:R-:W4:Y:S01]  /*0570*/  LDG.E.CONSTANT R27, desc[UR6][R4.64+0xc00] ;  /* 0x000c0006041b7981 */ /* 0x000f22000c1e9900 */
[----:B------:R-:W-:-:S05]  /*0580*/  VIADD R11, R11, 0x1000 ;  /* 0x000010000b0b7836 */ /* 0x000fca0000000000 */
[----:B------:R-:W-:Y:S02]  /*0590*/  ISETP.GE.AND P1, PT, R11, R8, PT ;  /* 0x000000080b00720c */ /* 0x000fe40003f26270 */
[----:B--2--5:R-:W-:-:S04]  /*05a0*/  IADD3 R10, PT, PT, R10, R13, R0 ;  /* 0x0000000d0a0a7210 */ /* 0x024fc80007ffe000 */
[----:B---3--:R-:W-:-:S04]  /*05b0*/  IADD3 R10, PT, PT, R19, R12, R10 ;  /* 0x0000000c130a7210 */ /* 0x008fc80007ffe00a */
[----:B----4-:R-:W-:-:S04]  /*05c0*/  IADD3 R10, PT, PT, R15, R16, R10 ;  /* 0x000000100f0a7210 */ /* 0x010fc80007ffe00a */
[----:B------:R-:W-:-:S04]  /*05d0*/  IADD3 R10, PT, PT, R21, R14, R10 ;  /* 0x0000000e150a7210 */ /* 0x000fc80007ffe00a */
[----:B------:R-:W-:-:S04]  /*05e0*/  IADD3 R10, PT, PT, R17, R18, R10 ;  /* 0x00000012110a7210 */ /* 0x000fc80007ffe00a */
[----:B------:R-:W-:-:S04]  /*05f0*/  IADD3 R10, PT, PT, R24, R23, R10 ;  /* 0x00000017180a7210 */ /* 0x000fc80007ffe00a */
[----:B------:R-:W-:-:S04]  /*0600*/  IADD3 R25, PT, PT, R26, R25, R10 ;  /* 0x000000191a197210 */ /* 0x000fc80007ffe00a */
[----:B------:R-:W-:Y:S01]  /*0610*/  IADD3 R0, PT, PT, R27, R22, R25 ;  /* 0x000000161b007210 */ /* 0x000fe20007ffe019 */
[----:B------:R-:W-:Y:S06]  /*0620*/  @!P1 BRA `(.L_x_200) ;  /* 0xfffffffc00749947 */ /* 0x000fec000383ffff */
.L_x_199:
[----:B------:R-:W-:Y:S05]  /*0630*/  BSYNC.RECONVERGENT B2 ;  /* 0x0000000000027941 */ /* 0x000fea0003800200 */
.L_x_198:
[----:B------:R-:W-:Y:S01]  /*0640*/  IMAD.IADD R2, R20, 0x1, -R11 ;  /* 0x0000000114027824 */ /* 0x000fe200078e0a0b */
[----:B------:R-:W-:Y:S04]  /*0650*/  BSSY.RECONVERGENT B2, `(.L_x_201) ;  /* 0x0000015000027945 */ /* 0x000fe80003800200 */
[----:B------:R-:W-:-:S13]  /*0660*/  ISETP.GT.AND P1, PT, R2, 0x400, PT ;  /* 0x000004000200780c */ /* 0x000fda0003f24270 */
[----:B------:R-:W-:Y:S05]  /*0670*/  @!P1 BRA `(.L_x_202) ;  /* 0x0000000000489947 */ /* 0x000fea0003800000 */
[----:B------:R-:W0:Y:S01]  /*0680*/  LDC.64 R4, c[0x0][0x380] ;  /* 0x0000e000ff047b82 */ /* 0x000e220000000a00 */
[C---:B------:R-:W-:Y:S02]  /*0690*/  VIADD R13, R11.reuse, 0x400 ;  /* 0x000004000b0d7836 */ /* 0x040fe40000000000 */
[----:B0-----:R-:W-:-:S05]  /*06a0*/  IMAD.WIDE R2, R11, 0x4, R4 ;  /* 0x000000040b027825 */ /* 0x001fca00078e0204 */
[----:B------:R-:W2:Y:S01]  /*06b0*/  LDG.E.CONSTANT R7, desc[UR6][R2.64] ;  /* 0x0000000602077981 */ /* 0x000ea2000c1e9900 */
[----:B------:R-:W-:-:S03]  /*06c0*/  IMAD.WIDE R4, R13, 0x4, R4 ;  /* 0x000000040d047825 */ /* 0x000fc600078e0204 */
[----:B------:R-:W2:Y:S04]  /*06d0*/  LDG.E.CONSTANT R6, desc[UR6][R2.64+0x400] ;  /* 0x0004000602067981 */ /* 0x000ea8000c1e9900 */
[----:B------:R-:W3:Y:S04]  /*06e0*/  LDG.E.CONSTANT R13, desc[UR6][R2.64+0x800] ;  /* 0x00080006020d7981 */ /* 0x000ee8000c1e9900 */
[----:B------:R-:W3:Y:S04]  /*06f0*/  LDG.E.CONSTANT R8, desc[UR6][R2.64+0xc00] ;  /* 0x000c000602087981 */ /* 0x000ee8000c1e9900 */
[----:B------:R-:W4:Y:S04]  /*0700*/  LDG.E.CONSTANT R15, desc[UR6][R4.64] ;  /* 0x00000006040f7981 */ /* 0x000f28000c1e9900 */
[----:B------:R-:W4:Y:S04]  /*0710*/  LDG.E.CONSTANT R10, desc[UR6][R4.64+0x400] ;  /* 0x00040006040a7981 */ /* 0x000f28000c1e9900 */
[----:B------:R-:W4:Y:S04]  /*0720*/  LDG.E.CONSTANT R17, desc[UR6][R4.64+0x800] ;  /* 0x0008000604117981 */ /* 0x000f28000c1e9900 */
[----:B------:R-:W4:Y:S01]  /*0730*/  LDG.E.CONSTANT R12, desc[UR6][R4.64+0xc00] ;  /* 0x000c0006040c7981 */ /* 0x000f22000c1e9900 */
[----:B------:R-:W-:Y:S01]  /*0740*/  PLOP3.LUT P0, PT, PT, PT, PT, 0x8, 0x80 ;  /* 0x000000000080781c */ /* 0x000fe20003f0e170 */
[----:B------:R-:W-:Y:S01]  /*0750*/  VIADD R11, R11, 0x800 ;  /* 0x000008000b0b7836 */ /* 0x000fe20000000000 */
[----:B--2--5:R-:W-:-:S04]  /*0760*/  IADD3 R6, PT, PT, R6, R7, R0 ;  /* 0x0000000706067210 */ /* 0x024fc80007ffe000 */
[----:B---3--:R-:W-:-:S04]  /*0770*/  IADD3 R6, PT, PT, R8, R13, R6 ;  /* 0x0000000d08067210 */ /* 0x008fc80007ffe006 */
[----:B----4-:R-:W-:-:S04]  /*0780*/  IADD3 R6, PT, PT, R10, R15, R6 ;  /* 0x0000000f0a067210 */ /* 0x010fc80007ffe006 */
[----:B------:R-:W-:-:S07]  /*0790*/  IADD3 R0, PT, PT, R12, R17, R6 ;  /* 0x000000110c007210 */ /* 0x000fce0007ffe006 */
.L_x_202:
[----:B------:R-:W-:Y:S05]  /*07a0*/  BSYNC.RECONVERGENT B2 ;  /* 0x0000000000027941 */ /* 0x000fea0003800200 */
.L_x_201:
[----:B------:R-:W-:-:S13]  /*07b0*/  ISETP.LT.OR P0, PT, R11, R20, P0 ;  /* 0x000000140b00720c */ /* 0x000fda0000701670 */
[----:B------:R-:W-:Y:S05]  /*07c0*/  @!P0 BRA `(.L_x_194) ;  /* 0x0000000000208947 */ /* 0x000fea0003800000 */
[----:B------:R-:W0:Y:S02]  /*07d0*/  LDC.64 R2, c[0x0][0x380] ;  /* 0x0000e000ff027b82 */ /* 0x000e240000000a00 */
[----:B0-----:R-:W-:-:S05]  /*07e0*/  IMAD.WIDE R2, R11, 0x4, R2 ;  /* 0x000000040b027825 */ /* 0x001fca00078e0202 */
[----:B------:R-:W2:Y:S04]  /*07f0*/  LDG.E.CONSTANT R5, desc[UR6][R2.64] ;  /* 0x0000000602057981 */ /* 0x000ea8000c1e9900 */
[----:B------:R-:W2:Y:S04]  /*0800*/  LDG.E.CONSTANT R4, desc[UR6][R2.64+0x400] ;  /* 0x0004000602047981 */ /* 0x000ea8000c1e9900 */
[----:B------:R-:W3:Y:S04]  /*0810*/  LDG.E.CONSTANT R7, desc[UR6][R2.64+0x800] ;  /* 0x0008000602077981 */ /* 0x000ee8000c1e9900 */
[----:B------:R-:W3:Y:S01]  /*0820*/  LDG.E.CONSTANT R6, desc[UR6][R2.64+0xc00] ;  /* 0x000c000602067981 */ /* 0x000ee2000c1e9900 */
[----:B--2--5:R-:W-:-:S04]  /*0830*/  IADD3 R0, PT, PT, R4, R5, R0 ;  /* 0x0000000504007210 */ /* 0x024fc80007ffe000 */
[----:B---3--:R-:W-:-:S07]  /*0840*/  IADD3 R0, PT, PT, R6, R7, R0 ;  /* 0x0000000706007210 */ /* 0x008fce0007ffe000 */
.L_x_194:
[----:B------:R-:W-:Y:S05]  /*0850*/  BSYNC.RECONVERGENT B1 ;  /* 0x0000000000017941 */ /* 0x000fea0003800200 */
.L_x_193:
[----:B------:R-:W-:-:S13]  /*0860*/  ISETP.GE.AND P0, PT, R20, 0x100, PT ;  /* 0x000001001400780c */ /* 0x000fda0003f06270 */
[----:B------:R-:W-:Y:S05]  /*0870*/  @!P0 BRA `(.L_x_203) ;  /* 0x0000000000ac8947 */ /* 0x000fea0003800000 */
[----:B------:R-:W1:Y:S01]  /*0880*/  S2R R6, SR_LANEID ;  /* 0x0000000000067919 */ /* 0x000e620000000000 */
[----:B0----5:R-:W0:Y:S01]  /*0890*/  SHFL.DOWN PT, R2, R0, 0x1, 0x1f ;  /* 0x08201f0000027f89 */ /* 0x021e2200000e0000 */
[C---:B-1----:R-:W-:Y:S02]  /*08a0*/  ISETP.GT.AND P0, PT, R6.reuse, 0x1e, PT ;  /* 0x0000001e0600780c */ /* 0x042fe40003f04270 */
[----:B------:R-:W-:Y:S02]  /*08b0*/  ISETP.NE.AND P1, PT, R6, RZ, PT ;  /* 0x000000ff0600720c */ /* 0x000fe40003f25270 */
[----:B0-----:R-:W-:Y:S02]  /*08c0*/  SEL R3, R2, RZ, !P0 ;  /* 0x000000ff02037207 */ /* 0x001fe40004000000 */
[----:B------:R-:W-:-:S03]  /*08d0*/  ISETP.GT.AND P0, PT, R6, 0x1d, PT ;  /* 0x0000001d0600780c */ /* 0x000fc60003f04270 */
[----:B------:R-:W-:-:S05]  /*08e0*/  IMAD.IADD R3, R3, 0x1, R0 ;  /* 0x0000000103037824 */ /* 0x000fca00078e0200 */
[----:B------:R-:W0:Y:S01]  /*08f0*/  SHFL.DOWN PT, R2, R3, 0x2, 0x1f ;  /* 0x08401f0003027f89 */ /* 0x000e2200000e0000 */
[----:B------:R-:W1:Y:S01]  /*0900*/  @!P1 S2R R7, SR_CgaCtaId ;  /* 0x0000000000079919 */ /* 0x000e620000008800 */
[----:B0-----:R-:W-:Y:S02]  /*0910*/  SEL R2, R2, RZ, !P0 ;  /* 0x000000ff02027207 */ /* 0x001fe40004000000 */
[----:B------:R-:W-:-:S03]  /*0920*/  ISETP.GT.AND P0, PT, R6, 0x1b, PT ;  /* 0x0000001b0600780c */ /* 0x000fc60003f04270 */
[----:B------:R-:W-:-:S05]  /*0930*/  IMAD.IADD R2, R3, 0x1, R2 ;  /* 0x0000000103027824 */ /* 0x000fca00078e0202 */
[----:B------:R-:W0:Y:S02]  /*0940*/  SHFL.DOWN PT, R4, R2, 0x4, 0x1f ;  /* 0x08801f0002047f89 */ /* 0x000e2400000e0000 */
[----:B0-----:R-:W-:Y:S02]  /*0950*/  SEL R5, R4, RZ, !P0 ;  /* 0x000000ff04057207 */ /* 0x001fe40004000000 */
[----:B------:R-:W-:Y:S02]  /*0960*/  ISETP.GT.AND P0, PT, R6, 0x17, PT ;  /* 0x000000170600780c */ /* 0x000fe40003f04270 */
[----:B------:R-:W-:Y:S01]  /*0970*/  @!P1 MOV R4, 0x400 ;  /* 0x0000040000049802 */ /* 0x000fe20000000f00 */
[----:B------:R-:W-:Y:S01]  /*0980*/  IMAD.IADD R5, R2, 0x1, R5 ;  /* 0x0000000102057824 */ /* 0x000fe200078e0205 */
[----:B------:R-:W-:Y:S02]  /*0990*/  @!P1 SHF.R.U32.HI R2, RZ, 0x3, R9 ;  /* 0x00000003ff029819 */ /* 0x000fe40000011609 */
[----:B-1----:R-:W-:-:S02]  /*09a0*/  @!P1 LEA R7, R7, R4, 0x18 ;  /* 0x0000000407079211 */ /* 0x002fc400078ec0ff */
[----:B------:R-:W0:Y:S01]  /*09b0*/  SHFL.DOWN PT, R0, R5, 0x8, 0x1f ;  /* 0x09001f0005007f89 */ /* 0x000e2200000e0000 */
[----:B------:R-:W-:-:S05]  /*09c0*/  @!P1 LOP3.LUT R2, R2, 0x7c, RZ, 0xc0, !PT ;  /* 0x0000007c02029812 */ /* 0x000fca00078ec0ff */
[----:B------:R-:W-:Y:S01]  /*09d0*/  @!P1 IMAD.IADD R2, R2, 0x1, R7 ;  /* 0x0000000102029824 */ /* 0x000fe200078e0207 */
[----:B0-----:R-:W-:Y:S02]  /*09e0*/  SEL R0, R0, RZ, !P0 ;  /* 0x000000ff00007207 */ /* 0x001fe40004000000 */
[----:B------:R-:W-:-:S03]  /*09f0*/  ISETP.GT.AND P0, PT, R6, 0xf, PT ;  /* 0x0000000f0600780c */ /* 0x000fc60003f04270 */
[----:B------:R-:W-:-:S05]  /*0a00*/  IMAD.IADD R0, R5, 0x1, R0 ;  /* 0x0000000105007824 */ /* 0x000fca00078e0200 */
[----:B------:R-:W0:Y:S02]  /*0a10*/  SHFL.DOWN PT, R3, R0, 0x10, 0x1f ;  /* 0x0a001f0000037f89 */ /* 0x000e2400000e0000 */
[----:B0-----:R-:W-:Y:S02]  /*0a20*/  SEL R3, R3, RZ, !P0 ;  /* 0x000000ff03037207 */ /* 0x001fe40004000000 */
[----:B------:R-:W-:-:S03]  /*0a30*/  ISETP.NE.AND P0, PT, R9, RZ, PT ;  /* 0x000000ff0900720c */ /* 0x000fc60003f05270 */
[----:B------:R-:W-:-:S05]  /*0a40*/  IMAD.IADD R3, R0, 0x1, R3 ;  /* 0x0000000100037824 */ /* 0x000fca00078e0203 */
[----:B------:R0:W-:Y:S01]  /*0a50*/  @!P1 STS [R2+0x8], R3 ;  /* 0x0000080302009388 */ /* 0x0001e20000000800 */
[----:B------:R-:W-:Y:S06]  /*0a60*/  BAR.SYNC.DEFER_BLOCKING 0x0 ;  /* 0x0000000000007b1d */ /* 0x000fec0000010000 */
[----:B------:R-:W-:Y:S05]  /*0a70*/  @P0 BRA `(.L_x_204) ;  /* 0x0000002c00ac0947 */ /* 0x000fea0003800000 */
[----:B------:R-:W1:Y:S01]  /*0a80*/  S2UR UR5, SR_CgaCtaId ;  /* 0x00000000000579c3 */ /* 0x000e620000008800 */
[----:B------:R-:W-:Y:S02]  /*0a90*/  UMOV UR4, 0x400 ;  /* 0x0000040000047882 */ /* 0x000fe40000000000 */
[----:B-1----:R-:W-:-:S09]  /*0aa0*/  ULEA UR4, UR5, UR4, 0x18 ;  /* 0x0000000405047291 */ /* 0x002fd2000f8ec0ff */
[----:B------:R-:W-:Y:S04]  /*0ab0*/  LDS R0, [UR4+0xc] ;  /* 0x00000c04ff007984 */ /* 0x000fe80008000800 */
[----:B------:R-:W1:Y:S04]  /*0ac0*/  LDS.128 R4, [UR4+0x10] ;  /* 0x00001004ff047984 */ /* 0x000e680008000c00 */
[----:B------:R-:W2:Y:S01]  /*0ad0*/  LDS.64 R8, [UR4+0x20] ;  /* 0x00002004ff087984 */ /* 0x000ea20008000a00 */
[----:B-1----:R-:W-:-:S04]  /*0ae0*/  IADD3 R0, PT, PT, R4, R0, R3 ;  /* 0x0000000004007210 */ /* 0x002fc80007ffe003 */
[----:B------:R-:W-:-:S04]  /*0af0*/  IADD3 R0, PT, PT, R6, R0, R5 ;  /* 0x0000000006007210 */ /* 0x000fc80007ffe005 */
[----:B--2---:R-:W-:-:S05]  /*0b00*/  IADD3 R0, PT, PT, R8, R0, R7 ;  /* 0x0000000008007210 */ /* 0x004fca0007ffe007 */
[----:B0-----:R-:W-:Y:S01]  /*0b10*/  IMAD.IADD R3, R0, 0x1, R9 ;  /* 0x0000000100037824 */ /* 0x001fe200078e0209 */
[----:B------:R-:W-:Y:S06]  /*0b20*/  BRA `(.L_x_204) ;  /* 0x0000002c00807947 */ /* 0x000fec0003800000 */
.L_x_203:
[----:B0-----:R-:W-:Y:S01]  /*0b30*/  LOP3.LUT R2, R9, 0x3e0, RZ, 0xc0, !PT ;  /* 0x000003e009027812 */ /* 0x001fe200078ec0ff */
[----:B------:R-:W0:Y:S03]  /*0b40*/  S2R R8, SR_LANEID ;  /* 0x0000000000087919 */ /* 0x000e260000000000 */
[----:B------:R-:W-:Y:S01]  /*0b50*/  LOP3.LUT R5, RZ, R2, RZ, 0x33, !PT ;  /* 0x00000002ff057212 */ /* 0x000fe200078e33ff */
[----:B------:R-:W-:-:S04]  /*0b60*/  VIADD R3, R2, 0x20 ;  /* 0x0000002002037836 */ /* 0x000fc80000000000 */
[----:B------:R-:W-:Y:S01]  /*0b70*/  IMAD.IADD R5, R5, 0x1, R20 ;  /* 0x0000000105057824 */ /* 0x000fe200078e0214 */
[----:B------:R-:W-:-:S04]  /*0b80*/  ISETP.GT.AND P0, PT, R3, R20, PT ;  /* 0x000000140300720c */ /* 0x000fc80003f04270 */
[----:B------:R-:W-:-:S05]  /*0b90*/  SEL R5, R5, 0x1f, P0 ;  /* 0x0000001f05057807 */ /* 0x000fca0000000000 */
[----:B-----5:R-:W1:Y:S01]  /*0ba0*/  SHFL.DOWN PT, R2, R0, 0x1, R5 ;  /* 0x0820000000027989 */ /* 0x020e6200000e0005 */
[CC--:B0-----:R-:W-:Y:S01]  /*0bb0*/  ISETP.GE.AND P0, PT, R8.reuse, R5.reuse, PT ;  /* 0x000000050800720c */ /* 0x0c1fe20003f06270 */
[C---:B------:R-:W-:Y:S01]  /*0bc0*/  VIADD R4, R8.reuse, 0x2 ;  /* 0x0000000208047836 */ /* 0x040fe20000000000 */
[C---:B------:R-:W-:Y:S01]  /*0bd0*/  ISETP.NE.AND P1, PT, R8.reuse, RZ, PT ;  /* 0x000000ff0800720c */ /* 0x040fe20003f25270 */
[----:B------:R-:W-:Y:S01]  /*0be0*/  VIADD R6, R8, 0x4 ;  /* 0x0000000408067836 */ /* 0x000fe20000000000 */
[----:B-1----:R-:W-:Y:S02]  /*0bf0*/  SEL R3, R2, RZ, !P0 ;  /* 0x000000ff02037207 */ /* 0x002fe40004000000 */
[----:B------:R-:W-:-:S03]  /*0c00*/  ISETP.GT.AND P0, PT, R4, R5, PT ;  /* 0x000000050400720c */ /* 0x000fc60003f04270 */
[----:B------:R-:W-:-:S06]  /*0c10*/  IMAD.IADD R2, R3, 0x1, R0 ;  /* 0x0000000103027824 */ /* 0x000fcc00078e0200 */
[----:B------:R-:W0:Y:S01]  /*0c20*/  @!P1 S2R R10, SR_CgaCtaId ;  /* 0x00000000000a9919 */ /* 0x000e220000008800 */
[----:B------:R-:W-:Y:S01]  /*0c30*/  @!P1 MOV R7, 0x400 ;  /* 0x0000040000079802 */ /* 0x000fe20000000f00 */
[----:B------:R-:W1:Y:S02]  /*0c40*/  SHFL.DOWN PT, R3, R2, 0x2, R5 ;  /* 0x0840000002037989 */ /* 0x000e6400000e0005 */
[----:B-1----:R-:W-:Y:S02]  /*0c50*/  SEL R3, R3, RZ, !P0 ;  /* 0x000000ff03037207 */ /* 0x002fe40004000000 */
[----:B------:R-:W-:Y:S02]  /*0c60*/  ISETP.GT.AND P0, PT, R6, R5, PT ;  /* 0x000000050600720c */ /* 0x000fe40003f04270 */
[----:B------:R-:W-:Y:S01]  /*0c70*/  @!P1 SHF.R.U32.HI R6, RZ, 0x3, R9 ;  /* 0x00000003ff069819 */ /* 0x000fe20000011609 */
[----:B------:R-:W-:Y:S01]  /*0c80*/  IMAD.IADD R4, R2, 0x1, R3 ;  /* 0x0000000102047824 */ /* 0x000fe200078e0203 */
[----:B0-----:R-:W-:Y:S01]  /*0c90*/  @!P1 LEA R7, R10, R7, 0x18 ;  /* 0x000000070a079211 */ /* 0x001fe200078ec0ff */
[----:B------:R-:W-:Y:S01]  /*0ca0*/  VIADD R2, R8, 0x8 ;  /* 0x0000000808027836 */ /* 0x000fe20000000000 */
[----:B------:R-:W-:-:S02]  /*0cb0*/  @!P1 LOP3.LUT R6, R6, 0x7c, RZ, 0xc0, !PT ;  /* 0x0000007c06069812 */ /* 0x000fc400078ec0ff */
[----:B------:R-:W0:Y:S03]  /*0cc0*/  SHFL.DOWN PT, R3, R4, 0x4, R5 ;  /* 0x0880000004037989 */ /* 0x000e2600000e0005 */
[----:B------:R-:W-:Y:S01]  /*0cd0*/  @!P1 IMAD.IADD R6, R6, 0x1, R7 ;  /* 0x0000000106069824 */ /* 0x000fe200078e0207 */
[----:B0-----:R-:W-:Y:S02]  /*0ce0*/  SEL R3, R3, RZ, !P0 ;  /* 0x000000ff03037207 */ /* 0x001fe40004000000 */
[----:B------:R-:W-:-:S03]  /*0cf0*/  ISETP.GT.AND P0, PT, R2, R5, PT ;  /* 0x000000050200720c */ /* 0x000fc60003f04270 */
[----:B------:R-:W-:Y:S02]  /*0d00*/  IMAD.IADD R0, R4, 0x1, R3 ;  /* 0x0000000104007824 */ /* 0x000fe400078e0203 */
[----:B------:R-:W-:-:S03]  /*0d10*/  VIADD R4, R8, 0x10 ;  /* 0x0000001008047836 */ /* 0x000fc60000000000 */
[----:B------:R-:W0:Y:S02]  /*0d20*/  SHFL.DOWN PT, R3, R0, 0x8, R5 ;  /* 0x0900000000037989 */ /* 0x000e2400000e0005 */
[----:B0-----:R-:W-:Y:S02]  /*0d30*/  SEL R3, R3, RZ, !P0 ;  /* 0x000000ff03037207 */ /* 0x001fe40004000000 */
[----:B------:R-:W-:-:S03]  /*0d40*/  ISETP.GT.AND P0, PT, R4, R5, PT ;  /* 0x000000050400720c */ /* 0x000fc60003f04270 */
[----:B------:R-:W-:-:S05]  /*0d50*/  IMAD.IADD R2, R0, 0x1, R3 ;  /* 0x0000000100027824 */ /* 0x000fca00078e0203 */
[----:B------:R-:W0:Y:S02]  /*0d60*/  SHFL.DOWN PT, R3, R2, 0x10, R5 ;  /* 0x0a00000002037989 */ /* 0x000e2400000e0005 */
[----:B0-----:R-:W-:Y:S02]  /*0d70*/  SEL R3, R3, RZ, !P0 ;  /* 0x000000ff03037207 */ /* 0x001fe40004000000 */
[----:B------:R-:W-:-:S03]  /*0d80*/  ISETP.NE.AND P0, PT, R9, RZ, PT ;  /* 0x000000ff0900720c */ /* 0x000fc60003f05270 */
[----:B------:R-:W-:-:S05]  /*0d90*/  IMAD.IADD R3, R2, 0x1, R3 ;  /* 0x0000000102037824 */ /* 0x000fca00078e0203 */
[----:B------:R4:W-:Y:S01]  /*0da0*/  @!P1 STS [R6+0x8], R3 ;  /* 0x0000080306009388 */ /* 0x0009e20000000800 */
[----:B------:R-:W-:Y:S06]  /*0db0*/  BAR.SYNC.DEFER_BLOCKING 0x0 ;  /* 0x0000000000007b1d */ /* 0x000fec0000010000 */
[----:B------:R-:W-:Y:S05]  /*0dc0*/  @P0 BRA `(.L_x_204) ;  /* 0x0000002800d80947 */ /* 0x000fea0003800000 */
[----:B------:R-:W0:Y:S01]  /*0dd0*/  S2UR UR5, SR_CgaCtaId ;  /* 0x00000000000579c3 */ /* 0x000e220000008800 */
[----:B------:R-:W-:Y:S01]  /*0de0*/  UMOV UR4, 0x400 ;  /* 0x0000040000047882 */ /* 0x000fe20000000000 */
[C---:B------:R-:W-:Y:S02]  /*0df0*/  ISETP.GT.AND P2, PT, R20.reuse, 0x40, PT ;  /* 0x000000401400780c */ /* 0x040fe40003f44270 */
[C---:B------:R-:W-:Y:S02]  /*0e00*/  ISETP.GT.AND P1, PT, R20.reuse, 0x20, PT ;  /* 0x000000201400780c */ /* 0x040fe40003f24270 */
[----:B------:R-:W-:Y:S01]  /*0e10*/  ISETP.GT.AND P3, PT, R20, 0x80, PT ;  /* 0x000000801400780c */ /* 0x000fe20003f64270 */
[----:B0-----:R-:W-:-:S09]  /*0e20*/  ULEA UR4, UR5, UR4, 0x18 ;  /* 0x0000000405047291 */ /* 0x001fd2000f8ec0ff */
[----:B----4-:R-:W0:Y:S04]  /*0e30*/  LDS.128 R4, [UR4+0x10] ;  /* 0x00001004ff047984 */ /* 0x010e280008000c00 */
[----:B------:R-:W1:Y:S04]  /*0e40*/  LDS R0, [UR4+0xc] ;  /* 0x00000c04ff007984 */ /* 0x000e680008000800 */
[----:B------:R-:W2:Y:S01]  /*0e50*/  LDS.64 R8, [UR4+0x20] ;  /* 0x00002004ff087984 */ /* 0x000ea20008000a00 */
[----:B0-----:R-:W-:Y:S02]  /*0e60*/  SEL R4, R4, RZ, P2 ;  /* 0x000000ff04047207 */ /* 0x001fe40001000000 */
[----:B------:R-:W-:-:S02]  /*0e70*/  ISETP.GT.AND P2, PT, R20, 0x60, PT ;  /* 0x000000601400780c */ /* 0x000fc40003f44270 */
[----:B-1----:R-:W-:Y:S02]  /*0e80*/  SEL R0, R0, RZ, P1 ;  /* 0x000000ff00007207 */ /* 0x002fe40000800000 */
[----:B------:R-:W-:Y:S02]  /*0e90*/  SEL R5, R5, RZ, P2 ;  /* 0x000000ff05057207 */ /* 0x000fe40001000000 */
[----:B------:R-:W-:Y:S02]  /*0ea0*/  IADD3 R0, PT, PT, R4, R0, R3 ;  /* 0x0000000004007210 */ /* 0x000fe40007ffe003 */
[----:B------:R-:W-:Y:S02]  /*0eb0*/  ISETP.GT.AND P1, PT, R20, 0xa0, PT ;  /* 0x000000a01400780c */ /* 0x000fe40003f24270 */
[----:B------:R-:W-:Y:S02]  /*0ec0*/  SEL R6, R6, RZ, P3 ;  /* 0x000000ff06067207 */ /* 0x000fe40001800000 */
[----:B------:R-:W-:-:S02]  /*0ed0*/  ISETP.GT.AND P2, PT, R20, 0xc0, PT ;  /* 0x000000c01400780c */ /* 0x000fc40003f44270 */
[----:B------:R-:W-:Y:S02]  /*0ee0*/  ISETP.GT.AND P3, PT, R20, 0xe0, PT ;  /* 0x000000e01400780c */ /* 0x000fe40003f64270 */
[----:B------:R-:W-:Y:S02]  /*0ef0*/  SEL R7, R7, RZ, P1 ;  /* 0x000000ff07077207 */ /* 0x000fe40000800000 */
[----:B------:R-:W-:Y:S02]  /*0f00*/  IADD3 R0, PT, PT, R6, R0, R5 ;  /* 0x0000000006007210 */ /* 0x000fe40007ffe005 */
[----:B--2---:R-:W-:Y:S02]  /*0f10*/  SEL R8, R8, RZ, P2 ;  /* 0x000000ff08087207 */ /* 0x004fe40001000000 */
[----:B------:R-:W-:Y:S02]  /*0f20*/  SEL R9, R9, RZ, P3 ;  /* 0x000000ff09097207 */ /* 0x000fe40001800000 */
[----:B------:R-:W-:-:S05]  /*0f30*/  IADD3 R0, PT, PT, R8, R0, R7 ;  /* 0x0000000008007210 */ /* 0x000fca0007ffe007 */
[----:B------:R-:W-:Y:S01]  /*0f40*/  IMAD.IADD R3, R0, 0x1, R9 ;  /* 0x0000000100037824 */ /* 0x000fe200078e0209 */
[----:B------:R-:W-:Y:S06]  /*0f50*/  BRA `(.L_x_204) ;  /* 0x0000002800747947 */ /* 0x000fec0003800000 */
.L_x_190:
[----:B------:R-:W0:Y:S01]  /*0f60*/  S2R R0, SR_TID.X ;  /* 0x0000000000007919 */ /* 0x000e220000002100 */
[----:B------:R-:W1:Y:S01]  /*0f70*/  LDC.64 R2, c[0x0][0x380] ;  /* 0x0000e000ff027b82 */ /* 0x000e620000000a00 */
[----:B0-----:R-:W-:-:S04]  /*0f80*/  IMAD.SHL.U32 R5, R0, 0x4, RZ ;  /* 0x0000000400057824 */ /* 0x001fc800078e00ff */
[----:B-1----:R-:W-:-:S05]  /*0f90*/  IMAD.WIDE.U32 R2, R5, 0x4, R2 ;  /* 0x0000000405027825 */ /* 0x002fca00078e0002 */
[----:B------:R-:W2:Y:S04]  /*0fa0*/  LDG.E.128.CONSTANT R4, desc[UR6][R2.64] ;  /* 0x0000000602047981 */ /* 0x000ea8000c1e9d00 */
[----:B------:R-:W3:Y:S04]  /*0fb0*/  LDG.E.128.CONSTANT R8, desc[UR6][R2.64+0x1000] ;  /* 0x0010000602087981 */ /* 0x000ee8000c1e9d00 */
[----:B------:R-:W4:Y:S04]  /*0fc0*/  LDG.E.128.CONSTANT R12, desc[UR6][R2.64+0x2000] ;  /* 0x00200006020c7981 */ /* 0x000f28000c1e9d00 */
[----:B------:R-:W5:Y:S01]  /*0fd0*/  LDG.E.128.CONSTANT R16, desc[UR6][R2.64+0x3000] ;  /* 0x0030000602107981 */ /* 0x000f62000c1e9d00 */
[----:B------:R-:W-:Y:S01]  /*0fe0*/  ISETP.GE.U32.AND P0, PT, R20, 0x2000, PT ;  /* 0x000020001400780c */ /* 0x000fe20003f06070 */
[----:B------:R-:W-:Y:S01]  /*0ff0*/  IMAD.MOV.U32 R23, RZ, RZ, 0x1000 ;  /* 0x00001000ff177424 */ /* 0x000fe200078e00ff */
[----:B--2---:R-:W-:-:S04]  /*1000*/  IADD3 R5, PT, PT, R6, R5, R4 ;  /* 0x0000000506057210 */ /* 0x004fc80007ffe004 */
[----:B---3--:R-:W-:-:S04]  /*1010*/  IADD3 R5, PT, PT, R8, R7, R5 ;  /* 0x0000000708057210 */ /* 0x008fc80007ffe005 */
[----:B------:R-:W-:-:S04]  /*1020*/  IADD3 R5, PT, PT, R10, R9, R5 ;  /* 0x000000090a057210 */ /* 0x000fc80007ffe005 */
[----:B----4-:R-:W-:-:S04]  /*1030*/  IADD3 R5, PT, PT, R12, R11, R5 ;  /* 0x0000000b0c057210 */ /* 0x010fc80007ffe005 */
[----:B------:R-:W-:-:S04]  /*1040*/  IADD3 R5, PT, PT, R14, R13, R5 ;  /* 0x0000000d0e057210 */ /* 0x000fc80007ffe005 */
[----:B-----5:R-:W-:-:S04]  /*1050*/  IADD3 R5, PT, PT, R16, R15, R5 ;  /* 0x0000000f10057210 */ /* 0x020fc80007ffe005 */
[----:B------:R-:W-:-:S05]  /*1060*/  IADD3 R5, PT, PT, R18, R17, R5 ;  /* 0x0000001112057210 */ /* 0x000fca0007ffe005 */
[----:B------:R-:W-:Y:S01]  /*1070*/  IMAD.IADD R21, R19, 0x1, R5 ;  /* 0x0000000113157824 */ /* 0x000fe200078e0205 */
[----:B------:R-:W-:Y:S06]  /*1080*/  @!P0 BRA `(.L_x_205) ;  /* 0x00000000005c8947 */ /* 0x000fec0003800000 */
[----:B------:R-:W0:Y:S01]  /*1090*/  LDC R24, c[0x0][0x390] ;  /* 0x0000e400ff187b82 */ /* 0x000e220000000800 */
[----:B------:R-:W-:Y:S02]  /*10a0*/  VIADD R22, R20, 0xfffff000 ;  /* 0xfffff00014167836 */ /* 0x000fe40000000000 */
[----:B------:R-:W-:-:S07]  /*10b0*/  IMAD.MOV.U32 R23, RZ, RZ, 0x1000 ;  /* 0x00001000ff177424 */ /* 0x000fce00078e00ff */
.L_x_207:
[----:B------:R-:W-:-:S05]  /*10c0*/  IMAD.WIDE R26, R23, 0x4, R2 ;  /* 0x00000004171a7825 */ /* 0x000fca00078e0202 */
[----:B------:R-:W2:Y:S04]  /*10d0*/  LDG.E.128.CONSTANT R12, desc[UR6][R26.64] ;  /* 0x000000061a0c7981 */ /* 0x000ea8000c1e9d00 */
[----:B------:R-:W3:Y:S04]  /*10e0*/  LDG.E.128.CONSTANT R16, desc[UR6][R26.64+0x1000] ;  /* 0x001000061a107981 */ /* 0x000ee8000c1e9d00 */
[----:B------:R-:W4:Y:S04]  /*10f0*/  LDG.E.128.CONSTANT R4, desc[UR6][R26.64+0x2000] ;  /* 0x002000061a047981 */ /* 0x000f28000c1e9d00 */
[----:B------:R-:W5:Y:S01]  /*1100*/  LDG.E.128.CONSTANT R8, desc[UR6][R26.64+0x3000] ;  /* 0x003000061a087981 */ /* 0x000f62000c1e9d00 */
[----:B0-----:R-:W-:Y:S01]  /*1110*/  IMAD.MOV.U32 R20, RZ, RZ, R24 ;  /* 0x000000ffff147224 */ /* 0x001fe200078e0018 */
[----:B--2---:R-:W-:-:S04]  /*1120*/  IADD3 R13, PT, PT, R13, R12, R21 ;  /* 0x0000000c0d0d7210 */ /* 0x004fc80007ffe015 */
[----:B------:R-:W-:-:S04]  /*1130*/  IADD3 R13, PT, PT, R15, R14, R13 ;  /* 0x0000000e0f0d7210 */ /* 0x000fc80007ffe00d */
[----:B---3--:R-:W-:-:S04]  /*1140*/  IADD3 R13, PT, PT, R17, R16, R13 ;  /* 0x00000010110d7210 */ /* 0x008fc80007ffe00d */
[----:B------:R-:W-:-:S04]  /*1150*/  IADD3 R13, PT, PT, R19, R18, R13 ;  /* 0x00000012130d7210 */ /* 0x000fc80007ffe00d */
[----:B----4-:R-:W-:Y:S01]  /*1160*/  IADD3 R13, PT, PT, R5, R4, R13 ;  /* 0x00000004050d7210 */ /* 0x010fe20007ffe00d */
[----:B------:R-:W-:-:S03]  /*1170*/  IMAD.IADD R4, R20, 0x1, -R23 ;  /* 0x0000000114047824 */ /* 0x000fc600078e0a17 */
[----:B------:R-:W-:Y:S02]  /*1180*/  IADD3 R13, PT, PT, R7, R6, R13 ;  /* 0x00000006070d7210 */ /* 0x000fe40007ffe00d */
[----:B------:R-:W-:Y:S02]  /*1190*/  ISETP.GE.AND P0, PT, R4, 0x1000, PT ;  /* 0x000010000400780c */ /* 0x000fe40003f06270 */
[----:B-----5:R-:W-:-:S04]  /*11a0*/  IADD3 R13, PT, PT, R9, R8, R13 ;  /* 0x00000008090d7210 */ /* 0x020fc80007ffe00d */
[----:B------:R-:W-:-:S07]  /*11b0*/  IADD3 R21, PT, PT, R11, R10, R13 ;  /* 0x0000000a0b157210 */ /* 0x000fce0007ffe00d */
[----:B------:R-:W-:Y:S05]  /*11c0*/  @!P0 BRA `(.L_x_206) ;  /* 0x0000000400fc8947 */ /* 0x000fea0003800000 */
[----:B------:R-:W-:-:S05]  /*11d0*/  VIADD R23, R23, 0x1000 ;  /* 0x0000100017177836 */ /* 0x000fca0000000000 */
[----:B------:R-:W-:-:S13]  /*11e0*/  ISETP.GT.AND P0, PT, R23, R22, PT ;  /* 0x000000161700720c */ /* 0x000fda0003f04270 */
[----:B------:R-:W-:Y:S05]  /*11f0*/  @!P0 BRA `(.L_x_207) ;  /* 0xfffffffc00b08947 */ /* 0x000fea000383ffff */
.L_x_205:
[----:B------:R-:W-:-:S13]  /*1200*/  ISETP.GE.AND P0, PT, R23, R20, PT ;  /* 0x000000141700720c */ /* 0x000fda0003f06270 */
[----:B------:R-:W-:Y:S05]  /*1210*/  @P0 BRA `(.L_x_206) ;  /* 0x0000000400e80947 */ /* 0x000fea0003800000 */
[----:B------:R-:W-:Y:S01]  /*1220*/  IMAD.IADD R9, R20, 0x1, -R23 ;  /* 0x0000000114097824 */ /* 0x000fe200078e0a17 */
[----:B------:R-:W-:Y:S04]  /*1230*/  BSSY.RECONVERGENT B1, `(.L_x_206) ;  /* 0x0000078000017945 */ /* 0x000fe80003800200 */
[----:B------:R-:W-:-:S13]  /*1240*/  ISETP.GE.AND P0, PT, R0, R9, PT ;  /* 0x000000090000720c */ /* 0x000fda0003f06270 */
[----:B------:R-:W-:Y:S05]  /*1250*/  @P0 BRA `(.L_x_208) ;  /* 0x0000000400d40947 */ /* 0x000fea0003800000 */
[----:B------:R-:W-:Y:S01]  /*1260*/  LOP3.LUT R2, RZ, R0, RZ, 0x33, !PT ;  /* 0x00000000ff027212 */ /* 0x000fe200078e33ff */
[----:B------:R-:W-:Y:S01]  /*1270*/  BSSY.RECONVERGENT B2, `(.L_x_209) ;  /* 0x0000015000027945 */ /* 0x000fe20003800200 */
[----:B------:R-:W-:Y:S02]  /*1280*/  IMAD.MOV.U32 R8, RZ, RZ, R0 ;  /* 0x000000ffff087224 */ /* 0x000fe400078e0000 */
[----:B------:R-:W-:-:S04]  /*1290*/  IADD3 R2, PT, PT, -R23, R20, R2 ;  /* 0x0000001417027210 */ /* 0x000fc80007ffe102 */
[C---:B------:R-:W-:Y:S02]  /*12a0*/  LOP3.LUT R3, R2.reuse, 0x300, RZ, 0xc0, !PT ;  /* 0x0000030002037812 */ /* 0x040fe400078ec0ff */
[----:B------:R-:W-:Y:S02]  /*12b0*/  ISETP.GE.U32.AND P1, PT, R2, 0x300, PT ;  /* 0x000003000200780c */ /* 0x000fe40003f26070 */
[----:B------:R-:W-:-:S13]  /*12c0*/  ISETP.NE.AND P0, PT, R3, 0x300, PT ;  /* 0x000003000300780c */ /* 0x000fda0003f05270 */
[----:B------:R-:W-:Y:S05]  /*12d0*/  @!P0 BRA `(.L_x_210) ;  /* 0x0000000000388947 */ /* 0x000fea0003800000 */
[----:B------:R-:W0:Y:S01]  /*12e0*/  LDC.64 R4, c[0x0][0x380] ;  /* 0x0000e000ff047b82 */ /* 0x000e220000000a00 */
[----:B------:R-:W-:Y:S01]  /*12f0*/  LEA.HI R2, R2, 0x1, RZ, 0x18 ;  /* 0x0000000102027811 */ /* 0x000fe200078fc0ff */
[----:B------:R-:W-:Y:S02]  /*1300*/  IMAD.IADD R7, R0, 0x1, R23 ;  /* 0x0000000100077824 */ /* 0x000fe400078e0217 */
[----:B------:R-:W-:Y:S01]  /*1310*/  IMAD.MOV.U32 R8, RZ, RZ, R0 ;  /* 0x000000ffff087224 */ /* 0x000fe200078e0000 */
[----:B------:R-:W-:-:S05]  /*1320*/  LOP3.LUT R2, R2, 0x3, RZ, 0xc0, !PT ;  /* 0x0000000302027812 */ /* 0x000fca00078ec0ff */
[----:B------:R-:W-:-:S07]  /*1330*/  IMAD.MOV R6, RZ, RZ, -R2 ;  /* 0x000000ffff067224 */ /* 0x000fce00078e0a02 */
.L_x_211:
[----:B0-----:R-:W-:-:S06]  /*1340*/  IMAD.WIDE.U32 R2, R7, 0x4, R4 ;  /* 0x0000000407027825 */ /* 0x001fcc00078e0004 */
[----:B------:R-:W2:Y:S01]  /*1350*/  LDG.E.CONSTANT R2, desc[UR6][R2.64] ;  /* 0x0000000602027981 */ /* 0x000ea2000c1e9900 */
[----:B------:R-:W-:Y:S02]  /*1360*/  VIADD R6, R6, 0x1 ;  /* 0x0000000106067836 */ /* 0x000fe40000000000 */
[----:B------:R-:W-:Y:S02]  /*1370*/  VIADD R8, R8, 0x100 ;  /* 0x0000010008087836 */ /* 0x000fe40000000000 */
[----:B------:R-:W-:Y:S01]  /*1380*/  VIADD R7, R7, 0x100 ;  /* 0x0000010007077836 */ /* 0x000fe20000000000 */
[----:B------:R-:W-:Y:S01]  /*1390*/  ISETP.NE.AND P0, PT, R6, RZ, PT ;  /* 0x000000ff0600720c */ /* 0x000fe20003f05270 */
[----:B--2---:R-:W-:-:S12]  /*13a0*/  IMAD.IADD R21, R2, 0x1, R21 ;  /* 0x0000000102157824 */ /* 0x004fd800078e0215 */
[----:B------:R-:W-:Y:S05]  /*13b0*/  @P0 BRA `(.L_x_211) ;  /* 0xfffffffc00e00947 */ /* 0x000fea000383ffff */
.L_x_210:
[----:B------:R-:W-:Y:S05]  /*13c0*/  BSYNC.RECONVERGENT B2 ;  /* 0x0000000000027941 */ /* 0x000fea0003800200 */
.L_x_209:
[----:B------:R-:W-:Y:S05]  /*13d0*/  @!P1 BRA `(.L_x_208) ;  /* 0x0000000400749947 */ /* 0x000fea0003800000 */
[----:B------:R-:W0:Y:S01]  /*13e0*/  LDCU.64 UR4, c[0x0][0x380] ;  /* 0x00007000ff0477ac */ /* 0x000e220008000a00 */
[----:B------:R-:W-:Y:S01]  /*13f0*/  IMAD.IADD R5, R9, 0x1, -R8 ;  /* 0x0000000109057824 */ /* 0x000fe200078e0a08 */
[C---:B------:R-:W-:Y:S01]  /*1400*/  IADD3 R3, P0, PT, R8.reuse, R23, RZ ;  /* 0x0000001708037210 */ /* 0x040fe20007f1e0ff */
[----:B------:R-:W-:Y:S01]  /*1410*/  BSSY.RECONVERGENT B2, `(.L_x_212) ;  /* 0x0000033000027945 */ /* 0x000fe20003800200 */
[----:B------:R-:W-:Y:S02]  /*1420*/  IMAD.IADD R23, R8, 0x1, R23 ;  /* 0x0000000108177824 */ /* 0x000fe400078e0217 */
[----:B------:R-:W-:Y:S01]  /*1430*/  ISETP.GT.AND P1, PT, R5, 0xc00, PT ;  /* 0x00000c000500780c */ /* 0x000fe20003f24270 */
[----:B------:R-:W-:Y:S01]  /*1440*/  IMAD.X R4, RZ, RZ, RZ, P0 ;  /* 0x000000ffff047224 */ /* 0x000fe200000e06ff */
[----:B0-----:R-:W-:-:S04]  /*1450*/  LEA R2, P0, R3, UR4, 0x2 ;  /* 0x0000000403027c11 */ /* 0x001fc8000f8010ff */
[----:B------:R-:W-:Y:S02]  /*1460*/  LEA.HI.X R3, R3, UR5, R4, 0x2, P0 ;  /* 0x0000000503037c11 */ /* 0x000fe400080f1404 */
[----:B------:R-:W-:-:S05]  /*1470*/  IADD3 R2, P0, PT, R2, 0x800, RZ ;  /* 0x0000080002027810 */ /* 0x000fca0007f1e0ff */
[----:B------:R-:W-:Y:S01]  /*1480*/  IMAD.X R3, RZ, RZ, R3, P0 ;  /* 0x000000ffff037224 */ /* 0x000fe200000e0603 */
[----:B------:R-:W-:Y:S01]  /*1490*/  PLOP3.LUT P0, PT, PT, PT, PT, 0x80, 0x8 ;  /* 0x000000000008781c */ /* 0x000fe20003f0f070 */
[----:B------:R-:W-:-:S12]  /*14a0*/  @!P1 BRA `(.L_x_213) ;  /* 0x0000000000a49947 */ /* 0x000fd80003800000 */
[----:B------:R-:W-:Y:S01]  /*14b0*/  PLOP3.LUT P0, PT, PT, PT, PT, 0x8, 0x80 ;  /* 0x000000000080781c */ /* 0x000fe20003f0e170 */
[----:B------:R-:W-:-:S12]  /*14c0*/  VIADD R11, R9, 0xfffff400 ;  /* 0xfffff400090b7836 */ /* 0x000fd80000000000 */
.L_x_214:
[----:B------:R-:W0:Y:S01]  /*14d0*/  LDC.64 R4, c[0x0][0x380] ;  /* 0x0000e000ff047b82 */ /* 0x000e220000000a00 */
[C---:B------:R-:W-:Y:S01]  /*14e0*/  VIADD R27, R23.reuse, 0x400 ;  /* 0x00000400171b7836 */ /* 0x040fe20000000000 */
[----:B------:R-:W2:Y:S01]  /*14f0*/  LDG.E.CONSTANT R12, desc[UR6][R2.64+-0x400] ;  /* 0xfffc0006020c7981 */ /* 0x000ea2000c1e9900 */
[----:B------:R-:W-:-:S03]  /*1500*/  VIADD R7, R23, 0x800 ;  /* 0x0000080017077836 */ /* 0x000fc60000000000 */
[----:B------:R-:W3:Y:S04]  /*1510*/  LDG.E.CONSTANT R18, desc[UR6][R2.64] ;  /* 0x0000000602127981 */ /* 0x000ee8000c1e9900 */
[----:B------:R-:W3:Y:S04]  /*1520*/  LDG.E.CONSTANT R17, desc[UR6][R2.64+0x400] ;  /* 0x0004000602117981 */ /* 0x000ee8000c1e9900 */
[----:B------:R-:W4:Y:S01]  /*1530*/  LDG.E.CONSTANT R15, desc[UR6][R2.64+0xc00] ;  /* 0x000c0006020f7981 */ /* 0x000f22000c1e9900 */
[----:B------:R-:W-:-:S03]  /*1540*/  VIADD R29, R23, 0xc00 ;  /* 0x00000c00171d7836 */ /* 0x000fc60000000000 */
[----:B------:R-:W5:Y:S04]  /*1550*/  LDG.E.CONSTANT R14, desc[UR6][R2.64+0x1000] ;  /* 0x00100006020e7981 */ /* 0x000f68000c1e9900 */
[----:B------:R-:W5:Y:S01]  /*1560*/  LDG.E.CONSTANT R13, desc[UR6][R2.64+0x1400] ;  /* 0x00140006020d7981 */ /* 0x000f62000c1e9900 */
[----:B0-----:R-:W-:-:S03]  /*1570*/  IMAD.WIDE.U32 R24, R23, 0x4, R4 ;  /* 0x0000000417187825 */ /* 0x001fc600078e0004 */
[----:B------:R-:W5:Y:S04]  /*1580*/  LDG.E.CONSTANT R19, desc[UR6][R2.64+0x1c00] ;  /* 0x001c000602137981 */ /* 0x000f68000c1e9900 */
[----:B------:R-:W2:Y:S01]  /*1590*/  LDG.E.CONSTANT R10, desc[UR6][R24.64] ;  /* 0x00000006180a7981 */ /* 0x000ea2000c1e9900 */
[----:B------:R-:W-:-:S03]  /*15a0*/  IMAD.WIDE.U32 R26, R27, 0x4, R4 ;  /* 0x000000041b1a7825 */ /* 0x000fc600078e0004 */
[----:B------:R-:W5:Y:S01]  /*15b0*/  LDG.E.CONSTANT R20, desc[UR6][R2.64+0x2400] ;  /* 0x0024000602147981 */ /* 0x000f62000c1e9900 */
[----:B------:R-:W-:-:S03]  /*15c0*/  IMAD.WIDE.U32 R6, R7, 0x4, R4 ;  /* 0x0000000407067825 */ /* 0x000fc600078e0004 */
[----:B------:R-:W4:Y:S01]  /*15d0*/  LDG.E.CONSTANT R16, desc[UR6][R26.64] ;  /* 0x000000061a107981 */ /* 0x000f22000c1e9900 */
[----:B------:R-:W-:-:S03]  /*15e0*/  IMAD.WIDE.U32 R4, R29, 0x4, R4 ;  /* 0x000000041d047825 */ /* 0x000fc600078e0004 */
[----:B------:R-:W5:Y:S04]  /*15f0*/  LDG.E.CONSTANT R6, desc[UR6][R6.64] ;  /* 0x0000000606067981 */ /* 0x000f68000c1e9900 */
[----:B------:R-:W5:Y:S04]  /*1600*/  LDG.E.CONSTANT R25, desc[UR6][R2.64+0x2000] ;  /* 0x0020000602197981 */ /* 0x000f68000c1e9900 */
[----:B------:R0:W5:Y:S04]  /*1610*/  LDG.E.CONSTANT R5, desc[UR6][R4.64] ;  /* 0x0000000604057981 */ /* 0x000168000c1e9900 */
[----:B------:R-:W5:Y:S04]  /*1620*/  LDG.E.CONSTANT R24, desc[UR6][R2.64+0x2c00] ;  /* 0x002c000602187981 */ /* 0x000f68000c1e9900 */
[----:B------:R-:W5:Y:S04]  /*1630*/  LDG.E.CONSTANT R27, desc[UR6][R2.64+0x3000] ;  /* 0x00300006021b7981 */ /* 0x000f68000c1e9900 */
[----:B------:R1:W5:Y:S01]  /*1640*/  LDG.E.CONSTANT R22, desc[UR6][R2.64+0x3400] ;  /* 0x0034000602167981 */ /* 0x000362000c1e9900 */
[----:B------:R-:W-:-:S05]  /*1650*/  VIADD R8, R8, 0x1000 ;  /* 0x0000100008087836 */ /* 0x000fca0000000000 */
[----:B------:R-:W-:Y:S02]  /*1660*/  ISETP.GE.AND P1, PT, R8, R11, PT ;  /* 0x0000000b0800720c */ /* 0x000fe40003f26270 */
[----:B0-----:R-:W-:Y:S01]  /*1670*/  IADD3 R4, P2, PT, R2, 0x4000, RZ ;  /* 0x0000400002047810 */ /* 0x001fe20007f5e0ff */
[----:B------:R-:W-:-:S04]  /*1680*/  VIADD R23, R23, 0x1000 ;  /* 0x0000100017177836 */ /* 0x000fc80000000000 */
[----:B-1----:R-:W-:Y:S02]  /*1690*/  IMAD.X R3, RZ, RZ, R3, P2 ;  /* 0x000000ffff037224 */ /* 0x002fe400010e0603 */
[----:B------:R-:W-:Y:S01]  /*16a0*/  IMAD.MOV.U32 R2, RZ, RZ, R4 ;  /* 0x000000ffff027224 */ /* 0x000fe200078e0004 */
[----:B--2---:R-:W-:-:S04]  /*16b0*/  IADD3 R10, PT, PT, R12, R10, R21 ;  /* 0x0000000a0c0a7210 */ /* 0x004fc80007ffe015 */
[----:B---3--:R-:W-:-:S04]  /*16c0*/  IADD3 R10, PT, PT, R17, R18, R10 ;  /* 0x00000012110a7210 */ /* 0x008fc80007ffe00a */
[----:B----4-:R-:W-:-:S04]  /*16d0*/  IADD3 R10, PT, PT, R15, R16, R10 ;  /* 0x000000100f0a7210 */ /* 0x010fc80007ffe00a */
[----:B-----5:R-:W-:-:S04]  /*16e0*/  IADD3 R10, PT, PT, R13, R14, R10 ;  /* 0x0000000e0d0a7210 */ /* 0x020fc80007ffe00a */
[----:B------:R-:W-:-:S04]  /*16f0*/  IADD3 R6, PT, PT, R19, R6, R10 ;  /* 0x0000000613067210 */ /* 0x000fc80007ffe00a */
[----:B------:R-:W-:-:S04]  /*1700*/  IADD3 R6, PT, PT, R20, R25, R6 ;  /* 0x0000001914067210 */ /* 0x000fc80007ffe006 */
[----:B------:R-:W-:-:S04]  /*1710*/  IADD3 R5, PT, PT, R24, R5, R6 ;  /* 0x0000000518057210 */ /* 0x000fc80007ffe006 */
[----:B------:R-:W-:Y:S01]  /*1720*/  IADD3 R21, PT, PT, R22, R27, R5 ;  /* 0x0000001b16157210 */ /* 0x000fe20007ffe005 */
[----:B------:R-:W-:Y:S06]  /*1730*/  @!P1 BRA `(.L_x_214) ;  /* 0xfffffffc00649947 */ /* 0x000fec000383ffff */
.L_x_213:
[----:B------:R-:W-:Y:S05]  /*1740*/  BSYNC.RECONVERGENT B2 ;  /* 0x0000000000027941 */ /* 0x000fea0003800200 */
.L_x_212:
[----:B------:R-:W-:Y:S01]  /*1750*/  IMAD.IADD R4, R9, 0x1, -R8 ;  /* 0x0000000109047824 */ /* 0x000fe200078e0a08 */
[----:B------:R-:W-:Y:S04]  /*1760*/  BSSY.RECONVERGENT B2, `(.L_x_215) ;  /* 0x000001a000027945 */ /* 0x000fe80003800200 */
[----:B------:R-:W-:-:S13]  /*1770*/  ISETP.GT.AND P1, PT, R4, 0x400, PT ;  /* 0x000004000400780c */ /* 0x000fda0003f24270 */
[----:B------:R-:W-:Y:S05]  /*1780*/  @!P1 BRA `(.L_x_216) ;  /* 0x00000000005c9947 */ /* 0x000fea0003800000 */
[----:B------:R-:W0:Y:S01]  /*1790*/  LDC.64 R6, c[0x0][0x380] ;  /* 0x0000e000ff067b82 */ /* 0x000e220000000a00 */
[C---:B------:R-:W-:Y:S01]  /*17a0*/  VIADD R11, R23.reuse, 0x400 ;  /* 0x00000400170b7836 */ /* 0x040fe20000000000 */
[----:B------:R-:W2:Y:S04]  /*17b0*/  LDG.E.CONSTANT R10, desc[UR6][R2.64+-0x400] ;  /* 0xfffc0006020a7981 */ /* 0x000ea8000c1e9900 */
[----:B------:R-:W3:Y:S04]  /*17c0*/  LDG.E.CONSTANT R12, desc[UR6][R2.64+0x400] ;  /* 0x00040006020c7981 */ /* 0x000ee8000c1e9900 */
[----:B------:R-:W4:Y:S04]  /*17d0*/  LDG.E.CONSTANT R13, desc[UR6][R2.64+0xc00] ;  /* 0x000c0006020d7981 */ /* 0x000f28000c1e9900 */
[----:B------:R-:W5:Y:S04]  /*17e0*/  LDG.E.CONSTANT R15, desc[UR6][R2.64+0x1000] ;  /* 0x00100006020f7981 */ /* 0x000f68000c1e9900 */
[----:B------:R1:W5:Y:S01]  /*17f0*/  LDG.E.CONSTANT R14, desc[UR6][R2.64+0x1400] ;  /* 0x00140006020e7981 */ /* 0x000362000c1e9900 */
[----:B0-----:R-:W-:-:S04]  /*1800*/  IMAD.WIDE.U32 R4, R23, 0x4, R6 ;  /* 0x0000000417047825 */ /* 0x001fc800078e0006 */
[----:B------:R-:W-:Y:S02]  /*1810*/  IMAD.WIDE.U32 R6, R11, 0x4, R6 ;  /* 0x000000040b067825 */ /* 0x000fe400078e0006 */
[----:B------:R-:W2:Y:S04]  /*1820*/  LDG.E.CONSTANT R4, desc[UR6][R4.64] ;  /* 0x0000000604047981 */ /* 0x000ea8000c1e9900 */
[----:B------:R-:W3:Y:S04]  /*1830*/  LDG.E.CONSTANT R11, desc[UR6][R2.64] ;  /* 0x00000006020b7981 */ /* 0x000ee8000c1e9900 */
[----:B------:R-:W4:Y:S01]  /*1840*/  LDG.E.CONSTANT R7, desc[UR6][R6.64] ;  /* 0x0000000606077981 */ /* 0x000f22000c1e9900 */
[----:B------:R-:W-:Y:S01]  /*1850*/  PLOP3.LUT P0, PT, PT, PT, PT, 0x8, 0x80 ;  /* 0x000000000080781c */ /* 0x000fe20003f0e170 */
[----:B------:R-:W-:-:S02]  /*1860*/  VIADD R8, R8, 0x800 ;  /* 0x0000080008087836 */ /* 0x000fc40000000000 */
[----:B------:R-:W-:Y:S01]  /*1870*/  VIADD R23, R23, 0x800 ;  /* 0x0000080017177836 */ /* 0x000fe20000000000 */
[----:B--2---:R-:W-:Y:S02]  /*1880*/  IADD3 R10, PT, PT, R10, R4, R21 ;  /* 0x000000040a0a7210 */ /* 0x004fe40007ffe015 */
[----:B------:R-:W-:Y:S02]  /*1890*/  IADD3 R4, P1, PT, R2, 0x2000, RZ ;  /* 0x0000200002047810 */ /* 0x000fe40007f3e0ff */
[----:B---3--:R-:W-:-:S03]  /*18a0*/  IADD3 R10, PT, PT, R12, R11, R10 ;  /* 0x0000000b0c0a7210 */ /* 0x008fc60007ffe00a */
[----:B------:R-:W-:Y:S01]  /*18b0*/  IMAD.X R5, RZ, RZ, R3, P1 ;  /* 0x000000ffff057224 */ /* 0x000fe200008e0603 */
[----:B----4-:R-:W-:Y:S01]  /*18c0*/  IADD3 R10, PT, PT, R13, R7, R10 ;  /* 0x000000070d0a7210 */ /* 0x010fe20007ffe00a */
[----:B-1----:R-:W-:Y:S02]  /*18d0*/  IMAD.MOV.U32 R2, RZ, RZ, R4 ;  /* 0x000000ffff027224 */ /* 0x002fe400078e0004 */
[----:B------:R-:W-:Y:S01]  /*18e0*/  IMAD.MOV.U32 R3, RZ, RZ, R5 ;  /* 0x000000ffff037224 */ /* 0x000fe200078e0005 */
[----:B-----5:R-:W-:-:S07]  /*18f0*/  IADD3 R21, PT, PT, R14, R15, R10 ;  /* 0x0000000f0e157210 */ /* 0x020fce0007ffe00a */
.L_x_216:
[----:B------:R-:W-:Y:S05]  /*1900*/  BSYNC.RECONVERGENT B2 ;  /* 0x0000000000027941 */ /* 0x000fea0003800200 */
.L_x_215:
[----:B------:R-:W-:-:S13]  /*1910*/  ISETP.LT.OR P0, PT, R8, R9, P0 ;  /* 0x000000090800720c */ /* 0x000fda0000701670 */
[----:B------:R-:W-:Y:S05]  /*1920*/  @!P0 BRA `(.L_x_208) ;  /* 0x0000000000208947 */ /* 0x000fea0003800000 */
[----:B------:R-:W0:Y:S01]  /*1930*/  LDC.64 R4, c[0x0][0x380] ;  /* 0x0000e000ff047b82 */ /* 0x000e220000000a00 */
[----:B------:R-:W2:Y:S04]  /*1940*/  LDG.E.CONSTANT R6, desc[UR6][R2.64+-0x400] ;  /* 0xfffc000602067981 */ /* 0x000ea8000c1e9900 */
[----:B------:R-:W3:Y:S04]  /*1950*/  LDG.E.CONSTANT R7, desc[UR6][R2.64] ;  /* 0x0000000602077981 */ /* 0x000ee8000c1e9900 */
[----:B------:R-:W3:Y:S01]  /*1960*/  LDG.E.CONSTANT R8, desc[UR6][R2.64+0x400] ;  /* 0x0004000602087981 */ /* 0x000ee2000c1e9900 */
[----:B0-----:R-:W-:-:S06]  /*1970*/  IMAD.WIDE.U32 R4, R23, 0x4, R4 ;  /* 0x0000000417047825 */ /* 0x001fcc00078e0004 */
[----:B------:R-:W2:Y:S02]  /*1980*/  LDG.E.CONSTANT R4, desc[UR6][R4.64] ;  /* 0x0000000604047981 */ /* 0x000ea4000c1e9900 */
[----:B--2---:R-:W-:-:S04]  /*1990*/  IADD3 R6, PT, PT, R6, R4, R21 ;  /* 0x0000000406067210 */ /* 0x004fc80007ffe015 */
[----:B---3--:R-:W-:-:S07]  /*19a0*/  IADD3 R21, PT, PT, R8, R7, R6 ;  /* 0x0000000708157210 */ /* 0x008fce0007ffe006 */
.L_x_208:
[----:B------:R-:W-:Y:S05]  /*19b0*/  BSYNC.RECONVERGENT B1 ;  /* 0x0000000000017941 */ /* 0x000fea0003800200 */
.L_x_206:
[----:B------:R-:W0:Y:S01]  /*19c0*/  S2R R8, SR_LANEID ;  /* 0x0000000000087919 */ /* 0x000e220000000000 */
[----:B------:R-:W1:Y:S01]  /*19d0*/  SHFL.DOWN PT, R2, R21, 0x1, 0x1f ;  /* 0x08201f0015027f89 */ /* 0x000e6200000e0000 */
[C---:B0-----:R-:W-:Y:S02]  /*19e0*/  ISETP.GT.AND P0, PT, R8.reuse, 0x1e, PT ;  /* 0x0000001e0800780c */ /* 0x041fe40003f04270 */
[----:B------:R-:W-:Y:S02]  /*19f0*/  ISETP.NE.AND P1, PT, R8, RZ, PT ;  /* 0x000000ff0800720c */ /* 0x000fe40003f25270 */
[----:B-1----:R-:W-:Y:S02]  /*1a00*/  SEL R2, R2, RZ, !P0 ;  /* 0x000000ff02027207 */ /* 0x002fe40004000000 */
[----:B------:R-:W-:-:S03]  /*1a10*/  ISETP.GT.AND P0, PT, R8, 0x1d, PT ;  /* 0x0000001d0800780c */ /* 0x000fc60003f04270 */
[----:B------:R-:W-:-:S05]  /*1a20*/  IMAD.IADD R2, R2, 0x1, R21 ;  /* 0x0000000102027824 */ /* 0x000fca00078e0215 */
[----:B------:R-:W0:Y:S01]  /*1a30*/  SHFL.DOWN PT, R3, R2, 0x2, 0x1f ;  /* 0x08401f0002037f89 */ /* 0x000e2200000e0000 */
[----:B------:R-:W-:Y:S01]  /*1a40*/  @!P1 MOV R6, 0x400 ;  /* 0x0000040000069802 */ /* 0x000fe20000000f00 */
[----:B------:R-:W1:Y:S01]  /*1a50*/  @!P1 S2R R7, SR_CgaCtaId ;  /* 0x0000000000079919 */ /* 0x000e620000008800 */
[----:B0-----:R-:W-:Y:S02]  /*1a60*/  SEL R3, R3, RZ, !P0 ;  /* 0x000000ff03037207 */ /* 0x001fe40004000000 */
[----:B------:R-:W-:-:S03]  /*1a70*/  ISETP.GT.AND P0, PT, R8, 0x1b, PT ;  /* 0x0000001b0800780c */ /* 0x000fc60003f04270 */
[----:B------:R-:W-:-:S05]  /*1a80*/  IMAD.IADD R3, R2, 0x1, R3 ;  /* 0x0000000102037824 */ /* 0x000fca00078e0203 */
[----:B------:R-:W0:Y:S01]  /*1a90*/  SHFL.DOWN PT, R4, R3, 0x4, 0x1f ;  /* 0x08801f0003047f89 */ /* 0x000e2200000e0000 */
[----:B-1----:R-:W-:Y:S02]  /*1aa0*/  @!P1 LEA R6, R7, R6, 0x18 ;  /* 0x0000000607069211 */ /* 0x002fe400078ec0ff */
[----:B0-----:R-:W-:Y:S02]  /*1ab0*/  SEL R4, R4, RZ, !P0 ;  /* 0x000000ff04047207 */ /* 0x001fe40004000000 */
[----:B------:R-:W-:-:S03]  /*1ac0*/  ISETP.GT.AND P0, PT, R8, 0x17, PT ;  /* 0x000000170800780c */ /* 0x000fc60003f04270 */
[----:B------:R-:W-:Y:S01]  /*1ad0*/  IMAD.IADD R4, R3, 0x1, R4 ;  /* 0x0000000103047824 */ /* 0x000fe200078e0204 */
[----:B------:R-:W-:-:S04]  /*1ae0*/  @!P1 SHF.R.U32.HI R3, RZ, 0x3, R0 ;  /* 0x00000003ff039819 */ /* 0x000fc80000011600 */
        /* <DEDUP_REMOVED lines=13> */
[----:B------:R-:W0:Y:S01]  /*1bc0*/  S2UR UR5, SR_CgaCtaId ;  /* 0x00000000000579c3 */ /* 0x000e220000008800 */
[----:B------:R-:W-:Y:S02]  /*1bd0*/  UMOV UR4, 0x400 ;  /* 0x0000040000047882 */ /* 0x000fe40000000000 */
[----:B0-----:R-:W-:-:S09]  /*1be0*/  ULEA UR4, UR5, UR4, 0x18 ;  /* 0x0000000405047291 */ /* 0x001fd2000f8ec0ff */
[----:B------:R-:W-:Y:S04]  /*1bf0*/  LDS R0, [UR4+0xc] ;  /* 0x00000c04ff007984 */ /* 0x000fe80008000800 */
[----:B---3--:R-:W0:Y:S04]  /*1c00*/  LDS.128 R4, [UR4+0x10] ;  /* 0x00001004ff047984 */ /* 0x008e280008000c00 */
[----:B------:R-:W1:Y:S01]  /*1c10*/  LDS.64 R8, [UR4+0x20] ;  /* 0x00002004ff087984 */ /* 0x000e620008000a00 */
[----:B0-----:R-:W-:-:S04]  /*1c20*/  IADD3 R0, PT, PT, R4, R0, R3 ;  /* 0x0000000004007210 */ /* 0x001fc80007ffe003 */
[----:B------:R-:W-:-:S04]  /*1c30*/  IADD3 R0, PT, PT, R6, R0, R5 ;  /* 0x0000000006007210 */ /* 0x000fc80007ffe005 */
[----:B-1----:R-:W-:-:S05]  /*1c40*/  IADD3 R0, PT, PT, R8, R0, R7 ;  /* 0x0000000008007210 */ /* 0x002fca0007ffe007 */
[----:B------:R-:W-:Y:S01]  /*1c50*/  IMAD.IADD R3, R0, 0x1, R9 ;  /* 0x0000000100037824 */ /* 0x000fe200078e0209 */
[----:B------:R-:W-:Y:S06]  /*1c60*/  BRA `(.L_x_204) ;  /* 0x0000001c00307947 */ /* 0x000fec0003800000 */
.L_x_189:
        /* <DEDUP_REMOVED lines=12> */
.L_x_219:
[----:B------:R-:W-:Y:S05]  /*1d30*/  BSYNC.RECONVERGENT B1 ;  /* 0x0000000000017941 */ /* 0x000fea0003800200 */
.L_x_218:
        /* <DEDUP_REMOVED lines=16> */
.L_x_224:
        /* <DEDUP_REMOVED lines=9> */
.L_x_223:
[----:B------:R-:W-:Y:S05]  /*1ed0*/  BSYNC.RECONVERGENT B2 ;  /* 0x0000000000027941 */ /* 0x000fea0003800200 */
.L_x_222:
        /* <DEDUP_REMOVED lines=8> */
.L_x_227:
        /* <DEDUP_REMOVED lines=35> */
.L_x_226:
[----:B------:R-:W-:Y:S05]  /*2190*/  BSYNC.RECONVERGENT B2 ;  /* 0x0000000000027941 */ /* 0x000fea0003800200 */
.L_x_225:
        /* <DEDUP_REMOVED lines=22> */
.L_x_229:
[----:B------:R-:W-:Y:S05]  /*2300*/  BSYNC.RECONVERGENT B2 ;  /* 0x0000000000027941 */ /* 0x000fea0003800200 */
.L_x_228:
        /* <DEDUP_REMOVED lines=10> */
.L_x_221:
[----:B------:R-:W-:Y:S05]  /*23b0*/  BSYNC.RECONVERGENT B1 ;  /* 0x0000000000017941 */ /* 0x000fea0003800200 */
.L_x_220:
        /* <DEDUP_REMOVED lines=38> */
[----:B------:R-:W0:Y:S04]  /*2620*/  LDS.128 R4, [UR4+0x10] ;  /* 0x00001004ff047984 */ /* 0x000e280008000c00 */
[----:B------:R-:W1:Y:S01]  /*2630*/  LDS.64 R8, [UR4+0x20] ;  /* 0x00002004ff087984 */ /* 0x000e620008000a00 */
[----:B0-----:R-:W-:-:S04]  /*2640*/  IADD3 R0, PT, PT, R4, R0, R3 ;  /* 0x0000000004007210 */ /* 0x001fc80007ffe003 */
[----:B------:R-:W-:-:S04]  /*2650*/  IADD3 R0, PT, PT, R6, R0, R5 ;  /* 0x0000000006007210 */ /* 0x000fc80007ffe005 */
[----:B-1----:R-:W-:-:S05]  /*2660*/  IADD3 R0, PT, PT, R8, R0, R7 ;  /* 0x0000000008007210 */ /* 0x002fca0007ffe007 */
[----:B--2---:R-:W-:Y:S01]  /*2670*/  IMAD.IADD R3, R0, 0x1, R9 ;  /* 0x0000000100037824 */ /* 0x004fe200078e0209 */
[----:B------:R-:W-:Y:S06]  /*2680*/  BRA `(.L_x_204) ;  /* 0x0000001000a87947 */ /* 0x000fec0003800000 */
.L_x_230:
        /* <DEDUP_REMOVED lines=16> */
[----:B------:R-:W1:Y:S02]  /*2790*/  SHFL.DOWN PT, R2, R3, 0x2, R7 ;  /* 0x0840000003027989 */ /* 0x000e6400000e0007 */
[----:B-1----:R-:W-:Y:S02]  /*27a0*/  SEL R2, R2, RZ, !P0 ;  /* 0x000000ff02027207 */ /* 0x002fe40004000000 */
[----:B------:R-:W-:-:S03]  /*27b0*/  ISETP.GT.AND P0, PT, R8, R7, PT ;  /* 0x000000070800720c */ /* 0x000fc60003f04270 */
[----:B------:R-:W-:Y:S01]  /*27c0*/  IMAD.IADD R2, R3, 0x1, R2 ;  /* 0x0000000103027824 */ /* 0x000fe200078e0202 */
[----:B------:R-:W-:-:S04]  /*27d0*/  @!P1 SHF.R.U32.HI R3, RZ, 0x3, R9 ;  /* 0x00000003ff039819 */ /* 0x000fc80000011609 */
[----:B------:R-:W1:Y:S02]  /*27e0*/  SHFL.DOWN PT, R4, R2, 0x4, R7 ;  /* 0x0880000002047989 */ /* 0x000e6400000e0007 */
[----:B-1----:R-:W-:Y:S01]  /*27f0*/  SEL R5, R4, RZ, !P0 ;  /* 0x000000ff04057207 */ /* 0x002fe20004000000 */
[C---:B------:R-:W-:Y:S02]  /*2800*/  VIADD R4, R6.reuse, 0x8 ;  /* 0x0000000806047836 */ /* 0x040fe40000000000 */
[----:B------:R-:W-:Y:S02]  /*2810*/  VIADD R6, R6, 0x10 ;  /* 0x0000001006067836 */ /* 0x000fe40000000000 */
[----:B------:R-:W-:Y:S01]  /*2820*/  IMAD.IADD R5, R2, 0x1, R5 ;  /* 0x0000000102057824 */ /* 0x000fe200078e0205 */
[----:B------:R-:W-:Y:S02]  /*2830*/  ISETP.GT.AND P0, PT, R4, R7, PT ;  /* 0x000000070400720c */ /* 0x000fe40003f04270 */
[----:B------:R-:W-:-:S02]  /*2840*/  @!P1 MOV R4, 0x400 ;  /* 0x0000040000049802 */ /* 0x000fc40000000f00 */
[----:B------:R-:W1:Y:S02]  /*2850*/  SHFL.DOWN PT, R0, R5, 0x8, R7 ;  /* 0x0900000005007989 */ /* 0x000e6400000e0007 */
[----:B0-----:R-:W-:Y:S02]  /*2860*/  @!P1 LEA R11, R11, R4, 0x18 ;  /* 0x000000040b0b9211 */ /* 0x001fe400078ec0ff */
[----:B------:R-:W-:-:S05]  /*2870*/  @!P1 LOP3.LUT R4, R3, 0x7c, RZ, 0xc0, !PT ;  /* 0x0000007c03049812 */ /* 0x000fca00078ec0ff */
[----:B------:R-:W-:Y:S01]  /*2880*/  @!P1 IMAD.IADD R4, R4, 0x1, R11 ;  /* 0x0000000104049824 */ /* 0x000fe200078e020b */
[----:B-1----:R-:W-:Y:S02]  /*2890*/  SEL R0, R0, RZ, !P0 ;  /* 0x000000ff00007207 */ /* 0x002fe40004000000 */
        /* <DEDUP_REMOVED lines=15> */
[----:B-1----:R-:W0:Y:S04]  /*2990*/  LDS.128 R4, [UR4+0x10] ;  /* 0x00001004ff047984 */ /* 0x002e280008000c00 */
        /* <DEDUP_REMOVED lines=18> */
.L_x_217:
[----:B------:R-:W0:Y:S01]  /*2ac0*/  S2R R0, SR_TID.X ;  /* 0x0000000000007919 */ /* 0x000e220000002100 */
[----:B------:R-:W0:Y:S02]  /*2ad0*/  LDC.64 R2, c[0x0][0x380] ;  /* 0x0000e000ff027b82 */ /* 0x000e240000000a00 */
[----:B0-----:R-:W-:-:S05]  /*2ae0*/  IMAD.WIDE.U32 R2, R0, 0x4, R2 ;  /* 0x0000000400027825 */ /* 0x001fca00078e0002 */
[----:B------:R-:W2:Y:S04]  /*2af0*/  LDG.E.CONSTANT R19, desc[UR6][R2.64] ;  /* 0x0000000602137981 */ /* 0x000ea8000c1e9900 */
[----:B------:R-:W2:Y:S04]  /*2b00*/  LDG.E.CONSTANT R4, desc[UR6][R2.64+0x400] ;  /* 0x0004000602047981 */ /* 0x000ea8000c1e9900 */
[----:B------:R-:W2:Y:S04]  /*2b10*/  LDG.E.CONSTANT R5, desc[UR6][R2.64+0x800] ;  /* 0x0008000602057981 */ /* 0x000ea8000c1e9900 */
[----:B------:R-:W3:Y:S04]  /*2b20*/  LDG.E.CONSTANT R6, desc[UR6][R2.64+0xc00] ;  /* 0x000c000602067981 */ /* 0x000ee8000c1e9900 */
[----:B------:R-:W3:Y:S04]  /*2b30*/  LDG.E.CONSTANT R7, desc[UR6][R2.64+0x1000] ;  /* 0x0010000602077981 */ /* 0x000ee8000c1e9900 */
[----:B------:R-:W4:Y:S04]  /*2b40*/  LDG.E.CONSTANT R8, desc[UR6][R2.64+0x1400] ;  /* 0x0014000602087981 */ /* 0x000f28000c1e9900 */
[----:B------:R-:W4:Y:S04]  /*2b50*/  LDG.E.CONSTANT R9, desc[UR6][R2.64+0x1800] ;  /* 0x0018000602097981 */ /* 0x000f28000c1e9900 */
[----:B------:R-:W5:Y:S04]  /*2b60*/  LDG.E.CONSTANT R10, desc[UR6][R2.64+0x1c00] ;  /* 0x001c0006020a7981 */ /* 0x000f68000c1e9900 */
[----:B------:R-:W5:Y:S04]  /*2b70*/  LDG.E.CONSTANT R11, desc[UR6][R2.64+0x2000] ;  /* 0x00200006020b7981 */ /* 0x000f68000c1e9900 */
[----:B------:R-:W5:Y:S04]  /*2b80*/  LDG.E.CONSTANT R12, desc[UR6][R2.64+0x2400] ;  /* 0x00240006020c7981 */ /* 0x000f68000c1e9900 */
[----:B------:R-:W5:Y:S04]  /*2b90*/  LDG.E.CONSTANT R13, desc[UR6][R2.64+0x2800] ;  /* 0x00280006020d7981 */ /* 0x000f68000c1e9900 */
[----:B------:R-:W5:Y:S04]  /*2ba0*/  LDG.E.CONSTANT R14, desc[UR6][R2.64+0x2c00] ;  /* 0x002c0006020e7981 */ /* 0x000f68000c1e9900 */
[----:B------:R-:W5:Y:S04]  /*2bb0*/  LDG.E.CONSTANT R15, desc[UR6][R2.64+0x3000] ;  /* 0x00300006020f7981 */ /* 0x000f68000c1e9900 */
[----:B------:R-:W5:Y:S04]  /*2bc0*/  LDG.E.CONSTANT R16, desc[UR6][R2.64+0x3400] ;  /* 0x0034000602107981 */ /* 0x000f68000c1e9900 */
[----:B------:R-:W5:Y:S04]  /*2bd0*/  LDG.E.CONSTANT R17, desc[UR6][R2.64+0x3800] ;  /* 0x0038000602117981 */ /* 0x000f68000c1e9900 */
[----:B------:R-:W5:Y:S01]  /*2be0*/  LDG.E.CONSTANT R18, desc[UR6][R2.64+0x3c00] ;  /* 0x003c000602127981 */ /* 0x000f62000c1e9900 */
[----:B------:R-:W-:-:S02]  /*2bf0*/  ISETP.GE.U32.AND P0, PT, R20, 0x2000, PT ;  /* 0x000020001400780c */ /* 0x000fc40003f06070 */
[----:B--2---:R-:W-:-:S04]  /*2c00*/  IADD3 R4, PT, PT, R5, R4, R19 ;  /* 0x0000000405047210 */ /* 0x004fc80007ffe013 */
[----:B---3--:R-:W-:-:S04]  /*2c10*/  IADD3 R4, PT, PT, R7, R6, R4 ;  /* 0x0000000607047210 */ /* 0x008fc80007ffe004 */
[----:B----4-:R-:W-:-:S04]  /*2c20*/  IADD3 R4, PT, PT, R9, R8, R4 ;  /* 0x0000000809047210 */ /* 0x010fc80007ffe004 */
[----:B-----5:R-:W-:Y:S01]  /*2c30*/  IADD3 R4, PT, PT, R11, R10, R4 ;  /* 0x0000000a0b047210 */ /* 0x020fe20007ffe004 */
[----:B------:R-:W-:-:S03]  /*2c40*/  IMAD.MOV.U32 R11, RZ, RZ, 0x1000 ;  /* 0x00001000ff0b7424 */ /* 0x000fc600078e00ff */
[----:B------:R-:W-:-:S04]  /*2c50*/  IADD3 R4, PT, PT, R13, R12, R4 ;  /* 0x0000000c0d047210 */ /* 0x000fc80007ffe004 */
[----:B------:R-:W-:-:S04]  /*2c60*/  IADD3 R4, PT, PT, R15, R14, R4 ;  /* 0x0000000e0f047210 */ /* 0x000fc80007ffe004 */
[----:B------:R-:W-:-:S05]  /*2c70*/  IADD3 R17, PT, PT, R17, R16, R4 ;  /* 0x0000001011117210 */ /* 0x000fca0007ffe004 */
[----:B------:R-:W-:Y:S01]  /*2c80*/  IMAD.IADD R8, R18, 0x1, R17 ;  /* 0x0000000112087824 */ /* 0x000fe200078e0211 */
[----:B------:R-:W-:Y:S06]  /*2c90*/  @!P0 BRA `(.L_x_231) ;  /* 0x00000000008c8947 */ /* 0x000fec0003800000 */
[----:B------:R-:W0:Y:S01]  /*2ca0*/  LDC R7, c[0x0][0x390] ;  /* 0x0000e400ff077b82 */ /* 0x000e220000000800 */
[----:B------:R-:W-:Y:S02]  /*2cb0*/  VIADD R6, R20, 0xfffff000 ;  /* 0xfffff00014067836 */ /* 0x000fe40000000000 */
[----:B------:R-:W-:-:S07]  /*2cc0*/  IMAD.MOV.U32 R11, RZ, RZ, 0x1000 ;  /* 0x00001000ff0b7424 */ /* 0x000fce00078e00ff */
.L_x_233:
[----:B------:R-:W-:-:S05]  /*2cd0*/  IMAD.WIDE R4, R11, 0x4, R2 ;  /* 0x000000040b047825 */ /* 0x000fca00078e0202 */
        /* <DEDUP_REMOVED lines=16> */
[----:B--2---:R-:W-:-:S04]  /*2de0*/  IADD3 R18, PT, PT, R18, R19, R8 ;  /* 0x0000001312127210 */ /* 0x004fc80007ffe008 */
[----:B---3--:R-:W-:Y:S01]  /*2df0*/  IADD3 R18, PT, PT, R21, R20, R18 ;  /* 0x0000001415127210 */ /* 0x008fe20007ffe012 */
[----:B0-----:R-:W-:-:S04]  /*2e00*/  IMAD.MOV.U32 R20, RZ, RZ, R7 ;  /* 0x000000ffff147224 */ /* 0x001fc800078e0007 */
[----:B------:R-:W-:Y:S01]  /*2e10*/  IMAD.IADD R8, R20, 0x1, -R11 ;  /* 0x0000000114087824 */ /* 0x000fe200078e0a0b */
[----:B----4-:R-:W-:-:S04]  /*2e20*/  IADD3 R18, PT, PT, R23, R22, R18 ;  /* 0x0000001617127210 */ /* 0x010fc80007ffe012 */
[----:B------:R-:W-:Y:S02]  /*2e30*/  ISETP.GE.AND P0, PT, R8, 0x1000, PT ;  /* 0x000010000800780c */ /* 0x000fe40003f06270 */
[----:B-----5:R-:W-:-:S04]  /*2e40*/  IADD3 R18, PT, PT, R25, R24, R18 ;  /* 0x0000001819127210 */ /* 0x020fc80007ffe012 */
[----:B------:R-:W-:-:S04]  /*2e50*/  IADD3 R14, PT, PT, R14, R17, R18 ;  /* 0x000000110e0e7210 */ /* 0x000fc80007ffe012 */
[----:B------:R-:W-:-:S04]  /*2e60*/  IADD3 R12, PT, PT, R15, R12, R14 ;  /* 0x0000000c0f0c7210 */ /* 0x000fc80007ffe00e */
[----:B------:R-:W-:-:S04]  /*2e70*/  IADD3 R10, PT, PT, R10, R13, R12 ;  /* 0x0000000d0a0a7210 */ /* 0x000fc80007ffe00c */
[----:B------:R-:W-:Y:S01]  /*2e80*/  IADD3 R8, PT, PT, R16, R9, R10 ;  /* 0x0000000910087210 */ /* 0x000fe20007ffe00a */
[----:B------:R-:W-:Y:S06]  /*2e90*/  @!P0 BRA `(.L_x_232) ;  /* 0x0000000400fc8947 */ /* 0x000fec0003800000 */
[----:B------:R-:W-:-:S05]  /*2ea0*/  VIADD R11, R11, 0x1000 ;  /* 0x000010000b0b7836 */ /* 0x000fca0000000000 */
[----:B------:R-:W-:-:S13]  /*2eb0*/  ISETP.GT.AND P0, PT, R11, R6, PT ;  /* 0x000000060b00720c */ /* 0x000fda0003f04270 */
[----:B------:R-:W-:Y:S05]  /*2ec0*/  @!P0 BRA `(.L_x_233) ;  /* 0xfffffffc00808947 */ /* 0x000fea000383ffff */
.L_x_231:
        /* <DEDUP_REMOVED lines=20> */
.L_x_237:
        /* <DEDUP_REMOVED lines=8> */
.L_x_236:
[----:B------:R-:W-:Y:S05]  /*3090*/  BSYNC.RECONVERGENT B2 ;  /* 0x0000000000027941 */ /* 0x000fea0003800200 */
.L_x_235:
        /* <DEDUP_REMOVED lines=16> */
.L_x_240:
        /* <DEDUP_REMOVED lines=20> */
[----:B------:R-:W5:Y:S04]  /*32e0*/  LDG.E.CONSTANT R22, desc[UR6][R2.64+0x2400] ;  /* 0x0024000602167981 */ /* 0x000f68000c1e9900 */
[----:B------:R0:W5:Y:S04]  /*32f0*/  LDG.E.CONSTANT R5, desc[UR6][R4.64] ;  /* 0x0000000604057981 */ /* 0x000168000c1e9900 */
        /* <DEDUP_REMOVED lines=17> */
.L_x_239:
[----:B------:R-:W-:Y:S05]  /*3410*/  BSYNC.RECONVERGENT B2 ;  /* 0x0000000000027941 */ /* 0x000fea0003800200 */
.L_x_238:
        /* <DEDUP_REMOVED lines=10> */
[----:B------:R-:W5:Y:S01]  /*34c0*/  LDG.E.CONSTANT R16, desc[UR6][R2.64+0x1400] ;  /* 0x0014000602107981 */ /* 0x000f62000c1e9900 */
[----:B0-----:R-:W-:-:S04]  /*34d0*/  IMAD.WIDE.U32 R4, R11, 0x4, R6 ;  /* 0x000000040b047825 */ /* 0x001fc800078e0006 */
[----:B------:R-:W-:Y:S02]  /*34e0*/  IMAD.WIDE.U32 R6, R13, 0x4, R6 ;  /* 0x000000040d067825 */ /* 0x000fe400078e0006 */
[----:B------:R0:W2:Y:S04]  /*34f0*/  LDG.E.CONSTANT R5, desc[UR6][R4.64] ;  /* 0x0000000604057981 */ /* 0x0000a8000c1e9900 */
[----:B------:R1:W3:Y:S04]  /*3500*/  LDG.E.CONSTANT R13, desc[UR6][R2.64] ;  /* 0x00000006020d7981 */ /* 0x0002e8000c1e9900 */
[----:B------:R-:W4:Y:S01]  /*3510*/  LDG.E.CONSTANT R7, desc[UR6][R6.64] ;  /* 0x0000000606077981 */ /* 0x000f22000c1e9900 */
[----:B0-----:R-:W-:Y:S01]  /*3520*/  IADD3 R4, P1, PT, R2, 0x2000, RZ ;  /* 0x0000200002047810 */ /* 0x001fe20007f3e0ff */
[----:B------:R-:W-:Y:S01]  /*3530*/  VIADD R10, R10, 0x800 ;  /* 0x000008000a0a7836 */ /* 0x000fe20000000000 */
[----:B------:R-:W-:Y:S01]  /*3540*/  PLOP3.LUT P0, PT, PT, PT, PT, 0x8, 0x80 ;  /* 0x000000000080781c */ /* 0x000fe20003f0e170 */
[----:B------:R-:W-:-:S02]  /*3550*/  VIADD R11, R11, 0x800 ;  /* 0x000008000b0b7836 */ /* 0x000fc40000000000 */
[----:B-1----:R-:W-:Y:S01]  /*3560*/  IMAD.MOV.U32 R2, RZ, RZ, R4 ;  /* 0x000000ffff027224 */ /* 0x002fe200078e0004 */
[----:B--2---:R-:W-:-:S04]  /*3570*/  IADD3 R12, PT, PT, R12, R5, R8 ;  /* 0x000000050c0c7210 */ /* 0x004fc80007ffe008 */
[----:B---3--:R-:W-:Y:S01]  /*3580*/  IADD3 R12, PT, PT, R14, R13, R12 ;  /* 0x0000000d0e0c7210 */ /* 0x008fe20007ffe00c */
[----:B------:R-:W-:-:S03]  /*3590*/  IMAD.X R5, RZ, RZ, R3, P1 ;  /* 0x000000ffff057224 */ /* 0x000fc600008e0603 */
[----:B----4-:R-:W-:Y:S01]  /*35a0*/  IADD3 R12, PT, PT, R15, R7, R12 ;  /* 0x000000070f0c7210 */ /* 0x010fe20007ffe00c */
[----:B------:R-:W-:-:S03]  /*35b0*/  IMAD.MOV.U32 R3, RZ, RZ, R5 ;  /* 0x000000ffff037224 */ /* 0x000fc600078e0005 */
[----:B-----5:R-:W-:-:S07]  /*35c0*/  IADD3 R8, PT, PT, R16, R17, R12 ;  /* 0x0000001110087210 */ /* 0x020fce0007ffe00c */
.L_x_242:
[----:B------:R-:W-:Y:S05]  /*35d0*/  BSYNC.RECONVERGENT B2 ;  /* 0x0000000000027941 */ /* 0x000fea0003800200 */
.L_x_241:
        /* <DEDUP_REMOVED lines=10> */
.L_x_234:
[----:B------:R-:W-:Y:S05]  /*3680*/  BSYNC.RECONVERGENT B1 ;  /* 0x0000000000017941 */ /* 0x000fea0003800200 */
.L_x_232:
[----:B------:R-:W0:Y:S01]  /*3690*/  S2R R9, SR_LANEID ;  /* 0x0000000000097919 */ /* 0x000e220000000000 */
[----:B------:R-:W1:Y:S01]  /*36a0*/  SHFL.DOWN PT, R2, R8, 0x1, 0x1f ;  /* 0x08201f0008027f89 */ /* 0x000e6200000e0000 */
[C---:B0-----:R-:W-:Y:S02]  /*36b0*/  ISETP.GT.AND P0, PT, R9.reuse, 0x1e, PT ;  /* 0x0000001e0900780c */ /* 0x041fe40003f04270 */
[C---:B------:R-:W-:Y:S02]  /*36c0*/  ISETP.NE.AND P1, PT, R9.reuse, RZ, PT ;  /* 0x000000ff0900720c */ /* 0x040fe40003f25270 */
        /* <DEDUP_REMOVED lines=37> */
[----:B0-----:R-:W-:-:S07]  /*3920*/  IMAD.IADD R3, R0, 0x1, R9 ;  /* 0x0000000100037824 */ /* 0x001fce00078e0209 */
.L_x_204:
[----:B------:R-:W-:Y:S05]  /*3930*/  BSYNC.RECONVERGENT B0 ;  /* 0x0000000000007941 */ /* 0x000fea0003800200 */
.L_x_188:
[----:B------:R-:W-:Y:S05]  /*3940*/  @P0 EXIT ;  /* 0x000000000000094d */ /* 0x000fea0003800000 */
[----:B-1----:R-:W1:Y:S01]  /*3950*/  LDC.64 R4, c[0x0][0x388] ;  /* 0x0000e200ff047b82 */ /* 0x002e620000000a00 */
[----:B------:R-:W0:Y:S02]  /*3960*/  LDCU UR4, c[0x0][0x398] ;  /* 0x00007300ff0477ac */ /* 0x000e240008000800 */
[----:B0-234-:R-:W-:-:S05]  /*3970*/  VIADD R3, R3, UR4 ;  /* 0x0000000403037c36 */ /* 0x01dfca0008000000 */
[----:B-1----:R-:W-:Y:S01]  /*3980*/  STG.E desc[UR6][R4.64], R3 ;  /* 0x0000000304007986 */ /* 0x002fe2000c101906 */
[----:B------:R-:W-:Y:S05]  /*3990*/  EXIT ;  /* 0x000000000000794d */ /* 0x000fea0003800000 */
.L_x_243:
        /* <DEDUP_REMOVED lines=14> */
.L_x_538:


//--------------------- .text._ZN3cub18CUB_300001_SM_10006detail6reduce18DeviceReduceKernelINS2_10policy_hubIiyN4cuda3std3__44plusIiEEE10Policy1000EN6thrust24THRUST_300001_SM_1000_NS6detail15normal_iteratorINSD_10device_ptrIiEEEEyS9_iNS7_10__identityEEEvT0_PT3_T1_NS0_13GridEvenShareISN_EET2_T4_ --------------------------
	.section	.text._ZN3cub18CUB_300001_SM_10006detail6reduce18DeviceReduceKernelINS2_10policy_hubIiyN4cuda3std3__44plusIiEEE10Policy1000EN6thrust24THRUST_300001_SM_1000_NS6detail15normal_iteratorINSD_10device_ptrIiEEEEyS9_iNS7_10__identityEEEvT0_PT3_T1_NS0_13GridEvenShareISN_EET2_T4_,"ax",@progbits
	.align	128
        .global         _ZN3cub18CUB_300001_SM_10006detail6reduce18DeviceReduceKernelINS2_10policy_hubIiyN4cuda3std3__44plusIiEEE10Policy1000EN6thrust24THRUST_300001_SM_1000_NS6detail15normal_iteratorINSD_10device_ptrIiEEEEyS9_iNS7_10__identityEEEvT0_PT3_T1_NS0_13GridEvenShareISN_EET2_T4_
        .type           _ZN3cub18CUB_300001_SM_10006detail6reduce18DeviceReduceKernelINS2_10policy_hubIiyN4cuda3std3__44plusIiEEE10Policy1000EN6thrust24THRUST_300001_SM_1000_NS6detail15normal_iteratorINSD_10device_ptrIiEEEEyS9_iNS7_10__identityEEEvT0_PT3_T1_NS0_13GridEvenShareISN_EET2_T4_,@function
        .size           _ZN3cub18CUB_300001_SM_10006detail6reduce18DeviceReduceKernelINS2_10policy_hubIiyN4cuda3std3__44plusIiEEE10Policy1000EN6thrust24THRUST_300001_SM_1000_NS6detail15normal_iteratorINSD_10device_ptrIiEEEEyS9_iNS7_10__identityEEEvT0_PT3_T1_NS0_13GridEvenShareISN_EET2_T4_,(.L_x_539 - _ZN3cub18CUB_300001_SM_10006detail6reduce18DeviceReduceKernelINS2_10policy_hubIiyN4cuda3std3__44plusIiEEE10Policy1000EN6thrust24THRUST_300001_SM_1000_NS6detail15normal_iteratorINSD_10device_ptrIiEEEEyS9_iNS7_10__identityEEEvT0_PT3_T1_NS0_13GridEvenShareISN_EET2_T4_)
        .other          _ZN3cub18CUB_300001_SM_10006detail6reduce18DeviceReduceKernelINS2_10policy_hubIiyN4cuda3std3__44plusIiEEE10Policy1000EN6thrust24THRUST_300001_SM_1000_NS6detail15normal_iteratorINSD_10device_ptrIiEEEEyS9_iNS7_10__identityEEEvT0_PT3_T1_NS0_13GridEvenShareISN_EET2_T4_,@"STO_CUDA_ENTRY STV_DEFAULT"
_ZN3cub18CUB_300001_SM_10006detail6reduce18DeviceReduceKernelINS2_10policy_hubIiyN4cuda3std3__44plusIiEEE10Policy1000EN6thrust24THRUST_300001_SM_1000_NS6detail15normal_iteratorINSD_10device_ptrIiEEEEyS9_iNS7_10__identityEEEvT0_PT3_T1_NS0_13GridEvenShareISN_EET2_T4_:
.text._ZN3cub18CUB_300001_SM_10006detail6reduce18DeviceReduceKernelINS2_10policy_hubIiyN4cuda3std3__44plusIiEEE10Policy1000EN6thrust24THRUST_300001_SM_1000_NS6detail15normal_iteratorINSD_10device_ptrIiEEEEyS9_iNS7_10__identityEEEvT0_PT3_T1_NS0_13GridEvenShareISN_EET2_T4_:
[----:B------:R-:W-:Y:S08]  /*0000*/  LDC R1, c[0x0][0x37c] ;  /* 0x0000df00ff017b82 */ /* 0x000ff00000000800 */
[----:B------:R-:W0:Y:S01]  /*0010*/  S2UR UR16, SR_CTAID.X ;  /* 0x00000000001079c3 */ /* 0x000e220000002500 */
[----:B------:R-:W1:Y:S01]  /*0020*/  LDCU.64 UR8, c[0x0][0x3b8] ;  /* 0x00007700ff0877ac */ /* 0x000e620008000a00 */
[----:B------:R-:W-:Y:S01]  /*0030*/  BSSY.RECONVERGENT B0, `(.L_x_244) ;  /* 0x0000201000007945 */ /* 0x000fe20003800200 */
[----:B------:R-:W2:Y:S01]  /*0040*/  LDCU UR5, c[0x0][0x3c0] ;  /* 0x00007800ff0577ac */ /* 0x000ea20008000800 */
[----:B------:R-:W3:Y:S01]  /*0050*/  LDCU.64 UR14, c[0x0][0x358] ;  /* 0x00006b00ff0e77ac */ /* 0x000ee20008000a00 */
[----:B-1----:R-:W-:-:S02]  /*0060*/  IMAD.U32 R2, RZ, RZ, UR8 ;  /* 0x00000008ff027e24 */ /* 0x002fc4000f8e00ff */
[----:B------:R-:W-:Y:S01]  /*0070*/  IMAD.U32 R3, RZ, RZ, UR9 ;  /* 0x00000009ff037e24 */ /* 0x000fe2000f8e00ff */
[----:B--2---:R-:W-:Y:S02]  /*0080*/  USHF.L.U32 UR5, UR5, 0xc, URZ ;  /* 0x0000000c05057899 */ /* 0x004fe400080006ff */
[----:B0-----:R-:W-:Y:S02]  /*0090*/  USHF.L.U32 UR7, UR16, 0xc, URZ ;  /* 0x0000000c10077899 */ /* 0x001fe400080006ff */
[----:B------:R-:W-:-:S04]  /*00a0*/  USHF.R.S32.HI UR4, URZ, 0x1f, UR5 ;  /* 0x0000001fff047899 */ /* 0x000fc80008011405 */
[----:B------:R-:W-:-:S04]  /*00b0*/  IADD3 R23, P1, PT, R2, -UR7, RZ ;  /* 0x8000000702177c10 */ /* 0x000fc8000ff3e0ff */
[----:B------:R-:W-:Y:S02]  /*00c0*/  ISETP.GT.U32.AND P0, PT, R23, 0xfff, PT ;  /* 0x00000fff1700780c */ /* 0x000fe40003f04070 */
[----:B------:R-:W-:-:S04]  /*00d0*/  IADD3.X R22, PT, PT, R3, -0x1, RZ, P1, !PT ;  /* 0xffffffff03167810 */ /* 0x000fc80000ffe4ff */
[----:B------:R-:W-:-:S13]  /*00e0*/  ISETP.GT.U32.AND.EX P0, PT, R22, RZ, PT, P0 ;  /* 0x000000ff1600720c */ /* 0x000fda0003f04100 */
[----:B---3--:R-:W-:Y:S05]  /*00f0*/  @P0 BRA `(.L_x_245) ;  /* 0x0000000c00ac0947 */ /* 0x008fea0003800000 */
[----:B------:R-:W0:Y:S01]  /*0100*/  S2R R3, SR_TID.X ;  /* 0x0000000000037919 */ /* 0x000e220000002100 */
[----:B------:R-:W-:Y:S01]  /*0110*/  VIADD R0, R2, -UR7 ;  /* 0x8000000702007c36 */ /* 0x000fe20008000000 */
[----:B------:R-:W-:Y:S01]  /*0120*/  BSSY.RECONVERGENT B1, `(.L_x_246) ;  /* 0x000000a000017945 */ /* 0x000fe20003800200 */
[----:B------:R-:W-:-:S03]  /*0130*/  IMAD.MOV.U32 R4, RZ, RZ, RZ ;  /* 0x000000ffff047224 */ /* 0x000fc600078e00ff */
[----:B0-----:R-:W-:Y:S01]  /*0140*/  ISETP.GE.AND P0, PT, R3, R0, PT ;  /* 0x000000000300720c */ /* 0x001fe20003f06270 */
[----:B------:R-:W-:-:S12]  /*0150*/  IMAD.MOV.U32 R5, RZ, RZ, R3 ;  /* 0x000000ffff057224 */ /* 0x000fd800078e0003 */
[----:B------:R-:W-:Y:S05]  /*0160*/  @P0 BRA `(.L_x_247) ;  /* 0x0000000000140947 */ /* 0x000fea0003800000 */
[----:B------:R-:W0:Y:S01]  /*0170*/  LDC.64 R6, c[0x0][0x380] ;  /* 0x0000e000ff067b82 */ /* 0x000e220000000a00 */
[----:B------:R-:W-:-:S04]  /*0180*/  VIADD R5, R3, UR7 ;  /* 0x0000000703057c36 */ /* 0x000fc80008000000 */
[----:B0-----:R-:W-:-:S05]  /*0190*/  IMAD.WIDE.U32 R6, R5, 0x4, R6 ;  /* 0x0000000405067825 */ /* 0x001fca00078e0006 */
[----:B------:R0:W5:Y:S01]  /*01a0*/  LDG.E R4, desc[UR14][R6.64] ;  /* 0x0000000e06047981 */ /* 0x000162000c1e1900 */
[----:B------:R-:W-:-:S07]  /*01b0*/  VIADD R5, R3, 0x100 ;  /* 0x0000010003057836 */ /* 0x000fce0000000000 */
.L_x_247:
[----:B------:R-:W-:Y:S05]  /*01c0*/  BSYNC.RECONVERGENT B1 ;  /* 0x0000000000017941 */ /* 0x000fea0003800200 */
.L_x_246:
[----:B------:R-:W-:Y:S01]  /*01d0*/  ISETP.GE.AND P0, PT, R5, R0, PT ;  /* 0x000000000500720c */ /* 0x000fe20003f06270 */
[----:B------:R-:W-:-:S12]  /*01e0*/  BSSY.RECONVERGENT B1, `(.L_x_248) ;  /* 0x000006c000017945 */ /* 0x000fd80003800200 */
[----:B------:R-:W-:Y:S05]  /*01f0*/  @P0 BRA `(.L_x_249) ;  /* 0x0000000400a80947 */ /* 0x000fea0003800000 */
[----:B0-----:R-:W-:Y:S01]  /*0200*/  LOP3.LUT R7, RZ, R5, RZ, 0x33, !PT ;  /* 0x00000005ff077212 */ /* 0x001fe200078e33ff */
[----:B------:R-:W-:Y:S03]  /*0210*/  BSSY.RECONVERGENT B2, `(.L_x_250) ;  /* 0x0000030000027945 */ /* 0x000fe60003800200 */
[----:B------:R-:W-:-:S04]  /*0220*/  IADD3 R7, PT, PT, R2, -UR7, R7 ;  /* 0x8000000702077c10 */ /* 0x000fc8000fffe007 */
[C---:B------:R-:W-:Y:S02]  /*0230*/  ISETP.GE.U32.AND P1, PT, R7.reuse, 0xf00, PT ;  /* 0x00000f000700780c */ /* 0x040fe40003f26070 */
[----:B------:R-:W-:-:S04]  /*0240*/  LEA.HI R2, R7, 0x1, RZ, 0x18 ;  /* 0x0000000107027811 */ /* 0x000fc800078fc0ff */
[----:B------:R-:W-:-:S04]  /*0250*/  LOP3.LUT R21, R2, 0xf, RZ, 0xc0, !PT ;  /* 0x0000000f02157812 */ /* 0x000fc800078ec0ff */
[----:B------:R-:W-:-:S03]  /*0260*/  ISETP.NE.AND P0, PT, R21, RZ, PT ;  /* 0x000000ff1500720c */ /* 0x000fc60003f05270 */
[----:B------:R-:W-:Y:S10]  /*0270*/  @!P1 BRA `(.L_x_251) ;  /* 0x0000000000a49947 */ /* 0x000ff40003800000 */
[----:B------:R-:W0:Y:S01]  /*0280*/  LDCU.64 UR8, c[0x0][0x380] ;  /* 0x00007000ff0877ac */ /* 0x000e220008000a00 */
[----:B------:R-:W-:Y:S01]  /*0290*/  IMAD.WIDE.U32 R6, R5, 0x4, RZ ;  /* 0x0000000405067825 */ /* 0x000fe200078e00ff */
[----:B------:R-:W-:Y:S01]  /*02a0*/  LOP3.LUT R8, R2, 0x1fffff0, RZ, 0xc0, !PT ;  /* 0x01fffff002087812 */ /* 0x000fe200078ec0ff */
[----:B------:R-:W-:-:S04]  /*02b0*/  UIMAD.WIDE.U32 UR4, UR16, 0x4000, URZ ;  /* 0x00004000100478a5 */ /* 0x000fc8000f8e00ff */
[----:B------:R-:W-:Y:S02]  /*02c0*/  IMAD.MOV R8, RZ, RZ, -R8 ;  /* 0x000000ffff087224 */ /* 0x000fe400078e0a08 */
[----:B------:R-:W-:Y:S02]  /*02d0*/  LOP3.LUT R14, R6, UR4, RZ, 0xfc, !PT ;  /* 0x00000004060e7c12 */ /* 0x000fe4000f8efcff */
[----:B------:R-:W-:Y:S02]  /*02e0*/  LOP3.LUT R7, R7, UR5, RZ, 0xfc, !PT ;  /* 0x0000000507077c12 */ /* 0x000fe4000f8efcff */
[----:B0-----:R-:W-:-:S04]  /*02f0*/  IADD3 R14, P1, PT, R14, UR8, RZ ;  /* 0x000000080e0e7c10 */ /* 0x001fc8000ff3e0ff */
[----:B------:R-:W-:-:S04]  /*0300*/  IADD3 R14, P2, PT, R14, 0x2000, RZ ;  /* 0x000020000e0e7810 */ /* 0x000fc80007f5e0ff */
[----:B------:R-:W-:-:S09]  /*0310*/  IADD3.X R7, PT, PT, RZ, UR9, R7, P2, P1 ;  /* 0x00000009ff077c10 */ /* 0x000fd200097e2407 */
.L_x_252:
[----:B------:R-:W-:-:S05]  /*0320*/  IMAD.MOV.U32 R6, RZ, RZ, R14 ;  /* 0x000000ffff067224 */ /* 0x000fca00078e000e */
[----:B------:R-:W2:Y:S04]  /*0330*/  LDG.E R15, desc[UR14][R6.64+-0x2000] ;  /* 0xffe0000e060f7981 */ /* 0x000ea8000c1e1900 */
[----:B------:R-:W2:Y:S04]  /*0340*/  LDG.E R16, desc[UR14][R6.64+-0x1c00] ;  /* 0xffe4000e06107981 */ /* 0x000ea8000c1e1900 */
[----:B------:R-:W3:Y:S04]  /*0350*/  LDG.E R18, desc[UR14][R6.64+-0x1800] ;  /* 0xffe8000e06127981 */ /* 0x000ee8000c1e1900 */
        /* <DEDUP_REMOVED lines=12> */
[----:B------:R0:W4:Y:S01]  /*0420*/  LDG.E R10, desc[UR14][R6.64+0x1c00] ;  /* 0x001c000e060a7981 */ /* 0x000122000c1e1900 */
[----:B------:R-:W-:-:S02]  /*0430*/  VIADD R8, R8, 0x10 ;  /* 0x0000001008087836 */ /* 0x000fc40000000000 */
[----:B------:R-:W-:-:S03]  /*0440*/  VIADD R5, R5, 0x1000 ;  /* 0x0000100005057836 */ /* 0x000fc60000000000 */
[----:B------:R-:W-:Y:S02]  /*0450*/  ISETP.NE.AND P1, PT, R8, RZ, PT ;  /* 0x000000ff0800720c */ /* 0x000fe40003f25270 */
[----:B--2--5:R-:W-:-:S04]  /*0460*/  IADD3 R15, PT, PT, R16, R15, R4 ;  /* 0x0000000f100f7210 */ /* 0x024fc80007ffe004 */
[----:B---3--:R-:W-:-:S04]  /*0470*/  IADD3 R15, PT, PT, R17, R18, R15 ;  /* 0x00000012110f7210 */ /* 0x008fc80007ffe00f */
[----:B----4-:R-:W-:-:S04]  /*0480*/  IADD3 R15, PT, PT, R19, R20, R15 ;  /* 0x00000014130f7210 */ /* 0x010fc80007ffe00f */
[----:B------:R-:W-:-:S04]  /*0490*/  IADD3 R15, PT, PT, R23, R22, R15 ;  /* 0x00000016170f7210 */ /* 0x000fc80007ffe00f */
[----:B------:R-:W-:-:S04]  /*04a0*/  IADD3 R15, PT, PT, R25, R24, R15 ;  /* 0x00000018190f7210 */ /* 0x000fc80007ffe00f */
[----:B------:R-:W-:Y:S02]  /*04b0*/  IADD3 R13, PT, PT, R13, R14, R15 ;  /* 0x0000000e0d0d7210 */ /* 0x000fe40007ffe00f */
[----:B------:R-:W-:-:S05]  /*04c0*/  IADD3 R14, P2, PT, R6, 0x4000, RZ ;  /* 0x00004000060e7810 */ /* 0x000fca0007f5e0ff */
[----:B0-----:R-:W-:Y:S01]  /*04d0*/  IMAD.X R7, RZ, RZ, R7, P2 ;  /* 0x000000ffff077224 */ /* 0x001fe200010e0607 */
[----:B------:R-:W-:-:S04]  /*04e0*/  IADD3 R9, PT, PT, R12, R9, R13 ;  /* 0x000000090c097210 */ /* 0x000fc80007ffe00d */
[----:B------:R-:W-:Y:S01]  /*04f0*/  IADD3 R4, PT, PT, R10, R11, R9 ;  /* 0x0000000b0a047210 */ /* 0x000fe20007ffe009 */
[----:B------:R-:W-:Y:S06]  /*0500*/  @P1 BRA `(.L_x_252) ;  /* 0xfffffffc00841947 */ /* 0x000fec000383ffff */
.L_x_251:
[----:B------:R-:W-:Y:S05]  /*0510*/  BSYNC.RECONVERGENT B2 ;  /* 0x0000000000027941 */ /* 0x000fea0003800200 */
.L_x_250:
[----:B------:R-:W-:Y:S05]  /*0520*/  @!P0 BRA `(.L_x_249) ;  /* 0x0000000000dc8947 */ /* 0x000fea0003800000 */
[----:B------:R-:W-:Y:S01]  /*0530*/  ISETP.GE.U32.AND P0, PT, R21, 0x8, PT ;  /* 0x000000081500780c */ /* 0x000fe20003f06070 */
[----:B------:R-:W-:Y:S01]  /*0540*/  BSSY.RECONVERGENT B2, `(.L_x_253) ;  /* 0x0000016000027945 */ /* 0x000fe20003800200 */
[----:B------:R-:W-:-:S04]  /*0550*/  LOP3.LUT R16, R2, 0x7, RZ, 0xc0, !PT ;  /* 0x0000000702107812 */ /* 0x000fc800078ec0ff */
[----:B------:R-:W-:-:S07]  /*0560*/  ISETP.NE.AND P1, PT, R16, RZ, PT ;  /* 0x000000ff1000720c */ /* 0x000fce0003f25270 */
[----:B------:R-:W-:Y:S06]  /*0570*/  @!P0 BRA `(.L_x_254) ;  /* 0x0000000000488947 */ /* 0x000fec0003800000 */
[----:B------:R-:W0:Y:S01]  /*0580*/  LDCU.64 UR4, c[0x0][0x380] ;  /* 0x00007000ff0477ac */ /* 0x000e220008000a00 */
[----:B------:R-:W-:-:S04]  /*0590*/  IADD3 R7, P0, PT, R5, UR7, RZ ;  /* 0x0000000705077c10 */ /* 0x000fc8000ff1e0ff */
[----:B------:R-:W-:Y:S02]  /*05a0*/  LEA.HI.X.SX32 R8, R5, RZ, 0x1, P0 ;  /* 0x000000ff05087211 */ /* 0x000fe400000f0eff */
[----:B0-----:R-:W-:-:S04]  /*05b0*/  LEA R6, P0, R7, UR4, 0x2 ;  /* 0x0000000407067c11 */ /* 0x001fc8000f8010ff */
[----:B------:R-:W-:-:S05]  /*05c0*/  LEA.HI.X R7, R7, UR5, R8, 0x2, P0 ;  /* 0x0000000507077c11 */ /* 0x000fca00080f1408 */
[----:B------:R-:W2:Y:S04]  /*05d0*/  LDG.E R9, desc[UR14][R6.64] ;  /* 0x0000000e06097981 */ /* 0x000ea8000c1e1900 */
[----:B------:R-:W2:Y:S04]  /*05e0*/  LDG.E R8, desc[UR14][R6.64+0x400] ;  /* 0x0004000e06087981 */ /* 0x000ea8000c1e1900 */
[----:B------:R-:W3:Y:S04]  /*05f0*/  LDG.E R11, desc[UR14][R6.64+0x800] ;  /* 0x0008000e060b7981 */ /* 0x000ee8000c1e1900 */
[----:B------:R-:W3:Y:S04]  /*0600*/  LDG.E R10, desc[UR14][R6.64+0xc00] ;  /* 0x000c000e060a7981 */ /* 0x000ee8000c1e1900 */
[----:B------:R-:W4:Y:S04]  /*0610*/  LDG.E R13, desc[UR14][R6.64+0x1000] ;  /* 0x0010000e060d7981 */ /* 0x000f28000c1e1900 */
[----:B------:R-:W4:Y:S04]  /*0620*/  LDG.E R12, desc[UR14][R6.64+0x1400] ;  /* 0x0014000e060c7981 */ /* 0x000f28000c1e1900 */
[----:B------:R-:W4:Y:S04]  /*0630*/  LDG.E R15, desc[UR14][R6.64+0x1800] ;  /* 0x0018000e060f7981 */ /* 0x000f28000c1e1900 */
[----:B------:R-:W4:Y:S01]  /*0640*/  LDG.E R14, desc[UR14][R6.64+0x1c00] ;  /* 0x001c000e060e7981 */ /* 0x000f22000c1e1900 */
[----:B------:R-:W-:Y:S01]  /*0650*/  VIADD R5, R5, 0x800 ;  /* 0x0000080005057836 */ /* 0x000fe20000000000 */
[----:B--2--5:R-:W-:-:S04]  /*0660*/  IADD3 R8, PT, PT, R8, R9, R4 ;  /* 0x0000000908087210 */ /* 0x024fc80007ffe004 */
[----:B---3--:R-:W-:-:S04]  /*0670*/  IADD3 R8, PT, PT, R10, R11, R8 ;  /* 0x0000000b0a087210 */ /* 0x008fc80007ffe008 */
[----:B----4-:R-:W-:-:S04]  /*0680*/  IADD3 R8, PT, PT, R12, R13, R8 ;  /* 0x0000000d0c087210 */ /* 0x010fc80007ffe008 */
[----:B------:R-:W-:-:S07]  /*0690*/  IADD3 R4, PT, PT, R14, R15, R8 ;  /* 0x0000000f0e047210 */ /* 0x000fce0007ffe008 */
.L_x_254:
[----:B------:R-:W-:Y:S05]  /*06a0*/  BSYNC.RECONVERGENT B2 ;  /* 0x0000000000027941 */ /* 0x000fea0003800200 */
.L_x_253:
        /* <DEDUP_REMOVED lines=14> */
[----:B------:R-:W3:Y:S01]  /*0790*/  LDG.E R10, desc[UR14][R6.64+0xc00] ;  /* 0x000c000e060a7981 */ /* 0x000ee2000c1e1900 */
[----:B------:R-:W-:Y:S01]  /*07a0*/  VIADD R5, R5, 0x400 ;  /* 0x0000040005057836 */ /* 0x000fe20000000000 */
[----:B--2--5:R-:W-:-:S04]  /*07b0*/  IADD3 R4, PT, PT, R8, R9, R4 ;  /* 0x0000000908047210 */ /* 0x024fc80007ffe004 */
[----:B---3--:R-:W-:-:S07]  /*07c0*/  IADD3 R4, PT, PT, R10, R11, R4 ;  /* 0x0000000b0a047210 */ /* 0x008fce0007ffe004 */
.L_x_256:
[----:B------:R-:W-:Y:S05]  /*07d0*/  BSYNC.RECONVERGENT B2 ;  /* 0x0000000000027941 */ /* 0x000fea0003800200 */
.L_x_255:
[----:B------:R-:W-:Y:S05]  /*07e0*/  @!P1 BRA `(.L_x_249) ;  /* 0x00000000002c9947 */ /* 0x000fea0003800000 */
[----:B------:R-:W0:Y:S01]  /*07f0*/  LDC.64 R6, c[0x0][0x380] ;  /* 0x0000e000ff067b82 */ /* 0x000e220000000a00 */
[----:B------:R-:W-:Y:S02]  /*0800*/  IMAD.U32 R9, RZ, RZ, UR16 ;  /* 0x00000010ff097e24 */ /* 0x000fe4000f8e00ff */
[----:B------:R-:W-:Y:S02]  /*0810*/  IMAD.MOV R2, RZ, RZ, -R2 ;  /* 0x000000ffff027224 */ /* 0x000fe400078e0a02 */
[----:B0-----:R-:W-:-:S07]  /*0820*/  IMAD.WIDE.U32 R6, R9, 0x4000, R6 ;  /* 0x0000400009067825 */ /* 0x001fce00078e0006 */
.L_x_257:
[----:B------:R-:W-:-:S06]  /*0830*/  IMAD.WIDE R8, R5, 0x4, R6 ;  /* 0x0000000405087825 */ /* 0x000fcc00078e0206 */
[----:B------:R-:W2:Y:S01]  /*0840*/  LDG.E R9, desc[UR14][R8.64] ;  /* 0x0000000e08097981 */ /* 0x000ea2000c1e1900 */
[----:B------:R-:W-:Y:S02]  /*0850*/  VIADD R2, R2, 0x1 ;  /* 0x0000000102027836 */ /* 0x000fe40000000000 */
[----:B------:R-:W-:-:S03]  /*0860*/  VIADD R5, R5, 0x100 ;  /* 0x0000010005057836 */ /* 0x000fc60000000000 */
[----:B------:R-:W-:Y:S01]  /*0870*/  ISETP.NE.AND P0, PT, R2, RZ, PT ;  /* 0x000000ff0200720c */ /* 0x000fe20003f05270 */
[----:B--2--5:R-:W-:-:S12]  /*0880*/  IMAD.IADD R4, R9, 0x1, R4 ;  /* 0x0000000109047824 */ /* 0x024fd800078e0204 */
[----:B------:R-:W-:Y:S05]  /*0890*/  @P0 BRA `(.L_x_257) ;  /* 0xfffffffc00e40947 */ /* 0x000fea000383ffff */
.L_x_249:
[----:B------:R-:W-:Y:S05]  /*08a0*/  BSYNC.RECONVERGENT B1 ;  /* 0x0000000000017941 */ /* 0x000fea0003800200 */
.L_x_248:
[----:B------:R-:W-:-:S13]  /*08b0*/  ISETP.GE.AND P0, PT, R0, 0x100, PT ;  /* 0x000001000000780c */ /* 0x000fda0003f06270 */
[----:B------:R-:W-:Y:S05]  /*08c0*/  @!P0 BRA `(.L_x_258) ;  /* 0x0000000000ac8947 */ /* 0x000fea0003800000 */
[----:B------:R-:W1:Y:S01]  /*08d0*/  S2R R8, SR_LANEID ;  /* 0x0000000000087919 */ /* 0x000e620000000000 */
[----:B-----5:R-:W2:Y:S01]  /*08e0*/  SHFL.DOWN PT, R0, R4, 0x1, 0x1f ;  /* 0x08201f0004007f89 */ /* 0x020ea200000e0000 */
[C---:B-1----:R-:W-:Y:S02]  /*08f0*/  ISETP.GT.AND P0, PT, R8.reuse, 0x1e, PT ;  /* 0x0000001e0800780c */ /* 0x042fe40003f04270 */
[----:B------:R-:W-:Y:S02]  /*0900*/  ISETP.NE.AND P1, PT, R8, RZ, PT ;  /* 0x000000ff0800720c */ /* 0x000fe40003f25270 */
[----:B--2---:R-:W-:Y:S02]  /*0910*/  SEL R5, R0, RZ, !P0 ;  /* 0x000000ff00057207 */ /* 0x004fe40004000000 */
[----:B------:R-:W-:-:S03]  /*0920*/  ISETP.GT.AND P0, PT, R8, 0x1d, PT ;  /* 0x0000001d0800780c */ /* 0x000fc60003f04270 */
[----:B------:R-:W-:-:S05]  /*0930*/  IMAD.IADD R5, R5, 0x1, R4 ;  /* 0x0000000105057824 */ /* 0x000fca00078e0204 */
[----:B------:R-:W1:Y:S01]  /*0940*/  SHFL.DOWN PT, R0, R5, 0x2, 0x1f ;  /* 0x08401f0005007f89 */ /* 0x000e6200000e0000 */
[----:B0-----:R-:W0:Y:S01]  /*0950*/  @!P1 S2R R6, SR_CgaCtaId ;  /* 0x0000000000069919 */ /* 0x001e220000008800 */
[----:B-1----:R-:W-:Y:S02]  /*0960*/  SEL R0, R0, RZ, !P0 ;  /* 0x000000ff00007207 */ /* 0x002fe40004000000 */
[----:B------:R-:W-:-:S03]  /*0970*/  ISETP.GT.AND P0, PT, R8, 0x1b, PT ;  /* 0x0000001b0800780c */ /* 0x000fc60003f04270 */
[----:B------:R-:W-:Y:S01]  /*0980*/  IMAD.IADD R0, R5, 0x1, R0 ;  /* 0x0000000105007824 */ /* 0x000fe200078e0200 */
[----:B------:R-:W-:-:S04]  /*0990*/  @!P1 MOV R5, 0x400 ;  /* 0x0000040000059802 */ /* 0x000fc80000000f00 */
[----:B------:R-:W1:Y:S01]  /*09a0*/  SHFL.DOWN PT, R2, R0, 0x4, 0x1f ;  /* 0x08801f0000027f89 */ /* 0x000e6200000e0000 */
[----:B0-----:R-:W-:Y:S02]  /*09b0*/  @!P1 LEA R5, R6, R5, 0x18 ;  /* 0x0000000506059211 */ /* 0x001fe400078ec0ff */
[----:B-1----:R-:W-:Y:S02]  /*09c0*/  SEL R7, R2, RZ, !P0 ;  /* 0x000000ff02077207 */ /* 0x002fe40004000000 */
        /* <DEDUP_REMOVED lines=19> */
[----:B--2---:R-:W-:Y:S04]  /*0b00*/  LDS R0, [UR4+0xc] ;  /* 0x00000c04ff007984 */ /* 0x004fe80008000800 */
[----:B------:R-:W0:Y:S04]  /*0b10*/  LDS.128 R4, [UR4+0x10] ;  /* 0x00001004ff047984 */ /* 0x000e280008000c00 */
[----:B------:R-:W1:Y:S01]  /*0b20*/  LDS.64 R2, [UR4+0x20] ;  /* 0x00002004ff027984 */ /* 0x000e620008000a00 */
[----:B0-----:R-:W-:-:S04]  /*0b30*/  IADD3 R0, PT, PT, R4, R0, R9 ;  /* 0x0000000004007210 */ /* 0x001fc80007ffe009 */
[----:B------:R-:W-:-:S04]  /*0b40*/  IADD3 R0, PT, PT, R6, R0, R5 ;  /* 0x0000000006007210 */ /* 0x000fc80007ffe005 */
[----:B-1----:R-:W-:-:S05]  /*0b50*/  IADD3 R0, PT, PT, R2, R0, R7 ;  /* 0x0000000002007210 */ /* 0x002fca0007ffe007 */
[----:B------:R-:W-:Y:S01]  /*0b60*/  IMAD.IADD R9, R0, 0x1, R3 ;  /* 0x0000000100097824 */ /* 0x000fe200078e0203 */
[----:B------:R-:W-:Y:S06]  /*0b70*/  BRA `(.L_x_259) ;  /* 0x0000001400307947 */ /* 0x000fec0003800000 */
.L_x_258:
[----:B------:R-:W-:Y:S01]  /*0b80*/  LOP3.LUT R2, R3, 0x3e0, RZ, 0xc0, !PT ;  /* 0x000003e003027812 */ /* 0x000fe200078ec0ff */
[----:B------:R-:W1:Y:S03]  /*0b90*/  S2R R10, SR_LANEID ;  /* 0x00000000000a7919 */ /* 0x000e660000000000 */
[----:B0-----:R-:W-:Y:S01]  /*0ba0*/  LOP3.LUT R7, RZ, R2, RZ, 0x33, !PT ;  /* 0x00000002ff077212 */ /* 0x001fe200078e33ff */
[----:B------:R-:W-:-:S04]  /*0bb0*/  VIADD R5, R2, 0x20 ;  /* 0x0000002002057836 */ /* 0x000fc80000000000 */
[----:B------:R-:W-:Y:S01]  /*0bc0*/  IMAD.IADD R7, R0, 0x1, R7 ;  /* 0x0000000100077824 */ /* 0x000fe200078e0207 */
[----:B------:R-:W-:-:S04]  /*0bd0*/  ISETP.GT.AND P0, PT, R5, R0, PT ;  /* 0x000000000500720c */ /* 0x000fc80003f04270 */
[----:B------:R-:W-:-:S05]  /*0be0*/  SEL R7, R7, 0x1f, P0 ;  /* 0x0000001f07077807 */ /* 0x000fca0000000000 */
[----:B-----5:R-:W0:Y:S01]  /*0bf0*/  SHFL.DOWN PT, R2, R4, 0x1, R7 ;  /* 0x0820000004027989 */ /* 0x020e2200000e0007 */
[CC--:B-1----:R-:W-:Y:S01]  /*0c00*/  ISETP.GE.AND P0, PT, R10.reuse, R7.reuse, PT ;  /* 0x000000070a00720c */ /* 0x0c2fe20003f06270 */
[C---:B------:R-:W-:Y:S01]  /*0c10*/  VIADD R6, R10.reuse, 0x2 ;  /* 0x000000020a067836 */ /* 0x040fe20000000000 */
[C---:B------:R-:W-:Y:S01]  /*0c20*/  ISETP.NE.AND P1, PT, R10.reuse, RZ, PT ;  /* 0x000000ff0a00720c */ /* 0x040fe20003f25270 */
[----:B------:R-:W-:Y:S01]  /*0c30*/  VIADD R8, R10, 0x4 ;  /* 0x000000040a087836 */ /* 0x000fe20000000000 */
[----:B0-----:R-:W-:Y:S02]  /*0c40*/  SEL R5, R2, RZ, !P0 ;  /* 0x000000ff02057207 */ /* 0x001fe40004000000 */
        /* <DEDUP_REMOVED lines=35> */
[----:B------:R-:W0:Y:S04]  /*0e80*/  LDS.128 R4, [UR4+0x10] ;  /* 0x00001004ff047984 */ /* 0x000e280008000c00 */
[----:B------:R-:W2:Y:S04]  /*0e90*/  LDS R2, [UR4+0xc] ;  /* 0x00000c04ff027984 */ /* 0x000ea80008000800 */
[----:B------:R-:W3:Y:S01]  /*0ea0*/  LDS.64 R10, [UR4+0x20] ;  /* 0x00002004ff0a7984 */ /* 0x000ee20008000a00 */
[----:B0-----:R-:W-:Y:S02]  /*0eb0*/  SEL R4, R4, RZ, P2 ;  /* 0x000000ff04047207 */ /* 0x001fe40001000000 */
[----:B------:R-:W-:-:S02]  /*0ec0*/  ISETP.GT.AND P2, PT, R0, 0x60, PT ;  /* 0x000000600000780c */ /* 0x000fc40003f44270 */
[----:B--2---:R-:W-:Y:S02]  /*0ed0*/  SEL R2, R2, RZ, P1 ;  /* 0x000000ff02027207 */ /* 0x004fe40000800000 */
        /* <DEDUP_REMOVED lines=8> */
[----:B---3--:R-:W-:Y:S02]  /*0f60*/  SEL R10, R10, RZ, P2 ;  /* 0x000000ff0a0a7207 */ /* 0x008fe40001000000 */
[----:B------:R-:W-:Y:S02]  /*0f70*/  SEL R11, R11, RZ, P3 ;  /* 0x000000ff0b0b7207 */ /* 0x000fe40001800000 */
[----:B------:R-:W-:-:S05]  /*0f80*/  IADD3 R2, PT, PT, R10, R2, R7 ;  /* 0x000000020a027210 */ /* 0x000fca0007ffe007 */
[----:B-1----:R-:W-:Y:S01]  /*0f90*/  IMAD.IADD R9, R2, 0x1, R11 ;  /* 0x0000000102097824 */ /* 0x002fe200078e020b */
[----:B------:R-:W-:Y:S06]  /*0fa0*/  BRA `(.L_x_259) ;  /* 0x0000001000247947 */ /* 0x000fec0003800000 */
.L_x_245:
[----:B------:R-:W0:Y:S01]  /*0fb0*/  S2R R0, SR_TID.X ;  /* 0x0000000000007919 */ /* 0x000e220000002100 */
[----:B------:R-:W1:Y:S01]  /*0fc0*/  LDC.64 R4, c[0x0][0x380] ;  /* 0x0000e000ff047b82 */ /* 0x000e620000000a00 */
[----:B0-----:R-:W-:-:S04]  /*0fd0*/  VIADD R7, R0, UR7 ;  /* 0x0000000700077c36 */ /* 0x001fc80008000000 */
[----:B-1----:R-:W-:-:S05]  /*0fe0*/  IMAD.WIDE.U32 R4, R7, 0x4, R4 ;  /* 0x0000000407047825 */ /* 0x002fca00078e0004 */
[----:B------:R-:W2:Y:S04]  /*0ff0*/  LDG.E R6, desc[UR14][R4.64] ;  /* 0x0000000e04067981 */ /* 0x000ea8000c1e1900 */
[----:B------:R-:W2:Y:S04]  /*1000*/  LDG.E R7, desc[UR14][R4.64+0x400] ;  /* 0x0004000e04077981 */ /* 0x000ea8000c1e1900 */
[----:B------:R-:W2:Y:S04]  /*1010*/  LDG.E R8, desc[UR14][R4.64+0x800] ;  /* 0x0008000e04087981 */ /* 0x000ea8000c1e1900 */
[----:B------:R-:W3:Y:S04]  /*1020*/  LDG.E R9, desc[UR14][R4.64+0xc00] ;  /* 0x000c000e04097981 */ /* 0x000ee8000c1e1900 */
[----:B------:R-:W3:Y:S04]  /*1030*/  LDG.E R10, desc[UR14][R4.64+0x1000] ;  /* 0x0010000e040a7981 */ /* 0x000ee8000c1e1900 */
[----:B------:R-:W4:Y:S04]  /*1040*/  LDG.E R11, desc[UR14][R4.64+0x1400] ;  /* 0x0014000e040b7981 */ /* 0x000f28000c1e1900 */
[----:B------:R-:W4:Y:S04]  /*1050*/  LDG.E R12, desc[UR14][R4.64+0x1800] ;  /* 0x0018000e040c7981 */ /* 0x000f28000c1e1900 */
[----:B------:R-:W5:Y:S04]  /*1060*/  LDG.E R13, desc[UR14][R4.64+0x1c00] ;  /* 0x001c000e040d7981 */ /* 0x000f68000c1e1900 */
[----:B------:R-:W5:Y:S04]  /*1070*/  LDG.E R14, desc[UR14][R4.64+0x2000] ;  /* 0x0020000e040e7981 */ /* 0x000f68000c1e1900 */
[----:B------:R-:W5:Y:S04]  /*1080*/  LDG.E R15, desc[UR14][R4.64+0x2400] ;  /* 0x0024000e040f7981 */ /* 0x000f68000c1e1900 */
[----:B------:R-:W5:Y:S04]  /*1090*/  LDG.E R16, desc[UR14][R4.64+0x2800] ;  /* 0x0028000e04107981 */ /* 0x000f68000c1e1900 */
[----:B------:R-:W5:Y:S04]  /*10a0*/  LDG.E R17, desc[UR14][R4.64+0x2c00] ;  /* 0x002c000e04117981 */ /* 0x000f68000c1e1900 */
[----:B------:R-:W5:Y:S04]  /*10b0*/  LDG.E R18, desc[UR14][R4.64+0x3000] ;  /* 0x0030000e04127981 */ /* 0x000f68000c1e1900 */
[----:B------:R-:W5:Y:S04]  /*10c0*/  LDG.E R19, desc[UR14][R4.64+0x3400] ;  /* 0x0034000e04137981 */ /* 0x000f68000c1e1900 */
[----:B------:R-:W5:Y:S04]  /*10d0*/  LDG.E R20, desc[UR14][R4.64+0x3800] ;  /* 0x0038000e04147981 */ /* 0x000f68000c1e1900 */
[----:B------:R-:W5:Y:S01]  /*10e0*/  LDG.E R21, desc[UR14][R4.64+0x3c00] ;  /* 0x003c000e04157981 */ /* 0x000f62000c1e1900 */
[----:B------:R-:W-:-:S04]  /*10f0*/  ISETP.GE.U32.AND P0, PT, R23, UR5, PT ;  /* 0x0000000517007c0c */ /* 0x000fc8000bf06070 */
[----:B------:R-:W-:Y:S02]  /*1100*/  ISETP.GE.U32.AND.EX P0, PT, R22, UR4, PT, P0 ;  /* 0x0000000416007c0c */ /* 0x000fe4000bf06100 */
[----:B--2---:R-:W-:-:S04]  /*1110*/  IADD3 R6, PT, PT, R8, R7, R6 ;  /* 0x0000000708067210 */ /* 0x004fc80007ffe006 */
[----:B---3--:R-:W-:-:S04]  /*1120*/  IADD3 R6, PT, PT, R10, R9, R6 ;  /* 0x000000090a067210 */ /* 0x008fc80007ffe006 */
[----:B----4-:R-:W-:-:S04]  /*1130*/  IADD3 R6, PT, PT, R12, R11, R6 ;  /* 0x0000000b0c067210 */ /* 0x010fc80007ffe006 */
[----:B-----5:R-:W-:-:S04]  /*1140*/  IADD3 R6, PT, PT, R14, R13, R6 ;  /* 0x0000000d0e067210 */ /* 0x020fc80007ffe006 */
[----:B------:R-:W-:-:S04]  /*1150*/  IADD3 R6, PT, PT, R16, R15, R6 ;  /* 0x0000000f10067210 */ /* 0x000fc80007ffe006 */
[----:B------:R-:W-:-:S04]  /*1160*/  IADD3 R6, PT, PT, R18, R17, R6 ;  /* 0x0000001112067210 */ /* 0x000fc80007ffe006 */
[----:B------:R-:W-:-:S05]  /*1170*/  IADD3 R6, PT, PT, R20, R19, R6 ;  /* 0x0000001314067210 */ /* 0x000fca0007ffe006 */
[----:B------:R-:W-:Y:S01]  /*1180*/  IMAD.IADD R8, R21, 0x1, R6 ;  /* 0x0000000115087824 */ /* 0x000fe200078e0206 */
[----:B------:R-:W-:Y:S06]  /*1190*/  @!P0 BRA `(.L_x_260) ;  /* 0x0000000c00008947 */ /* 0x000fec0003800000 */
[----:B------:R-:W-:Y:S01]  /*11a0*/  UIADD3 UR8, UP0, UPT, UR5, UR7, URZ ;  /* 0x0000000705087290 */ /* 0x000fe2000ff1e0ff */
[----:B------:R-:W-:Y:S01]  /*11b0*/  IADD3 R20, P1, PT, R2, -0x1000, RZ ;  /* 0xfffff00002147810 */ /* 0x000fe20007f3e0ff */
[----:B------:R-:W0:Y:S01]  /*11c0*/  LDCU.64 UR12, c[0x0][0x380] ;  /* 0x00007000ff0c77ac */ /* 0x000e220008000a00 */
[----:B------:R-:W-:Y:S02]  /*11d0*/  LOP3.LUT R5, RZ, R0, RZ, 0x33, !PT ;  /* 0x00000000ff057212 */ /* 0x000fe400078e33ff */
[----:B------:R-:W-:Y:S01]  /*11e0*/  IADD3.X R9, PT, PT, R3, -0x1, RZ, P1, !PT ;  /* 0xffffffff03097810 */ /* 0x000fe20000ffe4ff */
[----:B------:R-:W-:Y:S01]  /*11f0*/  UIADD3.X UR9, UPT, UPT, URZ, UR4, URZ, UP0, !UPT ;  /* 0x00000004ff097290 */ /* 0x000fe200087fe4ff */
[----:B------:R-:W-:Y:S01]  /*1200*/  ISETP.LT.U32.AND P0, PT, R20, UR8, PT ;  /* 0x0000000814007c0c */ /* 0x000fe2000bf01070 */
[----:B------:R-:W-:Y:S01]  /*1210*/  UMOV UR6, UR5 ;  /* 0x0000000500067c82 */ /* 0x000fe20008000000 */
[----:B------:R-:W-:Y:S01]  /*1220*/  IADD3 R11, P2, PT, R0, UR8, RZ ;  /* 0x00000008000b7c10 */ /* 0x000fe2000ff5e0ff */
[----:B------:R-:W-:Y:S01]  /*1230*/  UMOV UR4, URZ ;  /* 0x000000ff00047c82 */ /* 0x000fe20008000000 */
[----:B------:R-:W-:Y:S01]  /*1240*/  IADD3 R5, PT, PT, R2, -UR5, R5 ;  /* 0x8000000502057c10 */ /* 0x000fe2000fffe005 */
[----:B------:R-:W-:Y:S01]  /*1250*/  IMAD.U32 R10, RZ, RZ, UR9 ;  /* 0x00000009ff0a7e24 */ /* 0x000fe2000f8e00ff */
[----:B------:R-:W-:Y:S01]  /*1260*/  UMOV UR10, UR8 ;  /* 0x00000008000a7c82 */ /* 0x000fe20008000000 */
[----:B------:R-:W-:-:S02]  /*1270*/  IMAD.X R4, RZ, RZ, UR9, P2 ;  /* 0x00000009ff047e24 */ /* 0x000fc400090e06ff */
[----:B------:R-:W-:Y:S01]  /*1280*/  VIADD R7, R5, -UR7 ;  /* 0x8000000705077c36 */ /* 0x000fe20008000000 */
[----:B------:R-:W-:Y:S01]  /*1290*/  ISETP.GT.U32.AND.EX P0, PT, R10, R9, PT, P0 ;  /* 0x000000090a00720c */ /* 0x000fe20003f04100 */
[----:B------:R-:W-:Y:S01]  /*12a0*/  UMOV UR7, UR9 ;  /* 0x0000000900077c82 */ /* 0x000fe20008000000 */
[----:B0-----:R-:W-:-:S04]  /*12b0*/  LEA R6, P1, R11, UR12, 0x2 ;  /* 0x0000000c0b067c11 */ /* 0x001fc8000f8210ff */
[----:B------:R-:W-:Y:S02]  /*12c0*/  IADD3 R6, P2, PT, R6, 0x2000, RZ ;  /* 0x0000200006067810 */ /* 0x000fe40007f5e0ff */
[----:B------:R-:W-:-:S05]  /*12d0*/  LEA.HI.X R11, R11, UR13, R4, 0x2, P1 ;  /* 0x0000000d0b0b7c11 */ /* 0x000fca00088f1404 */
[----:B------:R-:W-:Y:S01]  /*12e0*/  IMAD.X R11, RZ, RZ, R11, P2 ;  /* 0x000000ffff0b7224 */ /* 0x000fe200010e060b */
[----:B------:R-:W-:Y:S06]  /*12f0*/  @P0 BRA `(.L_x_261) ;  /* 0x0000000000d40947 */ /* 0x000fec0003800000 */
[----:B------:R-:W0:Y:S01]  /*1300*/  LDC.64 R2, c[0x0][0x3b8] ;  /* 0x0000ee00ff027b82 */ /* 0x000e220000000a00 */
[----:B------:R-:W1:Y:S01]  /*1310*/  LDCU.64 UR12, c[0x0][0x380] ;  /* 0x00007000ff0c77ac */ /* 0x000e620008000a00 */
[----:B------:R-:W-:Y:S01]  /*1320*/  NOP ;  /* 0x0000000000007918 */ /* 0x000fe20000000000 */
.L_x_262:
[----:B------:R-:W-:-:S05]  /*1330*/  IADD3 R5, P0, PT, R0, UR8, RZ ;  /* 0x0000000800057c10 */ /* 0x000fca000ff1e0ff */
[----:B------:R-:W-:Y:S01]  /*1340*/  IMAD.X R10, RZ, RZ, UR9, P0 ;  /* 0x00000009ff0a7e24 */ /* 0x000fe200080e06ff */
[----:B-1----:R-:W-:-:S04]  /*1350*/  LEA R4, P0, R5, UR12, 0x2 ;  /* 0x0000000c05047c11 */ /* 0x002fc8000f8010ff */
[----:B------:R-:W-:-:S05]  /*1360*/  LEA.HI.X R5, R5, UR13, R10, 0x2, P0 ;  /* 0x0000000d05057c11 */ /* 0x000fca00080f140a */
        /* <DEDUP_REMOVED lines=15> */
[----:B------:R1:W5:Y:S01]  /*1460*/  LDG.E R21, desc[UR14][R4.64+0x3c00] ;  /* 0x003c000e04157981 */ /* 0x000362000c1e1900 */
[----:B------:R-:W-:-:S02]  /*1470*/  USHF.R.S32.HI UR11, URZ, 0x1f, UR5 ;  /* 0x0000001fff0b7899 */ /* 0x000fc40008011405 */
[----:B------:R-:W-:-:S04]  /*1480*/  UIADD3 UR6, UP0, UPT, UR5, UR10, URZ ;  /* 0x0000000a05067290 */ /* 0x000fc8000ff1e0ff */
[----:B------:R-:W-:Y:S01]  /*1490*/  UIADD3.X UR7, UPT, UPT, UR11, UR7, URZ, UP0, !UPT ;  /* 0x000000070b077290 */ /* 0x000fe200087fe4ff */
[----:B--2---:R-:W-:Y:S02]  /*14a0*/  IADD3 R22, PT, PT, R22, R23, R8 ;  /* 0x0000001716167210 */ /* 0x004fe40007ffe008 */
[----:B0-----:R-:W-:-:S04]  /*14b0*/  IADD3 R8, P1, PT, R2, -UR8, RZ ;  /* 0x8000000802087c10 */ /* 0x001fc8000ff3e0ff */
[----:B------:R-:W-:Y:S02]  /*14c0*/  ISETP.GE.U32.AND P0, PT, R8, UR5, PT ;  /* 0x0000000508007c0c */ /* 0x000fe4000bf06070 */
[----:B---3--:R-:W-:Y:S02]  /*14d0*/  IADD3 R22, PT, PT, R25, R24, R22 ;  /* 0x0000001819167210 */ /* 0x008fe40007ffe016 */
[----:B-1----:R-:W-:-:S04]  /*14e0*/  IADD3.X R4, PT, PT, R3, ~UR9, RZ, P1, !PT ;  /* 0x8000000903047c10 */ /* 0x002fc80008ffe4ff */
[----:B------:R-:W-:Y:S02]  /*14f0*/  ISETP.GE.U32.AND.EX P0, PT, R4, UR11, PT, P0 ;  /* 0x0000000b04007c0c */ /* 0x000fe4000bf06100 */
[----:B----4-:R-:W-:-:S04]  /*1500*/  IADD3 R22, PT, PT, R27, R26, R22 ;  /* 0x0000001a1b167210 */ /* 0x010fc80007ffe016 */
[----:B-----5:R-:W-:-:S04]  /*1510*/  IADD3 R18, PT, PT, R19, R18, R22 ;  /* 0x0000001213127210 */ /* 0x020fc80007ffe016 */
[----:B------:R-:W-:-:S04]  /*1520*/  IADD3 R10, PT, PT, R10, R15, R18 ;  /* 0x0000000f0a0a7210 */ /* 0x000fc80007ffe012 */
[----:B------:R-:W-:-:S04]  /*1530*/  IADD3 R10, PT, PT, R16, R17, R10 ;  /* 0x00000011100a7210 */ /* 0x000fc80007ffe00a */
[----:B------:R-:W-:-:S04]  /*1540*/  IADD3 R10, PT, PT, R13, R14, R10 ;  /* 0x0000000e0d0a7210 */ /* 0x000fc80007ffe00a */
[----:B------:R-:W-:Y:S01]  /*1550*/  IADD3 R8, PT, PT, R21, R12, R10 ;  /* 0x0000000c15087210 */ /* 0x000fe20007ffe00a */
[----:B------:R-:W-:Y:S06]  /*1560*/  @!P0 BRA `(.L_x_260) ;  /* 0x00000008000c8947 */ /* 0x000fec0003800000 */
[----:B------:R-:W-:Y:S02]  /*1570*/  UIADD3 UR8, UP0, UPT, UR5, UR8, URZ ;  /* 0x0000000805087290 */ /* 0x000fe4000ff1e0ff */
[----:B------:R-:W-:Y:S01]  /*1580*/  IMAD.U32 R5, RZ, RZ, UR5 ;  /* 0x00000005ff057e24 */ /* 0x000fe2000f8e00ff */
[----:B------:R-:W-:Y:S01]  /*1590*/  UIADD3 UR4, UPT, UPT, UR4, 0x1, URZ ;  /* 0x0000000104047890 */ /* 0x000fe2000fffe0ff */
[----:B------:R-:W-:Y:S01]  /*15a0*/  IMAD.MOV.U32 R10, RZ, RZ, R6 ;  /* 0x000000ffff0a7224 */ /* 0x000fe200078e0006 */
[----:B------:R-:W-:Y:S01]  /*15b0*/  UIADD3.X UR9, UPT, UPT, UR11, UR9, URZ, UP0, !UPT ;  /* 0x000000090b097290 */ /* 0x000fe200087fe4ff */
[----:B------:R-:W-:Y:S01]  /*15c0*/  VIADD R7, R7, -UR5 ;  /* 0x8000000507077c36 */ /* 0x000fe20008000000 */
[----:B------:R-:W-:Y:S01]  /*15d0*/  ISETP.LT.U32.AND P0, PT, R20, UR8, PT ;  /* 0x0000000814007c0c */ /* 0x000fe2000bf01070 */
[----:B------:R-:W-:Y:S01]  /*15e0*/  IMAD.WIDE R10, R5, 0x4, R10 ;  /* 0x00000004050a7825 */ /* 0x000fe200078e020a */
[----:B------:R-:W-:-:S03]  /*15f0*/  UMOV UR10, UR6 ;  /* 0x00000006000a7c82 */ /* 0x000fc60008000000 */
[----:B------:R-:W-:Y:S02]  /*1600*/  IMAD.U32 R4, RZ, RZ, UR9 ;  /* 0x00000009ff047e24 */ /* 0x000fe4000f8e00ff */
[----:B------:R-:W-:-:S03]  /*1610*/  IMAD.MOV.U32 R6, RZ, RZ, R10 ;  /* 0x000000ffff067224 */ /* 0x000fc600078e000a */
[----:B------:R-:W-:-:S13]  /*1620*/  ISETP.GT.U32.AND.EX P0, PT, R4, R9, PT, P0 ;  /* 0x000000090400720c */ /* 0x000fda0003f04100 */
[----:B------:R-:W-:Y:S05]  /*1630*/  @!P0 BRA `(.L_x_262) ;  /* 0xfffffffc003c8947 */ /* 0x000fea000383ffff */
[----:B------:R-:W-:-:S05]  /*1640*/  UMOV UR6, UR5 ;  /* 0x0000000500067c82 */ /* 0x000fca0008000000 */
.L_x_261:
[C---:B------:R-:W-:Y:S01]  /*1650*/  VIADD R5, R2.reuse, -UR8 ;  /* 0x8000000802057c36 */ /* 0x040fe20008000000 */
[----:B------:R-:W-:Y:S01]  /*1660*/  ISETP.LE.U32.AND P1, PT, R2, UR8, PT ;  /* 0x0000000802007c0c */ /* 0x000fe2000bf23070 */
[----:B------:R-:W-:Y:S01]  /*1670*/  IMAD.U32 R4, RZ, RZ, UR9 ;  /* 0x00000009ff047e24 */ /* 0x000fe2000f8e00ff */
[----:B------:R-:W-:Y:S02]  /*1680*/  BSSY.RECONVERGENT B1, `(.L_x_260) ;  /* 0x0000071000017945 */ /* 0x000fe40003800200 */
[----:B------:R-:W-:-:S04]  /*1690*/  ISETP.GE.AND P0, PT, R0, R5, PT ;  /* 0x000000050000720c */ /* 0x000fc80003f06270 */
[----:B------:R-:W-:-:S13]  /*16a0*/  ISETP.GE.U32.OR.EX P0, PT, R4, R3, P0, P1 ;  /* 0x000000030400720c */ /* 0x000fda0000706510 */
[----:B------:R-:W-:Y:S05]  /*16b0*/  @P0 BRA `(.L_x_263) ;  /* 0x0000000400b40947 */ /* 0x000fea0003800000 */
[----:B------:R-:W0:Y:S01]  /*16c0*/  LDC R4, c[0x0][0x3c0] ;  /* 0x0000f000ff047b82 */ /* 0x000e220000000800 */
[----:B------:R-:W-:Y:S01]  /*16d0*/  USHF.L.U32 UR5, UR16, 0xc, URZ ;  /* 0x0000000c10057899 */ /* 0x000fe200080006ff */
[----:B------:R-:W-:Y:S01]  /*16e0*/  LOP3.LUT R3, RZ, R0, RZ, 0x33, !PT ;  /* 0x00000000ff037212 */ /* 0x000fe200078e33ff */
[----:B------:R-:W-:Y:S02]  /*16f0*/  BSSY.RECONVERGENT B2, `(.L_x_264) ;  /* 0x000002e000027945 */ /* 0x000fe40003800200 */
[----:B------:R-:W-:-:S06]  /*1700*/  UIADD3 UR5, UPT, UPT, UR5, UR6, URZ ;  /* 0x0000000605057290 */ /* 0x000fcc000fffe0ff */
[----:B------:R-:W-:Y:S01]  /*1710*/  IADD3 R2, PT, PT, R2, -UR5, R3 ;  /* 0x8000000502027c10 */ /* 0x000fe2000fffe003 */
[----:B0-----:R-:W-:-:S04]  /*1720*/  IMAD R3, R4, UR4, RZ ;  /* 0x0000000404037c24 */ /* 0x001fc8000f8e02ff */
[----:B------:R-:W-:-:S05]  /*1730*/  IMAD R2, R3, -0x1000, R2 ;  /* 0xfffff00003027824 */ /* 0x000fca00078e0202 */
[C---:B------:R-:W-:Y:S02]  /*1740*/  ISETP.GE.U32.AND P0, PT, R2.reuse, 0xf00, PT ;  /* 0x00000f000200780c */ /* 0x040fe40003f06070 */
[----:B------:R-:W-:Y:S01]  /*1750*/  LEA.HI R20, R2, 0x1, RZ, 0x18 ;  /* 0x0000000102147811 */ /* 0x000fe200078fc0ff */
[----:B------:R-:W-:-:S03]  /*1760*/  IMAD.MOV.U32 R2, RZ, RZ, R0 ;  /* 0x000000ffff027224 */ /* 0x000fc600078e0000 */
[----:B------:R-:W-:-:S04]  /*1770*/  LOP3.LUT R21, R20, 0xf, RZ, 0xc0, !PT ;  /* 0x0000000f14157812 */ /* 0x000fc800078ec0ff */
[----:B------:R-:W-:-:S03]  /*1780*/  ISETP.NE.AND P1, PT, R21, RZ, PT ;  /* 0x000000ff1500720c */ /* 0x000fc60003f25270 */
[----:B------:R-:W-:Y:S10]  /*1790*/  @!P0 BRA `(.L_x_265) ;  /* 0x00000000008c8947 */ /* 0x000ff40003800000 */
[----:B------:R-:W-:-:S04]  /*17a0*/  LEA.HI R2, R7, 0x1, RZ, 0x18 ;  /* 0x0000000107027811 */ /* 0x000fc800078fc0ff */
[----:B------:R-:W-:Y:S01]  /*17b0*/  LOP3.LUT R3, R2, 0x1fffff0, RZ, 0xc0, !PT ;  /* 0x01fffff002037812 */ /* 0x000fe200078ec0ff */
[----:B------:R-:W-:-:S04]  /*17c0*/  IMAD.MOV.U32 R2, RZ, RZ, R0 ;  /* 0x000000ffff027224 */ /* 0x000fc800078e0000 */
[----:B------:R-:W-:-:S07]  /*17d0*/  IMAD.MOV R3, RZ, RZ, -R3 ;  /* 0x000000ffff037224 */ /* 0x000fce00078e0a03 */
.L_x_266:
[----:B------:R-:W-:-:S05]  /*17e0*/  IMAD.MOV.U32 R10, RZ, RZ, R6 ;  /* 0x000000ffff0a7224 */ /* 0x000fca00078e0006 */
        /* <DEDUP_REMOVED lines=16> */
[----:B------:R-:W-:-:S02]  /*18f0*/  VIADD R3, R3, 0x10 ;  /* 0x0000001003037836 */ /* 0x000fc40000000000 */
[----:B------:R-:W-:-:S03]  /*1900*/  VIADD R2, R2, 0x1000 ;  /* 0x0000100002027836 */ /* 0x000fc60000000000 */
[----:B------:R-:W-:Y:S02]  /*1910*/  ISETP.NE.AND P0, PT, R3, RZ, PT ;  /* 0x000000ff0300720c */ /* 0x000fe40003f05270 */
[----:B--2---:R-:W-:-:S04]  /*1920*/  IADD3 R14, PT, PT, R14, R15, R8 ;  /* 0x0000000f0e0e7210 */ /* 0x004fc80007ffe008 */
[----:B---3--:R-:W-:-:S04]  /*1930*/  IADD3 R14, PT, PT, R16, R17, R14 ;  /* 0x00000011100e7210 */ /* 0x008fc80007ffe00e */
[----:B----4-:R-:W-:-:S04]  /*1940*/  IADD3 R14, PT, PT, R18, R19, R14 ;  /* 0x00000013120e7210 */ /* 0x010fc80007ffe00e */
[----:B-----5:R-:W-:-:S04]  /*1950*/  IADD3 R14, PT, PT, R22, R23, R14 ;  /* 0x00000017160e7210 */ /* 0x020fc80007ffe00e */
[----:B------:R-:W-:-:S04]  /*1960*/  IADD3 R14, PT, PT, R24, R25, R14 ;  /* 0x00000019180e7210 */ /* 0x000fc80007ffe00e */
[----:B------:R-:W-:Y:S02]  /*1970*/  IADD3 R13, PT, PT, R6, R13, R14 ;  /* 0x0000000d060d7210 */ /* 0x000fe40007ffe00e */
[----:B------:R-:W-:-:S05]  /*1980*/  IADD3 R6, P2, PT, R10, 0x4000, RZ ;  /* 0x000040000a067810 */ /* 0x000fca0007f5e0ff */
[----:B0-----:R-:W-:Y:S01]  /*1990*/  IMAD.X R11, RZ, RZ, R11, P2 ;  /* 0x000000ffff0b7224 */ /* 0x001fe200010e060b */
[----:B------:R-:W-:-:S04]  /*19a0*/  IADD3 R9, PT, PT, R12, R9, R13 ;  /* 0x000000090c097210 */ /* 0x000fc80007ffe00d */
[----:B------:R-:W-:Y:S01]  /*19b0*/  IADD3 R8, PT, PT, R5, R4, R9 ;  /* 0x0000000405087210 */ /* 0x000fe20007ffe009 */
[----:B------:R-:W-:Y:S06]  /*19c0*/  @P0 BRA `(.L_x_266) ;  /* 0xfffffffc00840947 */ /* 0x000fec000383ffff */
.L_x_265:
[----:B------:R-:W-:Y:S05]  /*19d0*/  BSYNC.RECONVERGENT B2 ;  /* 0x0000000000027941 */ /* 0x000fea0003800200 */
.L_x_264:
[----:B------:R-:W-:Y:S05]  /*19e0*/  @!P1 BRA `(.L_x_263) ;  /* 0x0000000000e89947 */ /* 0x000fea0003800000 */
[----:B------:R-:W-:Y:S01]  /*19f0*/  ISETP.GE.U32.AND P0, PT, R21, 0x8, PT ;  /* 0x000000081500780c */ /* 0x000fe20003f06070 */
[----:B------:R-:W-:Y:S01]  /*1a00*/  BSSY.RECONVERGENT B2, `(.L_x_267) ;  /* 0x0000015000027945 */ /* 0x000fe20003800200 */
[----:B------:R-:W-:-:S04]  /*1a10*/  LOP3.LUT R15, R20, 0x7, RZ, 0xc0, !PT ;  /* 0x00000007140f7812 */ /* 0x000fc800078ec0ff */
[----:B------:R-:W-:-:S07]  /*1a20*/  ISETP.NE.AND P1, PT, R15, RZ, PT ;  /* 0x000000ff0f00720c */ /* 0x000fce0003f25270 */
[----:B------:R-:W-:Y:S06]  /*1a30*/  @!P0 BRA `(.L_x_268) ;  /* 0x0000000000448947 */ /* 0x000fec0003800000 */
[----:B------:R-:W-:-:S05]  /*1a40*/  IADD3 R3, P0, PT, R2, UR8, RZ ;  /* 0x0000000802037c10 */ /* 0x000fca000ff1e0ff */
[----:B------:R-:W-:Y:S01]  /*1a50*/  IMAD.X R6, RZ, RZ, UR9, P0 ;  /* 0x00000009ff067e24 */ /* 0x000fe200080e06ff */
[----:B------:R-:W-:-:S04]  /*1a60*/  LEA R4, P0, R3, UR12, 0x2 ;  /* 0x0000000c03047c11 */ /* 0x000fc8000f8010ff */
        /* <DEDUP_REMOVED lines=8> */
[----:B------:R-:W5:Y:S01]  /*1af0*/  LDG.E R13, desc[UR14][R4.64+0x1c00] ;  /* 0x001c000e040d7981 */ /* 0x000f62000c1e1900 */
[----:B------:R-:W-:Y:S01]  /*1b00*/  VIADD R2, R2, 0x800 ;  /* 0x0000080002027836 */ /* 0x000fe20000000000 */
[----:B--2---:R-:W-:-:S04]  /*1b10*/  IADD3 R3, PT, PT, R6, R3, R8 ;  /* 0x0000000306037210 */ /* 0x004fc80007ffe008 */
[----:B---3--:R-:W-:-:S04]  /*1b20*/  IADD3 R3, PT, PT, R9, R10, R3 ;  /* 0x0000000a09037210 */ /* 0x008fc80007ffe003 */
[----:B----4-:R-:W-:-:S04]  /*1b30*/  IADD3 R3, PT, PT, R11, R12, R3 ;  /* 0x0000000c0b037210 */ /* 0x010fc80007ffe003 */
[----:B-----5:R-:W-:-:S07]  /*1b40*/  IADD3 R8, PT, PT, R13, R14, R3 ;  /* 0x0000000e0d087210 */ /* 0x020fce0007ffe003 */
.L_x_268:
[----:B------:R-:W-:Y:S05]  /*1b50*/  BSYNC.RECONVERGENT B2 ;  /* 0x0000000000027941 */ /* 0x000fea0003800200 */
.L_x_267:
[----:B------:R-:W-:Y:S05]  /*1b60*/  @!P1 BRA `(.L_x_263) ;  /* 0x0000000000889947 */ /* 0x000fea0003800000 */
[----:B------:R-:W-:Y:S01]  /*1b70*/  ISETP.GE.U32.AND P0, PT, R15, 0x4, PT ;  /* 0x000000040f00780c */ /* 0x000fe20003f06070 */
[----:B------:R-:W-:Y:S01]  /*1b80*/  BSSY.RECONVERGENT B2, `(.L_x_269) ;  /* 0x000000e000027945 */ /* 0x000fe20003800200 */
[----:B------:R-:W-:-:S11]  /*1b90*/  LOP3.LUT P1, RZ, R20, 0x3, RZ, 0xc0, !PT ;  /* 0x0000000314ff7812 */ /* 0x000fd6000782c0ff */
[----:B------:R-:W-:Y:S05]  /*1ba0*/  @!P0 BRA `(.L_x_270) ;  /* 0x00000000002c8947 */ /* 0x000fea0003800000 */
[----:B------:R-:W-:-:S05]  /*1bb0*/  IADD3 R3, P0, PT, R2, UR8, RZ ;  /* 0x0000000802037c10 */ /* 0x000fca000ff1e0ff */
[----:B------:R-:W-:Y:S01]  /*1bc0*/  IMAD.X R6, RZ, RZ, UR9, P0 ;  /* 0x00000009ff067e24 */ /* 0x000fe200080e06ff */
[----:B------:R-:W-:-:S04]  /*1bd0*/  LEA R4, P0, R3, UR12, 0x2 ;  /* 0x0000000c03047c11 */ /* 0x000fc8000f8010ff */
[----:B------:R-:W-:-:S05]  /*1be0*/  LEA.HI.X R5, R3, UR13, R6, 0x2, P0 ;  /* 0x0000000d03057c11 */ /* 0x000fca00080f1406 */
[----:B------:R-:W2:Y:S04]  /*1bf0*/  LDG.E R3, desc[UR14][R4.64] ;  /* 0x0000000e04037981 */ /* 0x000ea8000c1e1900 */
[----:B------:R-:W2:Y:S04]  /*1c00*/  LDG.E R6, desc[UR14][R4.64+0x400] ;  /* 0x0004000e04067981 */ /* 0x000ea8000c1e1900 */
[----:B------:R-:W3:Y:S04]  /*1c10*/  LDG.E R10, desc[UR14][R4.64+0x800] ;  /* 0x0008000e040a7981 */ /* 0x000ee8000c1e1900 */
[----:B------:R-:W3:Y:S01]  /*1c20*/  LDG.E R9, desc[UR14][R4.64+0xc00] ;  /* 0x000c000e04097981 */ /* 0x000ee2000c1e1900 */
[----:B------:R-:W-:Y:S01]  /*1c30*/  VIADD R2, R2, 0x400 ;  /* 0x0000040002027836 */ /* 0x000fe20000000000 */
[----:B--2---:R-:W-:-:S04]  /*1c40*/  IADD3 R3, PT, PT, R6, R3, R8 ;  /* 0x0000000306037210 */ /* 0x004fc80007ffe008 */
[----:B---3--:R-:W-:-:S07]  /*1c50*/  IADD3 R8, PT, PT, R9, R10, R3 ;  /* 0x0000000a09087210 */ /* 0x008fce0007ffe003 */
.L_x_270:
[----:B------:R-:W-:Y:S05]  /*1c60*/  BSYNC.RECONVERGENT B2 ;  /* 0x0000000000027941 */ /* 0x000fea0003800200 */
.L_x_269:
[----:B------:R-:W-:Y:S05]  /*1c70*/  @!P1 BRA `(.L_x_263) ;  /* 0x0000000000449947 */ /* 0x000fea0003800000 */
[----:B------:R-:W-:Y:S02]  /*1c80*/  LOP3.LUT R7, R7, 0xffff, RZ, 0xc0, !PT ;  /* 0x0000ffff07077812 */ /* 0x000fe400078ec0ff */
[----:B------:R-:W-:Y:S02]  /*1c90*/  IADD3 R6, P0, PT, R2, UR10, RZ ;  /* 0x0000000a02067c10 */ /* 0x000fe4000ff1e0ff */
[----:B------:R-:W-:Y:S02]  /*1ca0*/  LEA.HI R2, R7, 0x1, RZ, 0x18 ;  /* 0x0000000107027811 */ /* 0x000fe400078fc0ff */
[----:B------:R-:W-:Y:S01]  /*1cb0*/  LEA R5, P1, R6, UR12, 0x2 ;  /* 0x0000000c06057c11 */ /* 0x000fe2000f8210ff */
[----:B------:R-:W-:Y:S01]  /*1cc0*/  IMAD.X R3, RZ, RZ, UR7, P0 ;  /* 0x00000007ff037e24 */ /* 0x000fe200080e06ff */
[----:B------:R-:W-:-:S04]  /*1cd0*/  LOP3.LUT R2, R2, 0x3, RZ, 0xc0, !PT ;  /* 0x0000000302027812 */ /* 0x000fc800078ec0ff */
[----:B------:R-:W-:Y:S01]  /*1ce0*/  LEA.HI.X R6, R6, UR13, R3, 0x2, P1 ;  /* 0x0000000d06067c11 */ /* 0x000fe200088f1403 */
[----:B------:R-:W-:-:S07]  /*1cf0*/  IMAD.MOV R4, RZ, RZ, -R2 ;  /* 0x000000ffff047224 */ /* 0x000fce00078e0a02 */
.L_x_271:
[----:B------:R-:W-:Y:S02]  /*1d00*/  IMAD.MOV.U32 R3, RZ, RZ, R6 ;  /* 0x000000ffff037224 */ /* 0x000fe400078e0006 */
[----:B------:R-:W-:-:S05]  /*1d10*/  IMAD.MOV.U32 R2, RZ, RZ, R5 ;  /* 0x000000ffff027224 */ /* 0x000fca00078e0005 */
[----:B------:R-:W2:Y:S01]  /*1d20*/  LDG.E R3, desc[UR14][R2.64] ;  /* 0x0000000e02037981 */ /* 0x000ea2000c1e1900 */
[----:B------:R-:W-:Y:S01]  /*1d30*/  VIADD R4, R4, 0x1 ;  /* 0x0000000104047836 */ /* 0x000fe20000000000 */
[----:B------:R-:W-:-:S04]  /*1d40*/  IADD3 R5, P1, PT, R5, 0x400, RZ ;  /* 0x0000040005057810 */ /* 0x000fc80007f3e0ff */
[----:B------:R-:W-:Y:S01]  /*1d50*/  ISETP.NE.AND P0, PT, R4, RZ, PT ;  /* 0x000000ff0400720c */ /* 0x000fe20003f05270 */
[----:B------:R-:W-:Y:S02]  /*1d60*/  IMAD.X R6, RZ, RZ, R6, P1 ;  /* 0x000000ffff067224 */ /* 0x000fe400008e0606 */
[----:B--2---:R-:W-:-:S10]  /*1d70*/  IMAD.IADD R8, R3, 0x1, R8 ;  /* 0x0000000103087824 */ /* 0x004fd400078e0208 */
[----:B------:R-:W-:Y:S05]  /*1d80*/  @P0 BRA `(.L_x_271) ;  /* 0xfffffffc00dc0947 */ /* 0x000fea000383ffff */
.L_x_263:
[----:B------:R-:W-:Y:S05]  /*1d90*/  BSYNC.RECONVERGENT B1 ;  /* 0x0000000000017941 */ /* 0x000fea0003800200 */
.L_x_260:
        /* <DEDUP_REMOVED lines=37> */
[----:B0-----:R-:W0:Y:S01]  /*1ff0*/  LDS.64 R2, [UR4+0x20] ;  /* 0x00002004ff027984 */ /* 0x001e220008000a00 */
[----:B-1----:R-:W-:-:S04]  /*2000*/  IADD3 R0, PT, PT, R4, R0, R9 ;  /* 0x0000000004007210 */ /* 0x002fc80007ffe009 */
[----:B------:R-:W-:-:S04]  /*2010*/  IADD3 R0, PT, PT, R6, R0, R5 ;  /* 0x0000000006007210 */ /* 0x000fc80007ffe005 */
[----:B0-----:R-:W-:-:S05]  /*2020*/  IADD3 R0, PT, PT, R2, R0, R7 ;  /* 0x0000000002007210 */ /* 0x001fca0007ffe007 */
[----:B------:R-:W-:-:S07]  /*2030*/  IMAD.IADD R9, R0, 0x1, R3 ;  /* 0x0000000100097824 */ /* 0x000fce00078e0203 */
.L_x_259:
[----:B------:R-:W-:Y:S05]  /*2040*/  BSYNC.RECONVERGENT B0 ;  /* 0x0000000000007941 */ /* 0x000fea0003800200 */
.L_x_244:
[----:B------:R-:W-:Y:S05]  /*2050*/  @P0 EXIT ;  /* 0x000000000000094d */ /* 0x000fea0003800000 */
[----:B------:R-:W3:Y:S02]  /*2060*/  LDCU.64 UR4, c[0x0][0x388] ;  /* 0x00007100ff0477ac */ /* 0x000ee40008000a00 */
[----:B---3--:R-:W-:-:S06]  /*2070*/  UIMAD.WIDE.U32 UR4, UR16, 0x4, UR4 ;  /* 0x00000004100478a5 */ /* 0x008fcc000f8e0004 */
[----:B0-----:R-:W-:Y:S02]  /*2080*/  IMAD.U32 R2, RZ, RZ, UR4 ;  /* 0x00000004ff027e24 */ /* 0x001fe4000f8e00ff */
[----:B------:R-:W-:-:S05]  /*2090*/  IMAD.U32 R3, RZ, RZ, UR5 ;  /* 0x00000005ff037e24 */ /* 0x000fca000f8e00ff */
[----:B------:R-:W-:Y:S01]  /*20a0*/  STG.E desc[UR14][R2.64], R9 ;  /* 0x0000000902007986 */ /* 0x000fe2000c10190e */
[----:B------:R-:W-:Y:S05]  /*20b0*/  EXIT ;  /* 0x000000000000794d */ /* 0x000fea0003800000 */
.L_x_272:
        /* <DEDUP_REMOVED lines=12> */
.L_x_539:


//--------------------- .text._ZN3cub18CUB_300001_SM_10006detail6reduce28DeviceReduceSingleTileKernelINS2_10policy_hubIiyN4cuda3std3__44plusIiEEE10Policy1000EN6thrust24THRUST_300001_SM_1000_NS6detail15normal_iteratorINSD_10device_ptrIiEEEEPiyS9_iiNS7_10__identityEEEvT0_T1_T2_T3_T4_T6_ --------------------------
	.section	.text._ZN3cub18CUB_300001_SM_10006detail6reduce28DeviceReduceSingleTileKernelINS2_10policy_hubIiyN4cuda3std3__44plusIiEEE10Policy1000EN6thrust24THRUST_300001_SM_1000_NS6detail15normal_iteratorINSD_10device_ptrIiEEEEPiyS9_iiNS7_10__identityEEEvT0_T1_T2_T3_T4_T6_,"ax",@progbits
	.align	128
        .global         _ZN3cub18CUB_300001_SM_10006detail6reduce28DeviceReduceSingleTileKernelINS2_10policy_hubIiyN4cuda3std3__44plusIiEEE10Policy1000EN6thrust24THRUST_300001_SM_1000_NS6detail15normal_iteratorINSD_10device_ptrIiEEEEPiyS9_iiNS7_10__identityEEEvT0_T1_T2_T3_T4_T6_
        .type           _ZN3cub18CUB_300001_SM_10006detail6reduce28DeviceReduceSingleTileKernelINS2_10policy_hubIiyN4cuda3std3__44plusIiEEE10Policy1000EN6thrust24THRUST_300001_SM_1000_NS6detail15normal_iteratorINSD_10device_ptrIiEEEEPiyS9_iiNS7_10__identityEEEvT0_T1_T2_T3_T4_T6_,@function
        .size           _ZN3cub18CUB_300001_SM_10006detail6reduce28DeviceReduceSingleTileKernelINS2_10policy_hubIiyN4cuda3std3__44plusIiEEE10Policy1000EN6thrust24THRUST_300001_SM_1000_NS6detail15normal_iteratorINSD_10device_ptrIiEEEEPiyS9_iiNS7_10__identityEEEvT0_T1_T2_T3_T4_T6_,(.L_x_540 - _ZN3cub18CUB_300001_SM_10006detail6reduce28DeviceReduceSingleTileKernelINS2_10policy_hubIiyN4cuda3std3__44plusIiEEE10Policy1000EN6thrust24THRUST_300001_SM_1000_NS6detail15normal_iteratorINSD_10device_ptrIiEEEEPiyS9_iiNS7_10__identityEEEvT0_T1_T2_T3_T4_T6_)
        .other          _ZN3cub18CUB_300001_SM_10006detail6reduce28DeviceReduceSingleTileKernelINS2_10policy_hubIiyN4cuda3std3__44plusIiEEE10Policy1000EN6thrust24THRUST_300001_SM_1000_NS6detail15normal_iteratorINSD_10device_ptrIiEEEEPiyS9_iiNS7_10__identityEEEvT0_T1_T2_T3_T4_T6_,@"STO_CUDA_ENTRY STV_DEFAULT"
_ZN3cub18CUB_300001_SM_10006detail6reduce28DeviceReduceSingleTileKernelINS2_10policy_hubIiyN4cuda3std3__44plusIiEEE10Policy1000EN6thrust24THRUST_300001_SM_1000_NS6detail15normal_iteratorINSD_10device_ptrIiEEEEPiyS9_iiNS7_10__identityEEEvT0_T1_T2_T3_T4_T6_:
.text._ZN3cub18CUB_300001_SM_10006detail6reduce28DeviceReduceSingleTileKernelINS2_10policy_hubIiyN4cuda3std3__44plusIiEEE10Policy1000EN6thrust24THRUST_300001_SM_1000_NS6detail15normal_iteratorINSD_10device_ptrIiEEEEPiyS9_iiNS7_10__identityEEEvT0_T1_T2_T3_T4_T6_:
[----:B------:R-:W-:Y:S01]  /*0000*/  LDC R1, c[0x0][0x37c] ;  /* 0x0000df00ff017b82 */ /* 0x000fe20000000800 */
[----:B------:R-:W0:Y:S01]  /*0010*/  LDCU.64 UR4, c[0x0][0x390] ;  /* 0x00007200ff0477ac */ /* 0x000e220008000a00 */
[----:B------:R-:W1:Y:S01]  /*0020*/  LDCU.64 UR6, c[0x0][0x358] ;  /* 0x00006b00ff0677ac */ /* 0x000e620008000a00 */
[----:B0-----:R-:W-:Y:S02]  /*0030*/  IMAD.U32 R4, RZ, RZ, UR4 ;  /* 0x00000004ff047e24 */ /* 0x001fe4000f8e00ff */
[----:B------:R-:W-:-:S03]  /*0040*/  IMAD.U32 R0, RZ, RZ, UR5 ;  /* 0x00000005ff007e24 */ /* 0x000fc6000f8e00ff */
[----:B------:R-:W-:-:S04]  /*0050*/  ISETP.NE.U32.AND P0, PT, R4, RZ, PT ;  /* 0x000000ff0400720c */ /* 0x000fc80003f05070 */
[----:B------:R-:W-:-:S13]  /*0060*/  ISETP.NE.AND.EX P0, PT, R0, RZ, PT, P0 ;  /* 0x000000ff0000720c */ /* 0x000fda0003f05300 */
        /* <DEDUP_REMOVED lines=8> */
.L_x_273:
[----:B------:R-:W-:Y:S01]  /*00f0*/  ISETP.GT.U32.AND P0, PT, R4, 0xfff, PT ;  /* 0x00000fff0400780c */ /* 0x000fe20003f04070 */
[----:B------:R-:W-:Y:S03]  /*0100*/  BSSY.RECONVERGENT B0, `(.L_x_274) ;  /* 0x00001d1000007945 */ /* 0x000fe60003800200 */
[----:B------:R-:W-:-:S13]  /*0110*/  ISETP.GT.U32.AND.EX P0, PT, R0, RZ, PT, P0 ;  /* 0x000000ff0000720c */ /* 0x000fda0003f04100 */
[----:B------:R-:W-:Y:S05]  /*0120*/  @P0 BRA `(.L_x_275) ;  /* 0x0000000c00940947 */ /* 0x000fea0003800000 */
[----:B------:R-:W0:Y:S01]  /*0130*/  S2R R5, SR_TID.X ;  /* 0x0000000000057919 */ /* 0x000e220000002100 */
[----:B------:R-:W-:Y:S01]  /*0140*/  BSSY.RECONVERGENT B1, `(.L_x_276) ;  /* 0x0000009000017945 */ /* 0x000fe20003800200 */
[----:B------:R-:W-:Y:S01]  /*0150*/  IMAD.MOV.U32 R6, RZ, RZ, RZ ;  /* 0x000000ffff067224 */ /* 0x000fe200078e00ff */
[----:B0-----:R-:W-:Y:S01]  /*0160*/  ISETP.GE.U32.AND P0, PT, R5, R4, PT ;  /* 0x000000040500720c */ /* 0x001fe20003f06070 */
[----:B------:R-:W-:-:S12]  /*0170*/  IMAD.MOV.U32 R7, RZ, RZ, R5 ;  /* 0x000000ffff077224 */ /* 0x000fd800078e0005 */
[----:B------:R-:W-:Y:S05]  /*0180*/  @P0 BRA `(.L_x_277) ;  /* 0x0000000000100947 */ /* 0x000fea0003800000 */
[----:B------:R-:W0:Y:S02]  /*0190*/  LDC.64 R2, c[0x0][0x380] ;  /* 0x0000e000ff027b82 */ /* 0x000e240000000a00 */
[----:B0-----:R-:W-:-:S05]  /*01a0*/  IMAD.WIDE.U32 R2, R5, 0x4, R2 ;  /* 0x0000000405027825 */ /* 0x001fca00078e0002 */
[----:B------:R0:W5:Y:S01]  /*01b0*/  LDG.E R6, desc[UR6][R2.64] ;  /* 0x0000000602067981 */ /* 0x000162000c1e1900 */
[----:B------:R-:W-:-:S07]  /*01c0*/  VIADD R7, R5, 0x100 ;  /* 0x0000010005077836 */ /* 0x000fce0000000000 */
.L_x_277:
[----:B------:R-:W-:Y:S05]  /*01d0*/  BSYNC.RECONVERGENT B1 ;  /* 0x0000000000017941 */ /* 0x000fea0003800200 */
.L_x_276:
[----:B------:R-:W-:Y:S01]  /*01e0*/  ISETP.GE.U32.AND P0, PT, R7, R4, PT ;  /* 0x000000040700720c */ /* 0x000fe20003f06070 */
[----:B------:R-:W-:-:S12]  /*01f0*/  BSSY.RECONVERGENT B1, `(.L_x_278) ;  /* 0x0000060000017945 */ /* 0x000fd80003800200 */
[----:B------:R-:W-:Y:S05]  /*0200*/  @P0 BRA `(.L_x_279) ;  /* 0x0000000400780947 */ /* 0x000fea0003800000 */
[----:B0-----:R-:W-:Y:S01]  /*0210*/  LOP3.LUT R3, RZ, R7, RZ, 0x33, !PT ;  /* 0x00000007ff037212 */ /* 0x001fe200078e33ff */
[----:B------:R-:W-:Y:S04]  /*0220*/  BSSY.RECONVERGENT B2, `(.L_x_280) ;  /* 0x000002c000027945 */ /* 0x000fe80003800200 */
[----:B------:R-:W-:-:S05]  /*0230*/  IMAD.IADD R3, R3, 0x1, R4 ;  /* 0x0000000103037824 */ /* 0x000fca00078e0204 */
[C---:B------:R-:W-:Y:S02]  /*0240*/  ISETP.GE.U32.AND P0, PT, R3.reuse, 0xf00, PT ;  /* 0x00000f000300780c */ /* 0x040fe40003f06070 */
[----:B------:R-:W-:-:S04]  /*0250*/  LEA.HI R8, R3, 0x1, RZ, 0x18 ;  /* 0x0000000103087811 */ /* 0x000fc800078fc0ff */
[----:B------:R-:W-:-:S04]  /*0260*/  LOP3.LUT R22, R8, 0xf, RZ, 0xc0, !PT ;  /* 0x0000000f08167812 */ /* 0x000fc800078ec0ff */
[----:B------:R-:W-:-:S03]  /*0270*/  ISETP.NE.AND P1, PT, R22, RZ, PT ;  /* 0x000000ff1600720c */ /* 0x000fc60003f25270 */
[----:B------:R-:W-:Y:S10]  /*0280*/  @!P0 BRA `(.L_x_281) ;  /* 0x0000000000948947 */ /* 0x000ff40003800000 */
[----:B------:R-:W0:Y:S01]  /*0290*/  LDC.64 R2, c[0x0][0x380] ;  /* 0x0000e000ff027b82 */ /* 0x000e220000000a00 */
[----:B------:R-:W-:-:S05]  /*02a0*/  LOP3.LUT R9, R8, 0x1fffff0, RZ, 0xc0, !PT ;  /* 0x01fffff008097812 */ /* 0x000fca00078ec0ff */
[----:B------:R-:W-:Y:S02]  /*02b0*/  IMAD.MOV R9, RZ, RZ, -R9 ;  /* 0x000000ffff097224 */ /* 0x000fe400078e0a09 */
[----:B0-----:R-:W-:-:S03]  /*02c0*/  IMAD.WIDE.U32 R2, R7, 0x4, R2 ;  /* 0x0000000407027825 */ /* 0x001fc600078e0002 */
[----:B------:R-:W-:-:S05]  /*02d0*/  IADD3 R15, P0, PT, R2, 0x2000, RZ ;  /* 0x00002000020f7810 */ /* 0x000fca0007f1e0ff */
[----:B------:R-:W-:-:S08]  /*02e0*/  IMAD.X R3, RZ, RZ, R3, P0 ;  /* 0x000000ffff037224 */ /* 0x000fd000000e0603 */
.L_x_282:
        /* <DEDUP_REMOVED lines=31> */
.L_x_281:
[----:B------:R-:W-:Y:S05]  /*04e0*/  BSYNC.RECONVERGENT B2 ;  /* 0x0000000000027941 */ /* 0x000fea0003800200 */
.L_x_280:
[----:B------:R-:W-:Y:S05]  /*04f0*/  @!P1 BRA `(.L_x_279) ;  /* 0x0000000000bc9947 */ /* 0x000fea0003800000 */
[----:B------:R-:W-:Y:S01]  /*0500*/  ISETP.GE.U32.AND P0, PT, R22, 0x8, PT ;  /* 0x000000081600780c */ /* 0x000fe20003f06070 */
[----:B------:R-:W-:Y:S01]  /*0510*/  BSSY.RECONVERGENT B2, `(.L_x_283) ;  /* 0x0000013000027945 */ /* 0x000fe20003800200 */
[----:B------:R-:W-:-:S04]  /*0520*/  LOP3.LUT R17, R8, 0x7, RZ, 0xc0, !PT ;  /* 0x0000000708117812 */ /* 0x000fc800078ec0ff */
[----:B------:R-:W-:-:S07]  /*0530*/  ISETP.NE.AND P1, PT, R17, RZ, PT ;  /* 0x000000ff1100720c */ /* 0x000fce0003f25270 */
[----:B------:R-:W-:Y:S06]  /*0540*/  @!P0 BRA `(.L_x_284) ;  /* 0x00000000003c8947 */ /* 0x000fec0003800000 */
[----:B------:R-:W0:Y:S02]  /*0550*/  LDC.64 R2, c[0x0][0x380] ;  /* 0x0000e000ff027b82 */ /* 0x000e240000000a00 */
[----:B0-----:R-:W-:-:S05]  /*0560*/  IMAD.WIDE R2, R7, 0x4, R2 ;  /* 0x0000000407027825 */ /* 0x001fca00078e0202 */
        /* <DEDUP_REMOVED lines=13> */
.L_x_284:
[----:B------:R-:W-:Y:S05]  /*0640*/  BSYNC.RECONVERGENT B2 ;  /* 0x0000000000027941 */ /* 0x000fea0003800200 */
.L_x_283:
        /* <DEDUP_REMOVED lines=11> */
[----:B------:R-:W3:Y:S01]  /*0700*/  LDG.E R12, desc[UR6][R2.64+0xc00] ;  /* 0x000c0006020c7981 */ /* 0x000ee2000c1e1900 */
[----:B------:R-:W-:Y:S01]  /*0710*/  VIADD R7, R7, 0x400 ;  /* 0x0000040007077836 */ /* 0x000fe20000000000 */
[----:B--2--5:R-:W-:-:S04]  /*0720*/  IADD3 R6, PT, PT, R8, R9, R6 ;  /* 0x0000000908067210 */ /* 0x024fc80007ffe006 */
[----:B---3--:R-:W-:-:S07]  /*0730*/  IADD3 R6, PT, PT, R12, R11, R6 ;  /* 0x0000000b0c067210 */ /* 0x008fce0007ffe006 */
.L_x_286:
[----:B------:R-:W-:Y:S05]  /*0740*/  BSYNC.RECONVERGENT B2 ;  /* 0x0000000000027941 */ /* 0x000fea0003800200 */
.L_x_285:
[----:B------:R-:W-:Y:S05]  /*0750*/  @!P1 BRA `(.L_x_279) ;  /* 0x0000000000249947 */ /* 0x000fea0003800000 */
[----:B------:R-:W0:Y:S01]  /*0760*/  LDC.64 R8, c[0x0][0x380] ;  /* 0x0000e000ff087b82 */ /* 0x000e220000000a00 */
[----:B------:R-:W-:-:S07]  /*0770*/  IMAD.MOV R10, RZ, RZ, -R10 ;  /* 0x000000ffff0a7224 */ /* 0x000fce00078e0a0a */
.L_x_287:
[----:B0-----:R-:W-:-:S06]  /*0780*/  IMAD.WIDE R2, R7, 0x4, R8 ;  /* 0x0000000407027825 */ /* 0x001fcc00078e0208 */
[----:B------:R-:W2:Y:S01]  /*0790*/  LDG.E R3, desc[UR6][R2.64] ;  /* 0x0000000602037981 */ /* 0x000ea2000c1e1900 */
[----:B------:R-:W-:Y:S02]  /*07a0*/  VIADD R10, R10, 0x1 ;  /* 0x000000010a0a7836 */ /* 0x000fe40000000000 */
[----:B------:R-:W-:-:S03]  /*07b0*/  VIADD R7, R7, 0x100 ;  /* 0x0000010007077836 */ /* 0x000fc60000000000 */
[----:B------:R-:W-:Y:S01]  /*07c0*/  ISETP.NE.AND P0, PT, R10, RZ, PT ;  /* 0x000000ff0a00720c */ /* 0x000fe20003f05270 */
[----:B--2--5:R-:W-:-:S12]  /*07d0*/  IMAD.IADD R6, R3, 0x1, R6 ;  /* 0x0000000103067824 */ /* 0x024fd800078e0206 */
[----:B------:R-:W-:Y:S05]  /*07e0*/  @P0 BRA `(.L_x_287) ;  /* 0xfffffffc00e40947 */ /* 0x000fea000383ffff */
.L_x_279:
[----:B------:R-:W-:Y:S05]  /*07f0*/  BSYNC.RECONVERGENT B1 ;  /* 0x0000000000017941 */ /* 0x000fea0003800200 */
.L_x_278:
[----:B------:R-:W-:-:S04]  /*0800*/  ISETP.GE.U32.AND P0, PT, R4, 0x100, PT ;  /* 0x000001000400780c */ /* 0x000fc80003f06070 */
[----:B------:R-:W-:-:S13]  /*0810*/  ISETP.GE.U32.AND.EX P0, PT, R0, RZ, PT, P0 ;  /* 0x000000ff0000720c */ /* 0x000fda0003f06100 */
[----:B------:R-:W-:Y:S05]  /*0820*/  @!P0 BRA `(.L_x_288) ;  /* 0x0000000000ac8947 */ /* 0x000fea0003800000 */
[----:B------:R-:W1:Y:S01]  /*0830*/  S2R R8, SR_LANEID ;  /* 0x0000000000087919 */ /* 0x000e620000000000 */
[----:B------:R-:W-:Y:S01]  /*0840*/  ISETP.NE.AND P5, PT, R5, RZ, PT ;  /* 0x000000ff0500720c */ /* 0x000fe20003fa5270 */
[----:B-----5:R-:W0:Y:S01]  /*0850*/  SHFL.DOWN PT, R0, R6, 0x1, 0x1f ;  /* 0x08201f0006007f89 */ /* 0x020e2200000e0000 */
[C---:B-1----:R-:W-:Y:S02]  /*0860*/  ISETP.GT.AND P0, PT, R8.reuse, 0x1e, PT ;  /* 0x0000001e0800780c */ /* 0x042fe40003f04270 */
[----:B------:R-:W-:Y:S02]  /*0870*/  ISETP.NE.AND P1, PT, R8, RZ, PT ;  /* 0x000000ff0800720c */ /* 0x000fe40003f25270 */
[----:B0-----:R-:W-:Y:S02]  /*0880*/  SEL R3, R0, RZ, !P0 ;  /* 0x000000ff00037207 */ /* 0x001fe40004000000 */
        /* <DEDUP_REMOVED lines=21> */
[----:B0-----:R-:W-:-:S05]  /*09e0*/  SEL R3, R3, RZ, !P0 ;  /* 0x000000ff03037207 */ /* 0x001fca0004000000 */
[----:B------:R-:W-:-:S05]  /*09f0*/  IMAD.IADD R7, R2, 0x1, R3 ;  /* 0x0000000102077824 */ /* 0x000fca00078e0203 */
[----:B------:R1:W-:Y:S01]  /*0a00*/  @!P1 STS [R0+0x8], R7 ;  /* 0x0000080700009388 */ /* 0x0003e20000000800 */
[----:B------:R-:W-:Y:S06]  /*0a10*/  BAR.SYNC.DEFER_BLOCKING 0x0 ;  /* 0x0000000000007b1d */ /* 0x000fec0000010000 */
[----:B------:R-:W-:Y:S05]  /*0a20*/  @P5 BRA `(.L_x_289) ;  /* 0x0000001000f85947 */ /* 0x000fea0003800000 */
[----:B------:R-:W0:Y:S01]  /*0a30*/  S2UR UR5, SR_CgaCtaId ;  /* 0x00000000000579c3 */ /* 0x000e220000008800 */
[----:B------:R-:W-:Y:S02]  /*0a40*/  UMOV UR4, 0x400 ;  /* 0x0000040000047882 */ /* 0x000fe40000000000 */
[----:B0-----:R-:W-:-:S09]  /*0a50*/  ULEA UR4, UR5, UR4, 0x18 ;  /* 0x0000000405047291 */ /* 0x001fd2000f8ec0ff */
[----:B-1----:R-:W-:Y:S04]  /*0a60*/  LDS R0, [UR4+0xc] ;  /* 0x00000c04ff007984 */ /* 0x002fe80008000800 */
[----:B------:R-:W0:Y:S04]  /*0a70*/  LDS.128 R8, [UR4+0x10] ;  /* 0x00001004ff087984 */ /* 0x000e280008000c00 */
[----:B------:R-:W1:Y:S01]  /*0a80*/  LDS.64 R2, [UR4+0x20] ;  /* 0x00002004ff027984 */ /* 0x000e620008000a00 */
[----:B0-----:R-:W-:-:S04]  /*0a90*/  IADD3 R0, PT, PT, R8, R0, R7 ;  /* 0x0000000008007210 */ /* 0x001fc80007ffe007 */
[----:B------:R-:W-:-:S04]  /*0aa0*/  IADD3 R0, PT, PT, R10, R0, R9 ;  /* 0x000000000a007210 */ /* 0x000fc80007ffe009 */
[----:B-1----:R-:W-:-:S05]  /*0ab0*/  IADD3 R0, PT, PT, R2, R0, R11 ;  /* 0x0000000002007210 */ /* 0x002fca0007ffe00b */
[----:B------:R-:W-:Y:S01]  /*0ac0*/  IMAD.IADD R7, R0, 0x1, R3 ;  /* 0x0000000100077824 */ /* 0x000fe200078e0203 */
[----:B------:R-:W-:Y:S06]  /*0ad0*/  BRA `(.L_x_289) ;  /* 0x0000001000cc7947 */ /* 0x000fec0003800000 */
.L_x_288:
[C---:B0-----:R-:W-:Y:S01]  /*0ae0*/  LOP3.LUT R2, R5.reuse, 0x3e0, RZ, 0xc0, !PT ;  /* 0x000003e005027812 */ /* 0x041fe200078ec0ff */
[----:B------:R-:W0:Y:S01]  /*0af0*/  S2R R12, SR_LANEID ;  /* 0x00000000000c7919 */ /* 0x000e220000000000 */
[----:B------:R-:W-:Y:S02]  /*0b00*/  ISETP.NE.AND P5, PT, R5, RZ, PT ;  /* 0x000000ff0500720c */ /* 0x000fe40003fa5270 */
[----:B------:R-:W-:Y:S01]  /*0b10*/  LOP3.LUT R7, RZ, R2, RZ, 0x33, !PT ;  /* 0x00000002ff077212 */ /* 0x000fe200078e33ff */
[----:B------:R-:W-:-:S04]  /*0b20*/  VIADD R3, R2, 0x20 ;  /* 0x0000002002037836 */ /* 0x000fc80000000000 */
[----:B------:R-:W-:Y:S01]  /*0b30*/  IMAD.IADD R7, R7, 0x1, R4 ;  /* 0x0000000107077824 */ /* 0x000fe200078e0204 */
[----:B------:R-:W-:-:S04]  /*0b40*/  ISETP.GT.U32.AND P0, PT, R3, R4, PT ;  /* 0x000000040300720c */ /* 0x000fc80003f04070 */
        /* <DEDUP_REMOVED lines=10> */
[----:B------:R-:W-:Y:S01]  /*0bf0*/  @!P1 SHF.R.U32.HI R9, RZ, 0x3, R5 ;  /* 0x00000003ff099819 */ /* 0x000fe20000011605 */
[----:B------:R-:W1:Y:S03]  /*0c00*/  SHFL.DOWN PT, R7, R2, 0x2, R3 ;  /* 0x0840000002077989 */ /* 0x000e6600000e0003 */
[----:B------:R-:W-:Y:S02]  /*0c10*/  @!P1 LOP3.LUT R9, R9, 0x7c, RZ, 0xc0, !PT ;  /* 0x0000007c09099812 */ /* 0x000fe400078ec0ff */
[----:B-1----:R-:W-:Y:S02]  /*0c20*/  SEL R7, R7, RZ, !P0 ;  /* 0x000000ff07077207 */ /* 0x002fe40004000000 */
[----:B------:R-:W-:Y:S02]  /*0c30*/  ISETP.GT.AND P0, PT, R10, R3, PT ;  /* 0x000000030a00720c */ /* 0x000fe40003f04270 */
[----:B------:R-:W-:Y:S01]  /*0c40*/  @!P1 MOV R10, 0x400 ;  /* 0x00000400000a9802 */ /* 0x000fe20000000f00 */
[----:B------:R-:W-:-:S02]  /*0c50*/  IMAD.IADD R8, R2, 0x1, R7 ;  /* 0x0000000102087824 */ /* 0x000fc400078e0207 */
[----:B------:R-:W-:Y:S01]  /*0c60*/  VIADD R2, R12, 0x8 ;  /* 0x000000080c027836 */ /* 0x000fe20000000000 */
[----:B0-----:R-:W-:Y:S02]  /*0c70*/  @!P1 LEA R10, R11, R10, 0x18 ;  /* 0x0000000a0b0a9211 */ /* 0x001fe400078ec0ff */
        /* <DEDUP_REMOVED lines=11> */
[----:B0-----:R-:W-:-:S05]  /*0d30*/  SEL R7, R7, RZ, !P0 ;  /* 0x000000ff07077207 */ /* 0x001fca0004000000 */
[----:B------:R-:W-:-:S05]  /*0d40*/  IMAD.IADD R7, R2, 0x1, R7 ;  /* 0x0000000102077824 */ /* 0x000fca00078e0207 */
[----:B------:R0:W-:Y:S01]  /*0d50*/  @!P1 STS [R10+0x8], R7 ;  /* 0x000008070a009388 */ /* 0x0001e20000000800 */
[----:B------:R-:W-:Y:S06]  /*0d60*/  BAR.SYNC.DEFER_BLOCKING 0x0 ;  /* 0x0000000000007b1d */ /* 0x000fec0000010000 */
[----:B------:R-:W-:Y:S05]  /*0d70*/  @P5 BRA `(.L_x_289) ;  /* 0x0000001000245947 */ /* 0x000fea0003800000 */
[----:B------:R-:W1:Y:S01]  /*0d80*/  S2UR UR5, SR_CgaCtaId ;  /* 0x00000000000579c3 */ /* 0x000e620000008800 */
[----:B------:R-:W-:Y:S01]  /*0d90*/  UMOV UR4, 0x400 ;  /* 0x0000040000047882 */ /* 0x000fe20000000000 */
[C---:B------:R-:W-:Y:S02]  /*0da0*/  ISETP.GT.U32.AND P0, PT, R4.reuse, 0x40, PT ;  /* 0x000000400400780c */ /* 0x040fe40003f04070 */
[C---:B------:R-:W-:Y:S02]  /*0db0*/  ISETP.GT.U32.AND P6, PT, R4.reuse, 0x20, PT ;  /* 0x000000200400780c */ /* 0x040fe40003fc4070 */
[C---:B------:R-:W-:Y:S02]  /*0dc0*/  ISETP.GT.U32.AND P4, PT, R4.reuse, 0x60, PT ;  /* 0x000000600400780c */ /* 0x040fe40003f84070 */
[----:B------:R-:W-:Y:S02]  /*0dd0*/  ISETP.GT.U32.AND P2, PT, R4, 0x80, PT ;  /* 0x000000800400780c */ /* 0x000fe40003f44070 */
[----:B------:R-:W-:-:S02]  /*0de0*/  ISETP.GT.U32.AND.EX P0, PT, R0, RZ, PT, P0 ;  /* 0x000000ff0000720c */ /* 0x000fc40003f04100 */
[----:B------:R-:W-:Y:S02]  /*0df0*/  ISETP.GT.U32.AND.EX P6, PT, R0, RZ, PT, P6 ;  /* 0x000000ff0000720c */ /* 0x000fe40003fc4160 */
[C---:B------:R-:W-:Y:S02]  /*0e00*/  ISETP.GT.U32.AND P3, PT, R4.reuse, 0xa0, PT ;  /* 0x000000a00400780c */ /* 0x040fe40003f64070 */
[----:B------:R-:W-:Y:S02]  /*0e10*/  ISETP.GT.U32.AND P1, PT, R4, 0xc0, PT ;  /* 0x000000c00400780c */ /* 0x000fe40003f24070 */
[C---:B------:R-:W-:Y:S02]  /*0e20*/  ISETP.GT.U32.AND.EX P4, PT, R0.reuse, RZ, PT, P4 ;  /* 0x000000ff0000720c */ /* 0x040fe40003f84140 */
[C---:B------:R-:W-:Y:S02]  /*0e30*/  ISETP.GT.U32.AND.EX P2, PT, R0.reuse, RZ, PT, P2 ;  /* 0x000000ff0000720c */ /* 0x040fe40003f44120 */
[C---:B------:R-:W-:Y:S01]  /*0e40*/  ISETP.GT.U32.AND.EX P3, PT, R0.reuse, RZ, PT, P3 ;  /* 0x000000ff0000720c */ /* 0x040fe20003f64130 */
[----:B-1----:R-:W-:Y:S01]  /*0e50*/  ULEA UR4, UR5, UR4, 0x18 ;  /* 0x0000000405047291 */ /* 0x002fe2000f8ec0ff */
[----:B------:R-:W-:-:S08]  /*0e60*/  ISETP.GT.U32.AND.EX P1, PT, R0, RZ, PT, P1 ;  /* 0x000000ff0000720c */ /* 0x000fd00003f24110 */
[----:B0-----:R-:W0:Y:S04]  /*0e70*/  LDS.128 R8, [UR4+0x10] ;  /* 0x00001004ff087984 */ /* 0x001e280008000c00 */
[----:B------:R-:W1:Y:S04]  /*0e80*/  LDS R5, [UR4+0xc] ;  /* 0x00000c04ff057984 */ /* 0x000e680008000800 */
[----:B------:R-:W2:Y:S01]  /*0e90*/  LDS.64 R2, [UR4+0x20] ;  /* 0x00002004ff027984 */ /* 0x000ea20008000a00 */
[----:B0-----:R-:W-:Y:S02]  /*0ea0*/  SEL R8, R8, RZ, P0 ;  /* 0x000000ff08087207 */ /* 0x001fe40000000000 */
[----:B------:R-:W-:-:S02]  /*0eb0*/  ISETP.GT.U32.AND P0, PT, R4, 0xe0, PT ;  /* 0x000000e00400780c */ /* 0x000fc40003f04070 */
[----:B-1----:R-:W-:Y:S02]  /*0ec0*/  SEL R6, R5, RZ, P6 ;  /* 0x000000ff05067207 */ /* 0x002fe40003000000 */
[----:B------:R-:W-:Y:S02]  /*0ed0*/  SEL R9, R9, RZ, P4 ;  /* 0x000000ff09097207 */ /* 0x000fe40002000000 */
[----:B------:R-:W-:Y:S02]  /*0ee0*/  IADD3 R6, PT, PT, R8, R6, R7 ;  /* 0x0000000608067210 */ /* 0x000fe40007ffe007 */
[----:B------:R-:W-:Y:S02]  /*0ef0*/  SEL R10, R10, RZ, P2 ;  /* 0x000000ff0a0a7207 */ /* 0x000fe40001000000 */
[----:B------:R-:W-:Y:S02]  /*0f00*/  ISETP.GT.U32.AND.EX P0, PT, R0, RZ, PT, P0 ;  /* 0x000000ff0000720c */ /* 0x000fe40003f04100 */
[----:B------:R-:W-:-:S02]  /*0f10*/  SEL R11, R11, RZ, P3 ;  /* 0x000000ff0b0b7207 */ /* 0x000fc40001800000 */
[----:B------:R-:W-:Y:S02]  /*0f20*/  IADD3 R6, PT, PT, R10, R6, R9 ;  /* 0x000000060a067210 */ /* 0x000fe40007ffe009 */
[----:B--2---:R-:W-:Y:S02]  /*0f30*/  SEL R2, R2, RZ, P1 ;  /* 0x000000ff02027207 */ /* 0x004fe40000800000 */
[----:B------:R-:W-:Y:S02]  /*0f40*/  SEL R3, R3, RZ, P0 ;  /* 0x000000ff03037207 */ /* 0x000fe40000000000 */
[----:B------:R-:W-:-:S05]  /*0f50*/  IADD3 R2, PT, PT, R2, R6, R11 ;  /* 0x0000000602027210 */ /* 0x000fca0007ffe00b */
[----:B------:R-:W-:Y:S01]  /*0f60*/  IMAD.IADD R7, R2, 0x1, R3 ;  /* 0x0000000102077824 */ /* 0x000fe200078e0203 */
[----:B------:R-:W-:Y:S06]  /*0f70*/  BRA `(.L_x_289) ;  /* 0x0000000c00a47947 */ /* 0x000fec0003800000 */
.L_x_275:
[----:B------:R-:W0:Y:S01]  /*0f80*/  S2R R8, SR_TID.X ;  /* 0x0000000000087919 */ /* 0x000e220000002100 */
[----:B------:R-:W0:Y:S02]  /*0f90*/  LDC.64 R2, c[0x0][0x380] ;  /* 0x0000e000ff027b82 */ /* 0x000e240000000a00 */
[----:B0-----:R-:W-:-:S05]  /*0fa0*/  IMAD.WIDE.U32 R2, R8, 0x4, R2 ;  /* 0x0000000408027825 */ /* 0x001fca00078e0002 */
        /* <DEDUP_REMOVED lines=16> */
[----:B--2---:R-:W-:-:S04]  /*10b0*/  IADD3 R5, PT, PT, R7, R6, R5 ;  /* 0x0000000607057210 */ /* 0x004fc80007ffe005 */
[----:B---3--:R-:W-:Y:S01]  /*10c0*/  IADD3 R5, PT, PT, R12, R9, R5 ;  /* 0x000000090c057210 */ /* 0x008fe20007ffe005 */
[----:B------:R-:W-:Y:S01]  /*10d0*/  IMAD.MOV.U32 R9, RZ, RZ, 0x1000 ;  /* 0x00001000ff097424 */ /* 0x000fe200078e00ff */
[----:B------:R-:W-:-:S04]  /*10e0*/  IADD3 R12, P1, PT, R4, -0x1000, RZ ;  /* 0xfffff000040c7810 */ /* 0x000fc80007f3e0ff */
[----:B------:R-:W-:Y:S02]  /*10f0*/  ISETP.GE.U32.AND P0, PT, R12, 0x1000, PT ;  /* 0x000010000c00780c */ /* 0x000fe40003f06070 */
[----:B----4-:R-:W-:Y:S01]  /*1100*/  IADD3 R5, PT, PT, R14, R11, R5 ;  /* 0x0000000b0e057210 */ /* 0x010fe20007ffe005 */
[----:B------:R-:W-:Y:S01]  /*1110*/  IMAD.MOV.U32 R11, RZ, RZ, RZ ;  /* 0x000000ffff0b7224 */ /* 0x000fe200078e00ff */
[----:B------:R-:W-:-:S04]  /*1120*/  IADD3.X R14, PT, PT, R0, -0x1, RZ, P1, !PT ;  /* 0xffffffff000e7810 */ /* 0x000fc80000ffe4ff */
[----:B------:R-:W-:Y:S02]  /*1130*/  ISETP.GE.U32.AND.EX P0, PT, R14, RZ, PT, P0 ;  /* 0x000000ff0e00720c */ /* 0x000fe40003f06100 */
[----:B-----5:R-:W-:-:S04]  /*1140*/  IADD3 R5, PT, PT, R16, R13, R5 ;  /* 0x0000000d10057210 */ /* 0x020fc80007ffe005 */
[----:B------:R-:W-:-:S04]  /*1150*/  IADD3 R5, PT, PT, R18, R15, R5 ;  /* 0x0000000f12057210 */ /* 0x000fc80007ffe005 */
[----:B------:R-:W-:-:S04]  /*1160*/  IADD3 R5, PT, PT, R20, R17, R5 ;  /* 0x0000001114057210 */ /* 0x000fc80007ffe005 */
[----:B------:R-:W-:-:S05]  /*1170*/  IADD3 R5, PT, PT, R22, R19, R5 ;  /* 0x0000001316057210 */ /* 0x000fca0007ffe005 */
[----:B------:R-:W-:Y:S01]  /*1180*/  IMAD.IADD R10, R10, 0x1, R5 ;  /* 0x000000010a0a7824 */ /* 0x000fe200078e0205 */
[----:B------:R-:W-:Y:S06]  /*1190*/  @!P0 BRA `(.L_x_290) ;  /* 0x0000000000a08947 */ /* 0x000fec0003800000 */
[----:B------:R-:W0:Y:S01]  /*11a0*/  LDC.64 R4, c[0x0][0x390] ;  /* 0x0000e400ff047b82 */ /* 0x000e220000000a00 */
[----:B------:R-:W-:Y:S02]  /*11b0*/  IMAD.MOV.U32 R9, RZ, RZ, 0x1000 ;  /* 0x00001000ff097424 */ /* 0x000fe400078e00ff */
[----:B------:R-:W-:-:S07]  /*11c0*/  IMAD.MOV.U32 R11, RZ, RZ, RZ ;  /* 0x000000ffff0b7224 */ /* 0x000fce00078e00ff */
.L_x_292:
[----:B------:R-:W-:-:S04]  /*11d0*/  LEA R6, P0, R9, R2, 0x2 ;  /* 0x0000000209067211 */ /* 0x000fc800078010ff */
[----:B------:R-:W-:-:S05]  /*11e0*/  LEA.HI.X R7, R9, R3, R11, 0x2, P0 ;  /* 0x0000000309077211 */ /* 0x000fca00000f140b */
        /* <DEDUP_REMOVED lines=16> */
[----:B--2---:R-:W-:-:S02]  /*12f0*/  IADD3 R25, PT, PT, R26, R25, R10 ;  /* 0x000000191a197210 */ /* 0x004fc40007ffe00a */
[----:B0-----:R-:W-:-:S04]  /*1300*/  IADD3 R10, P1, PT, -R9, R4, RZ ;  /* 0x00000004090a7210 */ /* 0x001fc80007f3e1ff */
[----:B------:R-:W-:Y:S02]  /*1310*/  ISETP.GE.U32.AND P0, PT, R10, 0x1000, PT ;  /* 0x000010000a00780c */ /* 0x000fe40003f06070 */
[----:B---3--:R-:W-:-:S04]  /*1320*/  IADD3 R25, PT, PT, R28, R27, R25 ;  /* 0x0000001b1c197210 */ /* 0x008fc80007ffe019 */
[----:B----4-:R-:W-:-:S04]  /*1330*/  IADD3 R23, PT, PT, R23, R24, R25 ;  /* 0x0000001817177210 */ /* 0x010fc80007ffe019 */
[----:B-----5:R-:W-:Y:S01]  /*1340*/  IADD3 R21, PT, PT, R21, R0, R23 ;  /* 0x0000000015157210 */ /* 0x020fe20007ffe017 */
[----:B------:R-:W-:-:S04]  /*1350*/  IMAD.MOV.U32 R0, RZ, RZ, R5 ;  /* 0x000000ffff007224 */ /* 0x000fc800078e0005 */
[----:B------:R-:W-:Y:S01]  /*1360*/  IMAD.X R10, R0, 0x1, ~R11, P1 ;  /* 0x00000001000a7824 */ /* 0x000fe200008e0e0b */
[----:B------:R-:W-:-:S04]  /*1370*/  IADD3 R13, PT, PT, R16, R13, R21 ;  /* 0x0000000d100d7210 */ /* 0x000fc80007ffe015 */
[----:B------:R-:W-:Y:S02]  /*1380*/  ISETP.GE.U32.AND.EX P0, PT, R10, RZ, PT, P0 ;  /* 0x000000ff0a00720c */ /* 0x000fe40003f06100 */
[----:B------:R-:W-:-:S04]  /*1390*/  IADD3 R13, PT, PT, R18, R15, R13 ;  /* 0x0000000f120d7210 */ /* 0x000fc80007ffe00d */
[----:B------:R-:W-:-:S04]  /*13a0*/  IADD3 R13, PT, PT, R20, R17, R13 ;  /* 0x00000011140d7210 */ /* 0x000fc80007ffe00d */
[----:B------:R-:W-:-:S03]  /*13b0*/  IADD3 R10, PT, PT, R22, R19, R13 ;  /* 0x00000013160a7210 */ /* 0x000fc60007ffe00d */
[----:B------:R-:W-:Y:S05]  /*13c0*/  @!P0 BRA `(.L_x_291) ;  /* 0x0000000400e88947 */ /* 0x000fea0003800000 */
[----:B------:R-:W-:-:S05]  /*13d0*/  IADD3 R9, P0, PT, R9, 0x1000, RZ ;  /* 0x0000100009097810 */ /* 0x000fca0007f1e0ff */
[----:B------:R-:W-:Y:S01]  /*13e0*/  IMAD.X R11, RZ, RZ, R11, P0 ;  /* 0x000000ffff0b7224 */ /* 0x000fe200000e060b */
[----:B------:R-:W-:-:S04]  /*13f0*/  ISETP.GT.U32.AND P0, PT, R9, R12, PT ;  /* 0x0000000c0900720c */ /* 0x000fc80003f04070 */
[----:B------:R-:W-:-:S13]  /*1400*/  ISETP.GT.U32.AND.EX P0, PT, R11, R14, PT, P0 ;  /* 0x0000000e0b00720c */ /* 0x000fda0003f04100 */
[----:B------:R-:W-:Y:S05]  /*1410*/  @!P0 BRA `(.L_x_292) ;  /* 0xfffffffc006c8947 */ /* 0x000fea000383ffff */
.L_x_290:
[----:B------:R-:W-:Y:S01]  /*1420*/  IMAD.IADD R3, R4, 0x1, -R9 ;  /* 0x0000000104037824 */ /* 0x000fe200078e0a09 */
[----:B------:R-:W-:Y:S01]  /*1430*/  ISETP.GE.U32.AND P1, PT, R9, R4, PT ;  /* 0x000000040900720c */ /* 0x000fe20003f26070 */
[----:B------:R-:W-:Y:S03]  /*1440*/  BSSY.RECONVERGENT B1, `(.L_x_291) ;  /* 0x0000072000017945 */ /* 0x000fe60003800200 */
[----:B------:R-:W-:-:S04]  /*1450*/  ISETP.GE.AND P0, PT, R8, R3, PT ;  /* 0x000000030800720c */ /* 0x000fc80003f06270 */
[----:B------:R-:W-:-:S13]  /*1460*/  ISETP.GE.U32.OR.EX P0, PT, R11, R0, P0, P1 ;  /* 0x000000000b00720c */ /* 0x000fda0000706510 */
[----:B------:R-:W-:Y:S05]  /*1470*/  @P0 BRA `(.L_x_293) ;  /* 0x0000000400b80947 */ /* 0x000fea0003800000 */
[----:B------:R-:W-:Y:S01]  /*1480*/  LOP3.LUT R0, RZ, R8, RZ, 0x33, !PT ;  /* 0x00000008ff007212 */ /* 0x000fe200078e33ff */
[----:B------:R-:W-:Y:S03]  /*1490*/  BSSY.RECONVERGENT B2, `(.L_x_294) ;  /* 0x0000031000027945 */ /* 0x000fe60003800200 */
[----:B------:R-:W-:-:S04]  /*14a0*/  IADD3 R0, PT, PT, -R9, R4, R0 ;  /* 0x0000000409007210 */ /* 0x000fc80007ffe100 */
[C---:B------:R-:W-:Y:S02]  /*14b0*/  ISETP.GE.U32.AND P0, PT, R0.reuse, 0xf00, PT ;  /* 0x00000f000000780c */ /* 0x040fe40003f06070 */
[----:B------:R-:W-:Y:S01]  /*14c0*/  LEA.HI R4, R0, 0x1, RZ, 0x18 ;  /* 0x0000000100047811 */ /* 0x000fe200078fc0ff */
[----:B------:R-:W-:-:S03]  /*14d0*/  IMAD.MOV.U32 R0, RZ, RZ, R8 ;  /* 0x000000ffff007224 */ /* 0x000fc600078e0008 */
[----:B------:R-:W-:-:S04]  /*14e0*/  LOP3.LUT R24, R4, 0xf, RZ, 0xc0, !PT ;  /* 0x0000000f04187812 */ /* 0x000fc800078ec0ff */
[----:B------:R-:W-:-:S03]  /*14f0*/  ISETP.NE.AND P1, PT, R24, RZ, PT ;  /* 0x000000ff1800720c */ /* 0x000fc60003f25270 */
[----:B------:R-:W-:Y:S10]  /*1500*/  @!P0 BRA `(.L_x_295) ;  /* 0x0000000000a48947 */ /* 0x000ff40003800000 */
[----:B------:R-:W0:Y:S01]  /*1510*/  LDCU.64 UR4, c[0x0][0x380] ;  /* 0x00007000ff0477ac */ /* 0x000e220008000a00 */
[----:B------:R-:W-:Y:S02]  /*1520*/  IADD3 R3, P0, PT, R8, R9, RZ ;  /* 0x0000000908037210 */ /* 0x000fe40007f1e0ff */
[----:B------:R-:W-:-:S03]  /*1530*/  LOP3.LUT R6, R4, 0x1fffff0, RZ, 0xc0, !PT ;  /* 0x01fffff004067812 */ /* 0x000fc600078ec0ff */
[----:B------:R-:W-:Y:S02]  /*1540*/  IMAD.X R0, RZ, RZ, R11, P0 ;  /* 0x000000ffff007224 */ /* 0x000fe400000e060b */
[----:B------:R-:W-:Y:S01]  /*1550*/  IMAD.MOV R6, RZ, RZ, -R6 ;  /* 0x000000ffff067224 */ /* 0x000fe200078e0a06 */
[----:B0-----:R-:W-:-:S04]  /*1560*/  LEA R15, P2, R3, UR4, 0x2 ;  /* 0x00000004030f7c11 */ /* 0x001fc8000f8410ff */
[----:B------:R-:W-:Y:S02]  /*1570*/  IADD3 R15, P0, PT, R15, 0x2000, RZ ;  /* 0x000020000f0f7810 */ /* 0x000fe40007f1e0ff */
[----:B------:R-:W-:Y:S01]  /*1580*/  LEA.HI.X R3, R3, UR5, R0, 0x2, P2 ;  /* 0x0000000503037c11 */ /* 0x000fe200090f1400 */
[----:B------:R-:W-:-:S04]  /*1590*/  IMAD.MOV.U32 R0, RZ, RZ, R8 ;  /* 0x000000ffff007224 */ /* 0x000fc800078e0008 */
[----:B------:R-:W-:-:S07]  /*15a0*/  IMAD.X R3, RZ, RZ, R3, P0 ;  /* 0x000000ffff037224 */ /* 0x000fce00000e0603 */
.L_x_296:
        /* <DEDUP_REMOVED lines=31> */
.L_x_295:
[----:B------:R-:W-:Y:S05]  /*17a0*/  BSYNC.RECONVERGENT B2 ;  /* 0x0000000000027941 */ /* 0x000fea0003800200 */
.L_x_294:
[----:B------:R-:W-:Y:S05]  /*17b0*/  @!P1 BRA `(.L_x_293) ;  /* 0x0000000000e89947 */ /* 0x000fea0003800000 */
[----:B------:R-:W-:Y:S01]  /*17c0*/  ISETP.GE.U32.AND P0, PT, R24, 0x8, PT ;  /* 0x000000081800780c */ /* 0x000fe20003f06070 */
[----:B------:R-:W-:Y:S01]  /*17d0*/  BSSY.RECONVERGENT B2, `(.L_x_297) ;  /* 0x0000016000027945 */ /* 0x000fe20003800200 */
[----:B------:R-:W-:-:S04]  /*17e0*/  LOP3.LUT R17, R4, 0x7, RZ, 0xc0, !PT ;  /* 0x0000000704117812 */ /* 0x000fc800078ec0ff */
[----:B------:R-:W-:-:S07]  /*17f0*/  ISETP.NE.AND P1, PT, R17, RZ, PT ;  /* 0x000000ff1100720c */ /* 0x000fce0003f25270 */
[----:B------:R-:W-:Y:S06]  /*1800*/  @!P0 BRA `(.L_x_298) ;  /* 0x0000000000488947 */ /* 0x000fec0003800000 */
[----:B------:R-:W0:Y:S01]  /*1810*/  LDCU.64 UR4, c[0x0][0x380] ;  /* 0x00007000ff0477ac */ /* 0x000e220008000a00 */
[----:B------:R-:W-:-:S05]  /*1820*/  IADD3 R3, P0, PT, R0, R9, RZ ;  /* 0x0000000900037210 */ /* 0x000fca0007f1e0ff */
[----:B------:R-:W-:Y:S01]  /*1830*/  IMAD.X R6, RZ, RZ, R11, P0 ;  /* 0x000000ffff067224 */ /* 0x000fe200000e060b */
        /* <DEDUP_REMOVED lines=15> */
.L_x_298:
[----:B------:R-:W-:Y:S05]  /*1930*/  BSYNC.RECONVERGENT B2 ;  /* 0x0000000000027941 */ /* 0x000fea0003800200 */
.L_x_297:
        /* <DEDUP_REMOVED lines=18> */
.L_x_300:
[----:B------:R-:W-:Y:S05]  /*1a60*/  BSYNC.RECONVERGENT B2 ;  /* 0x0000000000027941 */ /* 0x000fea0003800200 */
.L_x_299:
[----:B------:R-:W-:Y:S05]  /*1a70*/  @!P1 BRA `(.L_x_293) ;  /* 0x0000000000389947 */ /* 0x000fea0003800000 */
[----:B------:R-:W0:Y:S01]  /*1a80*/  LDCU.64 UR4, c[0x0][0x380] ;  /* 0x00007000ff0477ac */ /* 0x000e220008000a00 */
[----:B------:R-:W-:Y:S01]  /*1a90*/  IADD3 R5, P0, PT, R0, R9, RZ ;  /* 0x0000000900057210 */ /* 0x000fe20007f1e0ff */
[----:B------:R-:W-:-:S04]  /*1aa0*/  IMAD.MOV R0, RZ, RZ, -R6 ;  /* 0x000000ffff007224 */ /* 0x000fc800078e0a06 */
[----:B------:R-:W-:Y:S01]  /*1ab0*/  IMAD.X R4, RZ, RZ, R11, P0 ;  /* 0x000000ffff047224 */ /* 0x000fe200000e060b */
[----:B0-----:R-:W-:-:S04]  /*1ac0*/  LEA R2, P1, R5, UR4, 0x2 ;  /* 0x0000000405027c11 */ /* 0x001fc8000f8210ff */
[----:B------:R-:W-:-:S09]  /*1ad0*/  LEA.HI.X R5, R5, UR5, R4, 0x2, P1 ;  /* 0x0000000505057c11 */ /* 0x000fd200088f1404 */
.L_x_301:
[----:B------:R-:W-:-:S06]  /*1ae0*/  IMAD.MOV.U32 R3, RZ, RZ, R5 ;  /* 0x000000ffff037224 */ /* 0x000fcc00078e0005 */
[----:B------:R0:W2:Y:S01]  /*1af0*/  LDG.E R3, desc[UR6][R2.64] ;  /* 0x0000000602037981 */ /* 0x0000a2000c1e1900 */
[----:B------:R-:W-:-:S05]  /*1b00*/  VIADD R0, R0, 0x1 ;  /* 0x0000000100007836 */ /* 0x000fca0000000000 */
[----:B------:R-:W-:Y:S02]  /*1b10*/  ISETP.NE.AND P0, PT, R0, RZ, PT ;  /* 0x000000ff0000720c */ /* 0x000fe40003f05270 */
[----:B0-----:R-:W-:-:S05]  /*1b20*/  IADD3 R2, P1, PT, R2, 0x400, RZ ;  /* 0x0000040002027810 */ /* 0x001fca0007f3e0ff */
[----:B------:R-:W-:Y:S02]  /*1b30*/  IMAD.X R5, RZ, RZ, R5, P1 ;  /* 0x000000ffff057224 */ /* 0x000fe400008e0605 */
[----:B--2---:R-:W-:-:S04]  /*1b40*/  IMAD.IADD R10, R3, 0x1, R10 ;  /* 0x00000001030a7824 */ /* 0x004fc800078e020a */
[----:B------:R-:W-:Y:S05]  /*1b50*/  @P0 BRA `(.L_x_301) ;  /* 0xfffffffc00e00947 */ /* 0x000fea000383ffff */
.L_x_293:
[----:B------:R-:W-:Y:S05]  /*1b60*/  BSYNC.RECONVERGENT B1 ;  /* 0x0000000000017941 */ /* 0x000fea0003800200 */
.L_x_291:
[----:B------:R-:W0:Y:S01]  /*1b70*/  S2R R6, SR_LANEID ;  /* 0x0000000000067919 */ /* 0x000e220000000000 */
[----:B------:R-:W-:Y:S01]  /*1b80*/  ISETP.NE.AND P5, PT, R8, RZ, PT ;  /* 0x000000ff0800720c */ /* 0x000fe20003fa5270 */
        /* <DEDUP_REMOVED lines=39> */
[----:B------:R-:W-:-:S07]  /*1e00*/  IMAD.IADD R7, R0, 0x1, R3 ;  /* 0x0000000100077824 */ /* 0x000fce00078e0203 */
.L_x_289:
[----:B------:R-:W-:Y:S05]  /*1e10*/  BSYNC.RECONVERGENT B0 ;  /* 0x0000000000007941 */ /* 0x000fea0003800200 */
.L_x_274:
[----:B------:R-:W-:Y:S05]  /*1e20*/  @P5 EXIT ;  /* 0x000000000000594d */ /* 0x000fea0003800000 */
[----:B------:R-:W3:Y:S01]  /*1e30*/  LDC.64 R2, c[0x0][0x388] ;  /* 0x0000e200ff027b82 */ /* 0x000ee20000000a00 */
[----:B------:R-:W0:Y:S02]  /*1e40*/  LDCU UR4, c[0x0][0x39c] ;  /* 0x00007380ff0477ac */ /* 0x000e240008000800 */
[----:B012---:R-:W-:-:S05]  /*1e50*/  VIADD R7, R7, UR4 ;  /* 0x0000000407077c36 */ /* 0x007fca0008000000 */
[----:B---3--:R-:W-:Y:S01]  /*1e60*/  STG.E desc[UR6][R2.64], R7 ;  /* 0x0000000702007986 */ /* 0x008fe2000c101906 */
[----:B------:R-:W-:Y:S05]  /*1e70*/  EXIT ;  /* 0x000000000000794d */ /* 0x000fea0003800000 */
.L_x_302:
        /* <DEDUP_REMOVED lines=16> */
.L_x_540:


//--------------------- .text._ZN3cub18CUB_300001_SM_10006detail6reduce28DeviceReduceSingleTileKernelINS2_10policy_hubIijN4cuda3std3__44plusIiEEE10Policy1000EPiSC_iS9_iiNS7_10__identityEEEvT0_T1_T2_T3_T4_T6_ --------------------------
	.section	.text._ZN3cub18CUB_300001_SM_10006detail6reduce28DeviceReduceSingleTileKernelINS2_10policy_hubIijN4cuda3std3__44plusIiEEE10Policy1000EPiSC_iS9_iiNS7_10__identityEEEvT0_T1_T2_T3_T4_T6_,"ax",@progbits
	.align	128
        .global         _ZN3cub18CUB_300001_SM_10006detail6reduce28DeviceReduceSingleTileKernelINS2_10policy_hubIijN4cuda3std3__44plusIiEEE10Policy1000EPiSC_iS9_iiNS7_10__identityEEEvT0_T1_T2_T3_T4_T6_
        .type           _ZN3cub18CUB_300001_SM_10006detail6reduce28DeviceReduceSingleTileKernelINS2_10policy_hubIijN4cuda3std3__44plusIiEEE10Policy1000EPiSC_iS9_iiNS7_10__identityEEEvT0_T1_T2_T3_T4_T6_,@function
        .size           _ZN3cub18CUB_300001_SM_10006detail6reduce28DeviceReduceSingleTileKernelINS2_10policy_hubIijN4cuda3std3__44plusIiEEE10Policy1000EPiSC_iS9_iiNS7_10__identityEEEvT0_T1_T2_T3_T4_T6_,(.L_x_541 - _ZN3cub18CUB_300001_SM_10006detail6reduce28DeviceReduceSingleTileKernelINS2_10policy_hubIijN4cuda3std3__44plusIiEEE10Policy1000EPiSC_iS9_iiNS7_10__identityEEEvT0_T1_T2_T3_T4_T6_)
        .other          _ZN3cub18CUB_300001_SM_10006detail6reduce28DeviceReduceSingleTileKernelINS2_10policy_hubIijN4cuda3std3__44plusIiEEE10Policy1000EPiSC_iS9_iiNS7_10__identityEEEvT0_T1_T2_T3_T4_T6_,@"STO_CUDA_ENTRY STV_DEFAULT"
_ZN3cub18CUB_300001_SM_10006detail6reduce28DeviceReduceSingleTileKernelINS2_10policy_hubIijN4cuda3std3__44plusIiEEE10Policy1000EPiSC_iS9_iiNS7_10__identityEEEvT0_T1_T2_T3_T4_T6_:
.text._ZN3cub18CUB_300001_SM_10006detail6reduce28DeviceReduceSingleTileKernelINS2_10policy_hubIijN4cuda3std3__44plusIiEEE10Policy1000EPiSC_iS9_iiNS7_10__identityEEEvT0_T1_T2_T3_T4_T6_:
        /* <DEDUP_REMOVED lines=13> */
.L_x_303:
        /* <DEDUP_REMOVED lines=16> */
.L_x_308:
[----:B------:R-:W-:Y:S05]  /*01d0*/  BSYNC.RECONVERGENT B1 ;  /* 0x0000000000017941 */ /* 0x000fea0003800200 */
.L_x_307:
        /* <DEDUP_REMOVED lines=16> */
.L_x_313:
        /* <DEDUP_REMOVED lines=9> */
.L_x_312:
[----:B------:R-:W-:Y:S05]  /*0370*/  BSYNC.RECONVERGENT B2 ;  /* 0x0000000000027941 */ /* 0x000fea0003800200 */
.L_x_311:
        /* <DEDUP_REMOVED lines=8> */
.L_x_316:
        /* <DEDUP_REMOVED lines=35> */
.L_x_315:
[----:B------:R-:W-:Y:S05]  /*0630*/  BSYNC.RECONVERGENT B2 ;  /* 0x0000000000027941 */ /* 0x000fea0003800200 */
.L_x_314:
        /* <DEDUP_REMOVED lines=22> */
.L_x_318:
[----:B------:R-:W-:Y:S05]  /*07a0*/  BSYNC.RECONVERGENT B2 ;  /* 0x0000000000027941 */ /* 0x000fea0003800200 */
.L_x_317:
        /* <DEDUP_REMOVED lines=10> */
.L_x_310:
[----:B------:R-:W-:Y:S05]  /*0850*/  BSYNC.RECONVERGENT B1 ;  /* 0x0000000000017941 */ /* 0x000fea0003800200 */
.L_x_309:
        /* <DEDUP_REMOVED lines=45> */
.L_x_319:
        /* <DEDUP_REMOVED lines=67> */
.L_x_306:
        /* <DEDUP_REMOVED lines=22> */
.L_x_323:
        /* <DEDUP_REMOVED lines=20> */
.L_x_321:
        /* <DEDUP_REMOVED lines=20> */
.L_x_327:
        /* <DEDUP_REMOVED lines=8> */
.L_x_326:
[----:B------:R-:W-:Y:S05]  /*13c0*/  BSYNC.RECONVERGENT B2 ;  /* 0x0000000000027941 */ /* 0x000fea0003800200 */
.L_x_325:
        /* <DEDUP_REMOVED lines=16> */
.L_x_330:
        /* <DEDUP_REMOVED lines=39> */
.L_x_329:
[----:B------:R-:W-:Y:S05]  /*1740*/  BSYNC.RECONVERGENT B2 ;  /* 0x0000000000027941 */ /* 0x000fea0003800200 */
.L_x_328:
        /* <DEDUP_REMOVED lines=27> */
.L_x_332:
[----:B------:R-:W-:Y:S05]  /*1900*/  BSYNC.RECONVERGENT B2 ;  /* 0x0000000000027941 */ /* 0x000fea0003800200 */
.L_x_331:
        /* <DEDUP_REMOVED lines=10> */
.L_x_324:
[----:B------:R-:W-:Y:S05]  /*19b0*/  BSYNC.RECONVERGENT B1 ;  /* 0x0000000000017941 */ /* 0x000fea0003800200 */
.L_x_322:
        /* <DEDUP_REMOVED lines=43> */
.L_x_305:
        /* <DEDUP_REMOVED lines=12> */
.L_x_335:
[----:B------:R-:W-:Y:S05]  /*1d30*/  BSYNC.RECONVERGENT B1 ;  /* 0x0000000000017941 */ /* 0x000fea0003800200 */
.L_x_334:
        /* <DEDUP_REMOVED lines=16> */
.L_x_340:
        /* <DEDUP_REMOVED lines=9> */
.L_x_339:
[----:B------:R-:W-:Y:S05]  /*1ed0*/  BSYNC.RECONVERGENT B2 ;  /* 0x0000000000027941 */ /* 0x000fea0003800200 */
.L_x_338:
        /* <DEDUP_REMOVED lines=8> */
.L_x_343:
        /* <DEDUP_REMOVED lines=35> */
.L_x_342:
[----:B------:R-:W-:Y:S05]  /*2190*/  BSYNC.RECONVERGENT B2 ;  /* 0x0000000000027941 */ /* 0x000fea0003800200 */
.L_x_341:
        /* <DEDUP_REMOVED lines=22> */
.L_x_345:
[----:B------:R-:W-:Y:S05]  /*2300*/  BSYNC.RECONVERGENT B2 ;  /* 0x0000000000027941 */ /* 0x000fea0003800200 */
.L_x_344:
        /* <DEDUP_REMOVED lines=10> */
.L_x_337:
[----:B------:R-:W-:Y:S05]  /*23b0*/  BSYNC.RECONVERGENT B1 ;  /* 0x0000000000017941 */ /* 0x000fea0003800200 */
.L_x_336:
        /* <DEDUP_REMOVED lines=45> */
.L_x_346:
        /* <DEDUP_REMOVED lines=67> */
.L_x_333:
        /* <DEDUP_REMOVED lines=33> */
.L_x_349:
        /* <DEDUP_REMOVED lines=32> */
.L_x_347:
        /* <DEDUP_REMOVED lines=20> */
.L_x_353:
        /* <DEDUP_REMOVED lines=8> */
.L_x_352:
[----:B------:R-:W-:Y:S05]  /*3090*/  BSYNC.RECONVERGENT B2 ;  /* 0x0000000000027941 */ /* 0x000fea0003800200 */
.L_x_351:
        /* <DEDUP_REMOVED lines=16> */
.L_x_356:
        /* <DEDUP_REMOVED lines=39> */
.L_x_355:
[----:B------:R-:W-:Y:S05]  /*3410*/  BSYNC.RECONVERGENT B2 ;  /* 0x0000000000027941 */ /* 0x000fea0003800200 */
.L_x_354:
        /* <DEDUP_REMOVED lines=27> */
.L_x_358:
[----:B------:R-:W-:Y:S05]  /*35d0*/  BSYNC.RECONVERGENT B2 ;  /* 0x0000000000027941 */ /* 0x000fea0003800200 */
.L_x_357:
        /* <DEDUP_REMOVED lines=10> */
.L_x_350:
[----:B------:R-:W-:Y:S05]  /*3680*/  BSYNC.RECONVERGENT B1 ;  /* 0x0000000000017941 */ /* 0x000fea0003800200 */
.L_x_348:
        /* <DEDUP_REMOVED lines=42> */
.L_x_320:
[----:B------:R-:W-:Y:S05]  /*3930*/  BSYNC.RECONVERGENT B0 ;  /* 0x0000000000007941 */ /* 0x000fea0003800200 */
.L_x_304:
[----:B------:R-:W-:Y:S05]  /*3940*/  @P0 EXIT ;  /* 0x000000000000094d */ /* 0x000fea0003800000 */
[----:B-1----:R-:W1:Y:S01]  /*3950*/  LDC.64 R4, c[0x0][0x388] ;  /* 0x0000e200ff047b82 */ /* 0x002e620000000a00 */
[----:B------:R-:W0:Y:S02]  /*3960*/  LDCU UR4, c[0x0][0x398] ;  /* 0x00007300ff0477ac */ /* 0x000e240008000800 */
[----:B0-234-:R-:W-:-:S05]  /*3970*/  VIADD R3, R3, UR4 ;  /* 0x0000000403037c36 */ /* 0x01dfca0008000000 */
[----:B-1----:R-:W-:Y:S01]  /*3980*/  STG.E desc[UR6][R4.64], R3 ;  /* 0x0000000304007986 */ /* 0x002fe2000c101906 */
[----:B------:R-:W-:Y:S05]  /*3990*/  EXIT ;  /* 0x000000000000794d */ /* 0x000fea0003800000 */
.L_x_359:
        /* <DEDUP_REMOVED lines=14> */
.L_x_541:


//--------------------- .text._ZN3cub18CUB_300001_SM_10006detail6reduce18DeviceReduceKernelINS2_10policy_hubIijN4cuda3std3__44plusIiEEE10Policy1000EN6thrust24THRUST_300001_SM_1000_NS6detail15normal_iteratorINSD_10device_ptrIiEEEEjS9_iNS7_10__identityEEEvT0_PT3_T1_NS0_13GridEvenShareISN_EET2_T4_ --------------------------
	.section	.text._ZN3cub18CUB_300001_SM_10006detail6reduce18DeviceReduceKernelINS2_10policy_hubIijN4cuda3std3__44plusIiEEE10Policy1000EN6thrust24THRUST_300001_SM_1000_NS6detail15normal_iteratorINSD_10device_ptrIiEEEEjS9_iNS7_10__identityEEEvT0_PT3_T1_NS0_13GridEvenShareISN_EET2_T4_,"ax",@progbits
	.align	128
        .global         _ZN3cub18CUB_300001_SM_10006detail6reduce18DeviceReduceKernelINS2_10policy_hubIijN4cuda3std3__44plusIiEEE10Policy1000EN6thrust24THRUST_300001_SM_1000_NS6detail15normal_iteratorINSD_10device_ptrIiEEEEjS9_iNS7_10__identityEEEvT0_PT3_T1_NS0_13GridEvenShareISN_EET2_T4_
        .type           _ZN3cub18CUB_300001_SM_10006detail6reduce18DeviceReduceKernelINS2_10policy_hubIijN4cuda3std3__44plusIiEEE10Policy1000EN6thrust24THRUST_300001_SM_1000_NS6detail15normal_iteratorINSD_10device_ptrIiEEEEjS9_iNS7_10__identityEEEvT0_PT3_T1_NS0_13GridEvenShareISN_EET2_T4_,@function
        .size           _ZN3cub18CUB_300001_SM_10006detail6reduce18DeviceReduceKernelINS2_10policy_hubIijN4cuda3std3__44plusIiEEE10Policy1000EN6thrust24THRUST_300001_SM_1000_NS6detail15normal_iteratorINSD_10device_ptrIiEEEEjS9_iNS7_10__identityEEEvT0_PT3_T1_NS0_13GridEvenShareISN_EET2_T4_,(.L_x_542 - _ZN3cub18CUB_300001_SM_10006detail6reduce18DeviceReduceKernelINS2_10policy_hubIijN4cuda3std3__44plusIiEEE10Policy1000EN6thrust24THRUST_300001_SM_1000_NS6detail15normal_iteratorINSD_10device_ptrIiEEEEjS9_iNS7_10__identityEEEvT0_PT3_T1_NS0_13GridEvenShareISN_EET2_T4_)
        .other          _ZN3cub18CUB_300001_SM_10006detail6reduce18DeviceReduceKernelINS2_10policy_hubIijN4cuda3std3__44plusIiEEE10Policy1000EN6thrust24THRUST_300001_SM_1000_NS6detail15normal_iteratorINSD_10device_ptrIiEEEEjS9_iNS7_10__identityEEEvT0_PT3_T1_NS0_13GridEvenShareISN_EET2_T4_,@"STO_CUDA_ENTRY STV_DEFAULT"
_ZN3cub18CUB_300001_SM_10006detail6reduce18DeviceReduceKernelINS2_10policy_hubIijN4cuda3std3__44plusIiEEE10Policy1000EN6thrust24THRUST_300001_SM_1000_NS6detail15normal_iteratorINSD_10device_ptrIiEEEEjS9_iNS7_10__identityEEEvT0_PT3_T1_NS0_13GridEvenShareISN_EET2_T4_:
.text._ZN3cub18CUB_300001_SM_10006detail6reduce18DeviceReduceKernelINS2_10policy_hubIijN4cuda3std3__44plusIiEEE10Policy1000EN6thrust24THRUST_300001_SM_1000_NS6detail15normal_iteratorINSD_10device_ptrIiEEEEjS9_iNS7_10__identityEEEvT0_PT3_T1_NS0_13GridEvenShareISN_EET2_T4_:
[----:B------:R-:W-:Y:S01]  /*0000*/  LDC R1, c[0x0][0x37c] ;  /* 0x0000df00ff017b82 */ /* 0x000fe20000000800 */
[----:B------:R-:W0:Y:S07]  /*0010*/  S2R R3, SR_CTAID.X ;  /* 0x0000000000037919 */ /* 0x000e2e0000002500 */
[----:B------:R-:W1:Y:S01]  /*0020*/  LDC.64 R8, c[0x0][0x3a8] ;  /* 0x0000ea00ff087b82 */ /* 0x000e620000000a00 */
[----:B------:R-:W2:Y:S01]  /*0030*/  LDCU.64 UR6, c[0x0][0x358] ;  /* 0x00006b00ff0677ac */ /* 0x000ea20008000a00 */
[----:B------:R-:W-:Y:S01]  /*0040*/  BSSY.RECONVERGENT B0, `(.L_x_360) ;  /* 0x0000236000007945 */ /* 0x000fe20003800200 */
[----:B-1----:R-:W-:-:S02]  /*0050*/  IMAD.SHL.U32 R13, R9, 0x1000, RZ ;  /* 0x00001000090d7824 */ /* 0x002fc400078e00ff */
[----:B0-----:R-:W-:-:S05]  /*0060*/  IMAD R0, R3, -0x1000, R8 ;  /* 0xfffff00003007824 */ /* 0x001fca00078e0208 */
[----:B------:R-:W-:-:S13]  /*0070*/  ISETP.GT.U32.AND P0, PT, R0, 0xfff, PT ;  /* 0x00000fff0000780c */ /* 0x000fda0003f04070 */
[----:B--2---:R-:W-:Y:S05]  /*0080*/  @P0 BRA `(.L_x_361) ;  /* 0x0000001000540947 */ /* 0x004fea0003800000 */
[----:B------:R-:W0:Y:S01]  /*0090*/  S2R R2, SR_TID.X ;  /* 0x0000000000027919 */ /* 0x000e220000002100 */
[----:B------:R-:W-:Y:S01]  /*00a0*/  BSSY.RECONVERGENT B1, `(.L_x_362) ;  /* 0x000000a000017945 */ /* 0x000fe20003800200 */
[----:B------:R-:W-:Y:S01]  /*00b0*/  IMAD.MOV.U32 R14, RZ, RZ, RZ ;  /* 0x000000ffff0e7224 */ /* 0x000fe200078e00ff */
[----:B0-----:R-:W-:Y:S01]  /*00c0*/  ISETP.GE.U32.AND P0, PT, R2, R0, PT ;  /* 0x000000000200720c */ /* 0x001fe20003f06070 */
[----:B------:R-:W-:-:S12]  /*00d0*/  IMAD.MOV.U32 R4, RZ, RZ, R2 ;  /* 0x000000ffff047224 */ /* 0x000fd800078e0002 */
[----:B------:R-:W-:Y:S05]  /*00e0*/  @P0 BRA `(.L_x_363) ;  /* 0x0000000000140947 */ /* 0x000fea0003800000 */
[----:B------:R-:W0:Y:S01]  /*00f0*/  LDC.64 R14, c[0x0][0x380] ;  /* 0x0000e000ff0e7b82 */ /* 0x000e220000000a00 */
[----:B------:R-:W-:-:S04]  /*0100*/  IMAD R5, R3, 0x1000, R2 ;  /* 0x0000100003057824 */ /* 0x000fc800078e0202 */
[----:B0-----:R-:W-:-:S06]  /*0110*/  IMAD.WIDE.U32 R14, R5, 0x4, R14 ;  /* 0x00000004050e7825 */ /* 0x001fcc00078e000e */
[----:B------:R0:W5:Y:S01]  /*0120*/  LDG.E R14, desc[UR6][R14.64] ;  /* 0x000000060e0e7981 */ /* 0x000162000c1e1900 */
[----:B------:R-:W-:-:S07]  /*0130*/  VIADD R4, R2, 0x100 ;  /* 0x0000010002047836 */ /* 0x000fce0000000000 */
.L_x_363:
[----:B------:R-:W-:Y:S05]  /*0140*/  BSYNC.RECONVERGENT B1 ;  /* 0x0000000000017941 */ /* 0x000fea0003800200 */
.L_x_362:
[----:B------:R-:W-:Y:S01]  /*0150*/  ISETP.GE.U32.AND P0, PT, R4, R0, PT ;  /* 0x000000000400720c */ /* 0x000fe20003f06070 */
[----:B------:R-:W-:-:S12]  /*0160*/  BSSY.RECONVERGENT B1, `(.L_x_364) ;  /* 0x0000097000017945 */ /* 0x000fd80003800200 */
[----:B------:R-:W-:Y:S05]  /*0170*/  @P0 BRA `(.L_x_365) ;  /* 0x0000000800540947 */ /* 0x000fea0003800000 */
[----:B------:R-:W-:Y:S01]  /*0180*/  LOP3.LUT R5, RZ, R4, RZ, 0x33, !PT ;  /* 0x00000004ff057212 */ /* 0x000fe200078e33ff */
[----:B------:R-:W-:Y:S04]  /*0190*/  BSSY.RECONVERGENT B2, `(.L_x_366) ;  /* 0x000004b000027945 */ /* 0x000fe80003800200 */
[----:B------:R-:W-:-:S04]  /*01a0*/  IMAD.IADD R8, R5, 0x1, R8 ;  /* 0x0000000105087824 */ /* 0x000fc800078e0208 */
[----:B------:R-:W-:-:S05]  /*01b0*/  IMAD R8, R3, -0x1000, R8 ;  /* 0xfffff00003087824 */ /* 0x000fca00078e0208 */
[C---:B------:R-:W-:Y:S02]  /*01c0*/  ISETP.GE.U32.AND P0, PT, R8.reuse, 0xf00, PT ;  /* 0x00000f000800780c */ /* 0x040fe40003f06070 */
[----:B------:R-:W-:-:S04]  /*01d0*/  LEA.HI R5, R8, 0x1, RZ, 0x18 ;  /* 0x0000000108057811 */ /* 0x000fc800078fc0ff */
[----:B------:R-:W-:-:S07]  /*01e0*/  LOP3.LUT R6, R5, 0xf, RZ, 0xc0, !PT ;  /* 0x0000000f05067812 */ /* 0x000fce00078ec0ff */
[----:B------:R-:W-:Y:S05]  /*01f0*/  @!P0 BRA `(.L_x_367) ;  /* 0x0000000400108947 */ /* 0x000fea0003800000 */
[----:B------:R-:W-:Y:S01]  /*0200*/  LOP3.LUT R8, R5, 0x1fffff0, RZ, 0xc0, !PT ;  /* 0x01fffff005087812 */ /* 0x000fe200078ec0ff */
[----:B------:R-:W-:Y:S01]  /*0210*/  BSSY.RECONVERGENT B3, `(.L_x_368) ;  /* 0x0000041000037945 */ /* 0x000fe20003800200 */
[----:B------:R-:W-:Y:S01]  /*0220*/  LOP3.LUT R7, R4, 0x800, RZ, 0xfc, !PT ;  /* 0x0000080004077812 */ /* 0x000fe200078efcff */
[----:B------:R-:W-:Y:S01]  /*0230*/  IMAD R4, R3, 0x1000, R4 ;  /* 0x0000100003047824 */ /* 0x000fe200078e0204 */
[----:B------:R-:W-:-:S07]  /*0240*/  IADD3 R8, PT, PT, -R8, RZ, RZ ;  /* 0x000000ff08087210 */ /* 0x000fce0007ffe1ff */
.L_x_369:
[----:B------:R-:W1:Y:S01]  /*0250*/  LDC.64 R12, c[0x0][0x380] ;  /* 0x0000e000ff0c7b82 */ /* 0x000e620000000a00 */
[----:B------:R-:W-:-:S04]  /*0260*/  VIADD R21, R4, 0x100 ;  /* 0x0000010004157836 */ /* 0x000fc80000000000 */
[----:B-1----:R-:W-:-:S04]  /*0270*/  IMAD.WIDE.U32 R20, R21, 0x4, R12 ;  /* 0x0000000415147825 */ /* 0x002fc800078e000c */
[C---:B------:R-:W-:Y:S01]  /*0280*/  IMAD.WIDE.U32 R16, R4.reuse, 0x4, R12 ;  /* 0x0000000404107825 */ /* 0x040fe200078e000c */
[----:B0-----:R-:W2:Y:S04]  /*0290*/  LDG.E R15, desc[UR6][R20.64] ;  /* 0x00000006140f7981 */ /* 0x001ea8000c1e1900 */
[----:B------:R0:W2:Y:S01]  /*02a0*/  LDG.E R9, desc[UR6][R16.64] ;  /* 0x0000000610097981 */ /* 0x0000a2000c1e1900 */
[C---:B------:R-:W-:Y:S02]  /*02b0*/  VIADD R29, R4.reuse, 0x600 ;  /* 0x00000600041d7836 */ /* 0x040fe40000000000 */
[C---:B------:R-:W-:Y:S01]  /*02c0*/  VIADD R27, R4.reuse, 0x300 ;  /* 0x00000300041b7836 */ /* 0x040fe20000000000 */
[C---:B------:R-:W-:Y:S01]  /*02d0*/  IADD3 R28, PT, PT, R4.reuse, 0x800, RZ ;  /* 0x00000800041c7810 */ /* 0x040fe20007ffe0ff */
[----:B------:R-:W-:-:S02]  /*02e0*/  VIADD R11, R4, 0x200 ;  /* 0x00000200040b7836 */ /* 0x000fc40000000000 */
[----:B------:R-:W-:-:S04]  /*02f0*/  IMAD.WIDE.U32 R26, R27, 0x4, R12 ;  /* 0x000000041b1a7825 */ /* 0x000fc800078e000c */
[--C-:B0-----:R-:W-:Y:S02]  /*0300*/  IMAD.WIDE.U32 R16, R29, 0x4, R12.reuse ;  /* 0x000000041d107825 */ /* 0x101fe400078e000c */
[----:B------:R-:W3:Y:S02]  /*0310*/  LDG.E R26, desc[UR6][R26.64] ;  /* 0x000000061a1a7981 */ /* 0x000ee4000c1e1900 */
[C---:B------:R-:W-:Y:S02]  /*0320*/  VIADD R19, R4.reuse, 0x400 ;  /* 0x0000040004137836 */ /* 0x040fe40000000000 */
[C---:B------:R-:W-:Y:S01]  /*0330*/  VIADD R23, R4.reuse, 0x500 ;  /* 0x0000050004177836 */ /* 0x040fe20000000000 */
[----:B------:R0:W4:Y:S01]  /*0340*/  LDG.E R22, desc[UR6][R16.64] ;  /* 0x0000000610167981 */ /* 0x000122000c1e1900 */
[----:B------:R-:W-:Y:S02]  /*0350*/  VIADD R29, R4, 0x700 ;  /* 0x00000700041d7836 */ /* 0x000fe40000000000 */
[----:B------:R-:W-:-:S04]  /*0360*/  IMAD.WIDE.U32 R10, R11, 0x4, R12 ;  /* 0x000000040b0a7825 */ /* 0x000fc800078e000c */
[--C-:B------:R-:W-:Y:S01]  /*0370*/  IMAD.WIDE.U32 R18, R19, 0x4, R12.reuse ;  /* 0x0000000413127825 */ /* 0x100fe200078e000c */
[----:B------:R1:W3:Y:S03]  /*0380*/  LDG.E R25, desc[UR6][R10.64] ;  /* 0x000000060a197981 */ /* 0x0002e6000c1e1900 */
[--C-:B------:R-:W-:Y:S01]  /*0390*/  IMAD.WIDE.U32 R20, R23, 0x4, R12.reuse ;  /* 0x0000000417147825 */ /* 0x100fe200078e000c */
[----:B------:R-:W4:Y:S03]  /*03a0*/  LDG.E R24, desc[UR6][R18.64] ;  /* 0x0000000612187981 */ /* 0x000f26000c1e1900 */
[--C-:B0-----:R-:W-:Y:S01]  /*03b0*/  IMAD.WIDE.U32 R16, R29, 0x4, R12.reuse ;  /* 0x000000041d107825 */ /* 0x101fe200078e000c */
[----:B------:R0:W4:Y:S03]  /*03c0*/  LDG.E R23, desc[UR6][R20.64] ;  /* 0x0000000614177981 */ /* 0x000126000c1e1900 */
[----:B------:R-:W-:Y:S01]  /*03d0*/  IMAD.WIDE.U32 R28, R28, 0x4, R12 ;  /* 0x000000041c1c7825 */ /* 0x000fe200078e000c */
[----:B------:R-:W4:Y:S03]  /*03e0*/  LDG.E R19, desc[UR6][R16.64] ;  /* 0x0000000610137981 */ /* 0x000f26000c1e1900 */
[----:B------:R-:W-:-:S02]  /*03f0*/  VIADD R27, R4, 0xa00 ;  /* 0x00000a00041b7836 */ /* 0x000fc40000000000 */
[----:B-1----:R-:W-:Y:S01]  /*0400*/  VIADD R11, R4, 0x900 ;  /* 0x00000900040b7836 */ /* 0x002fe20000000000 */
[----:B------:R1:W4:Y:S01]  /*0410*/  LDG.E R18, desc[UR6][R28.64] ;  /* 0x000000061c127981 */ /* 0x000322000c1e1900 */
[----:B0-----:R-:W-:-:S04]  /*0420*/  IMAD.WIDE.U32 R20, R27, 0x4, R12 ;  /* 0x000000041b147825 */ /* 0x001fc800078e000c */
[----:B------:R-:W-:Y:S02]  /*0430*/  VIADD R27, R4, 0xb00 ;  /* 0x00000b00041b7836 */ /* 0x000fe40000000000 */
[----:B------:R-:W-:-:S04]  /*0440*/  IMAD.WIDE.U32 R10, R11, 0x4, R12 ;  /* 0x000000040b0a7825 */ /* 0x000fc800078e000c */
[----:B-1----:R-:W-:Y:S02]  /*0450*/  VIADD R29, R4, 0xc00 ;  /* 0x00000c00041d7836 */ /* 0x002fe40000000000 */
[----:B------:R-:W4:Y:S02]  /*0460*/  LDG.E R11, desc[UR6][R10.64] ;  /* 0x000000060a0b7981 */ /* 0x000f24000c1e1900 */
[----:B------:R-:W-:-:S06]  /*0470*/  IMAD.WIDE.U32 R16, R29, 0x4, R12 ;  /* 0x000000041d107825 */ /* 0x000fcc00078e000c */
[----:B------:R0:W4:Y:S04]  /*0480*/  LDG.E R16, desc[UR6][R16.64] ;  /* 0x0000000610107981 */ /* 0x000128000c1e1900 */
[----:B------:R1:W4:Y:S01]  /*0490*/  LDG.E R10, desc[UR6][R20.64] ;  /* 0x00000006140a7981 */ /* 0x000322000c1e1900 */
[----:B0-----:R-:W-:Y:S01]  /*04a0*/  VIADD R17, R4, 0xf00 ;  /* 0x00000f0004117836 */ /* 0x001fe20000000000 */
[----:B--2--5:R-:W-:Y:S01]  /*04b0*/  IADD3 R9, PT, PT, R15, R9, R14 ;  /* 0x000000090f097210 */ /* 0x024fe20007ffe00e */
[----:B------:R-:W-:-:S04]  /*04c0*/  IMAD.WIDE.U32 R14, R27, 0x4, R12 ;  /* 0x000000041b0e7825 */ /* 0x000fc800078e000c */
[----:B------:R-:W-:Y:S02]  /*04d0*/  VIADD R27, R4, 0xd00 ;  /* 0x00000d00041b7836 */ /* 0x000fe40000000000 */
[----:B------:R-:W2:Y:S02]  /*04e0*/  LDG.E R15, desc[UR6][R14.64] ;  /* 0x000000060e0f7981 */ /* 0x000ea4000c1e1900 */
[----:B------:R-:W-:-:S04]  /*04f0*/  IMAD.WIDE.U32 R28, R27, 0x4, R12 ;  /* 0x000000041b1c7825 */ /* 0x000fc800078e000c */
[----:B------:R-:W-:Y:S02]  /*0500*/  VIADD R27, R4, 0xe00 ;  /* 0x00000e00041b7836 */ /* 0x000fe40000000000 */
[----:B------:R-:W2:Y:S02]  /*0510*/  LDG.E R29, desc[UR6][R28.64] ;  /* 0x000000061c1d7981 */ /* 0x000ea4000c1e1900 */
[----:B-1----:R-:W-:-:S04]  /*0520*/  IMAD.WIDE.U32 R20, R27, 0x4, R12 ;  /* 0x000000041b147825 */ /* 0x002fc800078e000c */
[----:B------:R-:W-:Y:S02]  /*0530*/  IMAD.WIDE.U32 R12, R17, 0x4, R12 ;  /* 0x00000004110c7825 */ /* 0x000fe400078e000c */
[----:B------:R-:W2:Y:S04]  /*0540*/  LDG.E R20, desc[UR6][R20.64] ;  /* 0x0000000614147981 */ /* 0x000ea8000c1e1900 */
[----:B------:R-:W2:Y:S01]  /*0550*/  LDG.E R12, desc[UR6][R12.64] ;  /* 0x000000060c0c7981 */ /* 0x000ea2000c1e1900 */
[----:B---3--:R-:W-:Y:S02]  /*0560*/  IADD3 R9, PT, PT, R26, R25, R9 ;  /* 0x000000191a097210 */ /* 0x008fe40007ffe009 */
[----:B------:R-:W-:Y:S02]  /*0570*/  IADD3 R8, PT, PT, R8, 0x10, RZ ;  /* 0x0000001008087810 */ /* 0x000fe40007ffe0ff */
[----:B----4-:R-:W-:-:S02]  /*0580*/  IADD3 R9, PT, PT, R23, R24, R9 ;  /* 0x0000001817097210 */ /* 0x010fc40007ffe009 */
[----:B------:R-:W-:Y:S02]  /*0590*/  ISETP.NE.AND P0, PT, R8, RZ, PT ;  /* 0x000000ff0800720c */ /* 0x000fe40003f05270 */
[----:B------:R-:W-:Y:S01]  /*05a0*/  IADD3 R9, PT, PT, R19, R22, R9 ;  /* 0x0000001613097210 */ /* 0x000fe20007ffe009 */
[----:B------:R-:W-:Y:S02]  /*05b0*/  VIADD R7, R7, 0x1000 ;  /* 0x0000100007077836 */ /* 0x000fe40000000000 */
[----:B------:R-:W-:Y:S01]  /*05c0*/  VIADD R4, R4, 0x1000 ;  /* 0x0000100004047836 */ /* 0x000fe20000000000 */
[----:B------:R-:W-:-:S04]  /*05d0*/  IADD3 R9, PT, PT, R11, R18, R9 ;  /* 0x000000120b097210 */ /* 0x000fc80007ffe009 */
[----:B--2---:R-:W-:-:S04]  /*05e0*/  IADD3 R9, PT, PT, R15, R10, R9 ;  /* 0x0000000a0f097210 */ /* 0x004fc80007ffe009 */
[----:B------:R-:W-:-:S04]  /*05f0*/  IADD3 R9, PT, PT, R29, R16, R9 ;  /* 0x000000101d097210 */ /* 0x000fc80007ffe009 */
[----:B------:R-:W-:Y:S01]  /*0600*/  IADD3 R14, PT, PT, R12, R20, R9 ;  /* 0x000000140c0e7210 */ /* 0x000fe20007ffe009 */
[----:B------:R-:W-:Y:S06]  /*0610*/  @P0 BRA `(.L_x_369) ;  /* 0xfffffffc000c0947 */ /* 0x000fec000383ffff */
[----:B------:R-:W-:Y:S05]  /*0620*/  BSYNC.RECONVERGENT B3 ;  /* 0x0000000000037941 */ /* 0x000fea0003800200 */
.L_x_368:
[----:B------:R-:W-:-:S07]  /*0630*/  VIADD R4, R7, 0xfffff800 ;  /* 0xfffff80007047836 */ /* 0x000fce0000000000 */
.L_x_367:
[----:B------:R-:W-:Y:S05]  /*0640*/  BSYNC.RECONVERGENT B2 ;  /* 0x0000000000027941 */ /* 0x000fea0003800200 */
.L_x_366:
[----:B------:R-:W-:-:S13]  /*0650*/  ISETP.NE.AND P0, PT, R6, RZ, PT ;  /* 0x000000ff0600720c */ /* 0x000fda0003f05270 */
[----:B------:R-:W-:Y:S05]  /*0660*/  @!P0 BRA `(.L_x_365) ;  /* 0x0000000400188947 */ /* 0x000fea0003800000 */
[----:B------:R-:W-:Y:S01]  /*0670*/  ISETP.GE.U32.AND P0, PT, R6, 0x8, PT ;  /* 0x000000080600780c */ /* 0x000fe20003f06070 */
[----:B------:R-:W-:Y:S01]  /*0680*/  BSSY.RECONVERGENT B2, `(.L_x_370) ;  /* 0x0000022000027945 */ /* 0x000fe20003800200 */
[----:B------:R-:W-:-:S04]  /*0690*/  LOP3.LUT R24, R5, 0x7, RZ, 0xc0, !PT ;  /* 0x0000000705187812 */ /* 0x000fc800078ec0ff */
[----:B------:R-:W-:-:S07]  /*06a0*/  ISETP.NE.AND P1, PT, R24, RZ, PT ;  /* 0x000000ff1800720c */ /* 0x000fce0003f25270 */
[----:B------:R-:W-:Y:S06]  /*06b0*/  @!P0 BRA `(.L_x_371) ;  /* 0x0000000000788947 */ /* 0x000fec0003800000 */
[----:B------:R-:W1:Y:S01]  /*06c0*/  LDC.64 R10, c[0x0][0x380] ;  /* 0x0000e000ff0a7b82 */ /* 0x000e620000000a00 */
[----:B------:R-:W-:-:S04]  /*06d0*/  IMAD R27, R3, 0x1000, R4 ;  /* 0x00001000031b7824 */ /* 0x000fc800078e0204 */
[C---:B------:R-:W-:Y:S02]  /*06e0*/  VIADD R21, R27.reuse, 0x100 ;  /* 0x000001001b157836 */ /* 0x040fe40000000000 */
[C---:B------:R-:W-:Y:S02]  /*06f0*/  VIADD R17, R27.reuse, 0x300 ;  /* 0x000003001b117836 */ /* 0x040fe40000000000 */
[C---:B------:R-:W-:Y:S01]  /*0700*/  VIADD R23, R27.reuse, 0x200 ;  /* 0x000002001b177836 */ /* 0x040fe20000000000 */
[C---:B------:R-:W-:Y:S01]  /*0710*/  IADD3 R7, PT, PT, R27.reuse, 0x400, RZ ;  /* 0x000004001b077810 */ /* 0x040fe20007ffe0ff */
[C---:B------:R-:W-:Y:S02]  /*0720*/  VIADD R9, R27.reuse, 0x500 ;  /* 0x000005001b097836 */ /* 0x040fe40000000000 */
[C---:B------:R-:W-:Y:S02]  /*0730*/  VIADD R25, R27.reuse, 0x600 ;  /* 0x000006001b197836 */ /* 0x040fe40000000000 */
[----:B-1----:R-:W-:-:S04]  /*0740*/  IMAD.WIDE.U32 R12, R27, 0x4, R10 ;  /* 0x000000041b0c7825 */ /* 0x002fc800078e000a */
[--C-:B------:R-:W-:Y:S01]  /*0750*/  IMAD.WIDE.U32 R20, R21, 0x4, R10.reuse ;  /* 0x0000000415147825 */ /* 0x100fe200078e000a */
[----:B0-----:R0:W2:Y:S03]  /*0760*/  LDG.E R15, desc[UR6][R12.64] ;  /* 0x000000060c0f7981 */ /* 0x0010a6000c1e1900 */
[--C-:B------:R-:W-:Y:S01]  /*0770*/  IMAD.WIDE.U32 R16, R17, 0x4, R10.reuse ;  /* 0x0000000411107825 */ /* 0x100fe200078e000a */
[----:B------:R-:W2:Y:S03]  /*0780*/  LDG.E R18, desc[UR6][R20.64] ;  /* 0x0000000614127981 */ /* 0x000ea6000c1e1900 */
[----:B------:R-:W-:Y:S02]  /*0790*/  IMAD.WIDE.U32 R22, R23, 0x4, R10 ;  /* 0x0000000417167825 */ /* 0x000fe400078e000a */
[----:B------:R-:W3:Y:S02]  /*07a0*/  LDG.E R16, desc[UR6][R16.64] ;  /* 0x0000000610107981 */ /* 0x000ee4000c1e1900 */
[----:B------:R-:W-:-:S02]  /*07b0*/  VIADD R27, R27, 0x700 ;  /* 0x000007001b1b7836 */ /* 0x000fc40000000000 */
[--C-:B------:R-:W-:Y:S01]  /*07c0*/  IMAD.WIDE.U32 R6, R7, 0x4, R10.reuse ;  /* 0x0000000407067825 */ /* 0x100fe200078e000a */
[----:B------:R-:W3:Y:S03]  /*07d0*/  LDG.E R19, desc[UR6][R22.64] ;  /* 0x0000000616137981 */ /* 0x000ee6000c1e1900 */
[--C-:B------:R-:W-:Y:S02]  /*07e0*/  IMAD.WIDE.U32 R8, R9, 0x4, R10.reuse ;  /* 0x0000000409087825 */ /* 0x100fe400078e000a */
[----:B------:R-:W4:Y:S02]  /*07f0*/  LDG.E R7, desc[UR6][R6.64] ;  /* 0x0000000606077981 */ /* 0x000f24000c1e1900 */
[--C-:B0-----:R-:W-:Y:S02]  /*0800*/  IMAD.WIDE.U32 R12, R25, 0x4, R10.reuse ;  /* 0x00000004190c7825 */ /* 0x101fe400078e000a */
[----:B------:R-:W4:Y:S02]  /*0810*/  LDG.E R8, desc[UR6][R8.64] ;  /* 0x0000000608087981 */ /* 0x000f24000c1e1900 */
[----:B------:R-:W-:-:S02]  /*0820*/  IMAD.WIDE.U32 R10, R27, 0x4, R10 ;  /* 0x000000041b0a7825 */ /* 0x000fc400078e000a */
[----:B------:R-:W4:Y:S04]  /*0830*/  LDG.E R13, desc[UR6][R12.64] ;  /* 0x000000060c0d7981 */ /* 0x000f28000c1e1900 */
[----:B------:R-:W4:Y:S01]  /*0840*/  LDG.E R10, desc[UR6][R10.64] ;  /* 0x000000060a0a7981 */ /* 0x000f22000c1e1900 */
[----:B------:R-:W-:Y:S01]  /*0850*/  VIADD R4, R4, 0x800 ;  /* 0x0000080004047836 */ /* 0x000fe20000000000 */
[----:B--2--5:R-:W-:-:S04]  /*0860*/  IADD3 R18, PT, PT, R18, R15, R14 ;  /* 0x0000000f12127210 */ /* 0x024fc80007ffe00e */
[----:B---3--:R-:W-:-:S04]  /*0870*/  IADD3 R18, PT, PT, R16, R19, R18 ;  /* 0x0000001310127210 */ /* 0x008fc80007ffe012 */
[----:B----4-:R-:W-:-:S04]  /*0880*/  IADD3 R18, PT, PT, R8, R7, R18 ;  /* 0x0000000708127210 */ /* 0x010fc80007ffe012 */
[----:B------:R-:W-:-:S07]  /*0890*/  IADD3 R14, PT, PT, R10, R13, R18 ;  /* 0x0000000d0a0e7210 */ /* 0x000fce0007ffe012 */
.L_x_371:
[----:B------:R-:W-:Y:S05]  /*08a0*/  BSYNC.RECONVERGENT B2 ;  /* 0x0000000000027941 */ /* 0x000fea0003800200 */
.L_x_370:
        /* <DEDUP_REMOVED lines=8> */
[C---:B------:R-:W-:Y:S01]  /*0930*/  VIADD R13, R11.reuse, 0x100 ;  /* 0x000001000b0d7836 */ /* 0x040fe20000000000 */
[C---:B------:R-:W-:Y:S01]  /*0940*/  IADD3 R17, PT, PT, R11.reuse, 0x300, RZ ;  /* 0x000003000b117810 */ /* 0x040fe20007ffe0ff */
[C---:B0-----:R-:W-:Y:S02]  /*0950*/  VIADD R15, R11.reuse, 0x200 ;  /* 0x000002000b0f7836 */ /* 0x041fe40000000000 */
[----:B-1----:R-:W-:-:S04]  /*0960*/  IMAD.WIDE.U32 R8, R11, 0x4, R6 ;  /* 0x000000040b087825 */ /* 0x002fc800078e0006 */
[--C-:B------:R-:W-:Y:S02]  /*0970*/  IMAD.WIDE.U32 R10, R13, 0x4, R6.reuse ;  /* 0x000000040d0a7825 */ /* 0x100fe400078e0006 */
[----:B------:R-:W2:Y:S02]  /*0980*/  LDG.E R9, desc[UR6][R8.64] ;  /* 0x0000000608097981 */ /* 0x000ea4000c1e1900 */
[--C-:B------:R-:W-:Y:S02]  /*0990*/  IMAD.WIDE.U32 R12, R15, 0x4, R6.reuse ;  /* 0x000000040f0c7825 */ /* 0x100fe400078e0006 */
[----:B------:R-:W2:Y:S02]  /*09a0*/  LDG.E R10, desc[UR6][R10.64] ;  /* 0x000000060a0a7981 */ /* 0x000ea4000c1e1900 */
[----:B------:R-:W-:Y:S02]  /*09b0*/  IMAD.WIDE.U32 R6, R17, 0x4, R6 ;  /* 0x0000000411067825 */ /* 0x000fe400078e0006 */
[----:B------:R-:W3:Y:S04]  /*09c0*/  LDG.E R13, desc[UR6][R12.64] ;  /* 0x000000060c0d7981 */ /* 0x000ee8000c1e1900 */
[----:B------:R-:W3:Y:S01]  /*09d0*/  LDG.E R6, desc[UR6][R6.64] ;  /* 0x0000000606067981 */ /* 0x000ee2000c1e1900 */
[----:B------:R-:W-:Y:S01]  /*09e0*/  VIADD R4, R4, 0x400 ;  /* 0x0000040004047836 */ /* 0x000fe20000000000 */
[----:B--2--5:R-:W-:-:S04]  /*09f0*/  IADD3 R14, PT, PT, R10, R9, R14 ;  /* 0x000000090a0e7210 */ /* 0x024fc80007ffe00e */
[----:B---3--:R-:W-:-:S07]  /*0a00*/  IADD3 R14, PT, PT, R6, R13, R14 ;  /* 0x0000000d060e7210 */ /* 0x008fce0007ffe00e */
.L_x_373:
[----:B------:R-:W-:Y:S05]  /*0a10*/  BSYNC.RECONVERGENT B2 ;  /* 0x0000000000027941 */ /* 0x000fea0003800200 */
.L_x_372:
[----:B------:R-:W-:Y:S05]  /*0a20*/  @!P1 BRA `(.L_x_365) ;  /* 0x0000000000289947 */ /* 0x000fea0003800000 */
[----:B------:R-:W1:Y:S01]  /*0a30*/  LDC.64 R6, c[0x0][0x380] ;  /* 0x0000e000ff067b82 */ /* 0x000e620000000a00 */
[----:B------:R-:W-:Y:S02]  /*0a40*/  IMAD R9, R3, 0x1000, R4 ;  /* 0x0000100003097824 */ /* 0x000fe400078e0204 */
[----:B------:R-:W-:-:S07]  /*0a50*/  IMAD.MOV R8, RZ, RZ, -R5 ;  /* 0x000000ffff087224 */ /* 0x000fce00078e0a05 */
.L_x_374:
[----:B-1----:R-:W-:-:S06]  /*0a60*/  IMAD.WIDE.U32 R4, R9, 0x4, R6 ;  /* 0x0000000409047825 */ /* 0x002fcc00078e0006 */
[----:B------:R-:W2:Y:S01]  /*0a70*/  LDG.E R5, desc[UR6][R4.64] ;  /* 0x0000000604057981 */ /* 0x000ea2000c1e1900 */
[----:B------:R-:W-:Y:S02]  /*0a80*/  VIADD R8, R8, 0x1 ;  /* 0x0000000108087836 */ /* 0x000fe40000000000 */
[----:B------:R-:W-:-:S03]  /*0a90*/  VIADD R9, R9, 0x100 ;  /* 0x0000010009097836 */ /* 0x000fc60000000000 */
[----:B------:R-:W-:Y:S01]  /*0aa0*/  ISETP.NE.AND P0, PT, R8, RZ, PT ;  /* 0x000000ff0800720c */ /* 0x000fe20003f05270 */
[----:B--2--5:R-:W-:-:S12]  /*0ab0*/  IMAD.IADD R14, R5, 0x1, R14 ;  /* 0x00000001050e7824 */ /* 0x024fd800078e020e */
[----:B------:R-:W-:Y:S05]  /*0ac0*/  @P0 BRA `(.L_x_374) ;  /* 0xfffffffc00e40947 */ /* 0x000fea000383ffff */
.L_x_365:
[----:B------:R-:W-:Y:S05]  /*0ad0*/  BSYNC.RECONVERGENT B1 ;  /* 0x0000000000017941 */ /* 0x000fea0003800200 */
.L_x_364:
[----:B------:R-:W-:-:S13]  /*0ae0*/  ISETP.GE.U32.AND P0, PT, R0, 0x100, PT ;  /* 0x000001000000780c */ /* 0x000fda0003f06070 */
[----:B------:R-:W-:Y:S05]  /*0af0*/  @!P0 BRA `(.L_x_375) ;  /* 0x0000000000ac8947 */ /* 0x000fea0003800000 */
[----:B------:R-:W1:Y:S01]  /*0b00*/  S2R R8, SR_LANEID ;  /* 0x0000000000087919 */ /* 0x000e620000000000 */
[----:B-----5:R-:W2:Y:S01]  /*0b10*/  SHFL.DOWN PT, R0, R14, 0x1, 0x1f ;  /* 0x08201f000e007f89 */ /* 0x020ea200000e0000 */
[C---:B-1----:R-:W-:Y:S02]  /*0b20*/  ISETP.GT.AND P0, PT, R8.reuse, 0x1e, PT ;  /* 0x0000001e0800780c */ /* 0x042fe40003f04270 */
[----:B------:R-:W-:Y:S02]  /*0b30*/  ISETP.NE.AND P1, PT, R8, RZ, PT ;  /* 0x000000ff0800720c */ /* 0x000fe40003f25270 */
[----:B--2---:R-:W-:Y:S02]  /*0b40*/  SEL R5, R0, RZ, !P0 ;  /* 0x000000ff00057207 */ /* 0x004fe40004000000 */
[----:B------:R-:W-:Y:S02]  /*0b50*/  ISETP.GT.AND P0, PT, R8, 0x1d, PT ;  /* 0x0000001d0800780c */ /* 0x000fe40003f04270 */
[----:B------:R-:W-:-:S05]  /*0b60*/  IADD3 R5, PT, PT, R5, R14, RZ ;  /* 0x0000000e05057210 */ /* 0x000fca0007ffe0ff */
[----:B------:R-:W1:Y:S02]  /*0b70*/  SHFL.DOWN PT, R0, R5, 0x2, 0x1f ;  /* 0x08401f0005007f89 */ /* 0x000e6400000e0000 */
[----:B------:R-:W-:Y:S01]  /*0b80*/  @!P1 MOV R6, 0x400 ;  /* 0x0000040000069802 */ /* 0x000fe20000000f00 */
[----:B------:R-:W2:Y:S01]  /*0b90*/  @!P1 S2R R9, SR_CgaCtaId ;  /* 0x0000000000099919 */ /* 0x000ea20000008800 */
[----:B-1----:R-:W-:Y:S02]  /*0ba0*/  SEL R0, R0, RZ, !P0 ;  /* 0x000000ff00007207 */ /* 0x002fe40004000000 */
[----:B------:R-:W-:-:S03]  /*0bb0*/  ISETP.GT.AND P0, PT, R8, 0x1b, PT ;  /* 0x0000001b0800780c */ /* 0x000fc60003f04270 */
[----:B------:R-:W-:-:S05]  /*0bc0*/  IMAD.IADD R0, R5, 0x1, R0 ;  /* 0x0000000105007824 */ /* 0x000fca00078e0200 */
[----:B------:R-:W1:Y:S01]  /*0bd0*/  SHFL.DOWN PT, R4, R0, 0x4, 0x1f ;  /* 0x08801f0000047f89 */ /* 0x000e6200000e0000 */
[----:B--2---:R-:W-:Y:S02]  /*0be0*/  @!P1 LEA R9, R9, R6, 0x18 ;  /* 0x0000000609099211 */ /* 0x004fe400078ec0ff */
[----:B-1----:R-:W-:Y:S02]  /*0bf0*/  SEL R7, R4, RZ, !P0 ;  /* 0x000000ff04077207 */ /* 0x002fe40004000000 */
[----:B------:R-:W-:-:S03]  /*0c00*/  ISETP.GT.AND P0, PT, R8, 0x17, PT ;  /* 0x000000170800780c */ /* 0x000fc60003f04270 */
[----:B------:R-:W-:Y:S01]  /*0c10*/  IMAD.IADD R7, R0, 0x1, R7 ;  /* 0x0000000100077824 */ /* 0x000fe200078e0207 */
[----:B------:R-:W-:-:S04]  /*0c20*/  @!P1 SHF.R.U32.HI R0, RZ, 0x3, R2 ;  /* 0x00000003ff009819 */ /* 0x000fc80000011602 */
[----:B------:R-:W1:Y:S01]  /*0c30*/  SHFL.DOWN PT, R4, R7, 0x8, 0x1f ;  /* 0x09001f0007047f89 */ /* 0x000e6200000e0000 */
[----:B------:R-:W-:-:S05]  /*0c40*/  @!P1 LOP3.LUT R0, R0, 0x7c, RZ, 0xc0, !PT ;  /* 0x0000007c00009812 */ /* 0x000fca00078ec0ff */
[----:B------:R-:W-:Y:S01]  /*0c50*/  @!P1 IMAD.IADD R0, R0, 0x1, R9 ;  /* 0x0000000100009824 */ /* 0x000fe200078e0209 */
[----:B-1----:R-:W-:Y:S02]  /*0c60*/  SEL R4, R4, RZ, !P0 ;  /* 0x000000ff04047207 */ /* 0x002fe40004000000 */
[----:B------:R-:W-:-:S03]  /*0c70*/  ISETP.GT.AND P0, PT, R8, 0xf, PT ;  /* 0x0000000f0800780c */ /* 0x000fc60003f04270 */
[----:B------:R-:W-:-:S05]  /*0c80*/  IMAD.IADD R4, R7, 0x1, R4 ;  /* 0x0000000107047824 */ /* 0x000fca00078e0204 */
[----:B------:R-:W1:Y:S02]  /*0c90*/  SHFL.DOWN PT, R5, R4, 0x10, 0x1f ;  /* 0x0a001f0004057f89 */ /* 0x000e6400000e0000 */
[----:B-1----:R-:W-:Y:S02]  /*0ca0*/  SEL R5, R5, RZ, !P0 ;  /* 0x000000ff05057207 */ /* 0x002fe40004000000 */
        /* <DEDUP_REMOVED lines=8> */
[----:B--2---:R-:W-:Y:S04]  /*0d30*/  LDS R0, [UR4+0xc] ;  /* 0x00000c04ff007984 */ /* 0x004fe80008000800 */
[----:B------:R-:W1:Y:S04]  /*0d40*/  LDS.128 R4, [UR4+0x10] ;  /* 0x00001004ff047984 */ /* 0x000e680008000c00 */
[----:B------:R-:W2:Y:S01]  /*0d50*/  LDS.64 R8, [UR4+0x20] ;  /* 0x00002004ff087984 */ /* 0x000ea20008000a00 */
[----:B-1----:R-:W-:-:S04]  /*0d60*/  IADD3 R0, PT, PT, R4, R0, R11 ;  /* 0x0000000004007210 */ /* 0x002fc80007ffe00b */
[----:B------:R-:W-:-:S04]  /*0d70*/  IADD3 R0, PT, PT, R6, R0, R5 ;  /* 0x0000000006007210 */ /* 0x000fc80007ffe005 */
[----:B--2---:R-:W-:-:S05]  /*0d80*/  IADD3 R0, PT, PT, R8, R0, R7 ;  /* 0x0000000008007210 */ /* 0x004fca0007ffe007 */
[----:B------:R-:W-:Y:S01]  /*0d90*/  IMAD.IADD R11, R0, 0x1, R9 ;  /* 0x00000001000b7824 */ /* 0x000fe200078e0209 */
[----:B------:R-:W-:Y:S06]  /*0da0*/  BRA `(.L_x_376) ;  /* 0x00000014007c7947 */ /* 0x000fec0003800000 */
.L_x_375:
[----:B------:R-:W-:Y:S01]  /*0db0*/  LOP3.LUT R4, R2, 0x3e0, RZ, 0xc0, !PT ;  /* 0x000003e002047812 */ /* 0x000fe200078ec0ff */
[----:B------:R-:W1:Y:S03]  /*0dc0*/  S2R R10, SR_LANEID ;  /* 0x00000000000a7919 */ /* 0x000e660000000000 */
[----:B------:R-:W-:Y:S02]  /*0dd0*/  LOP3.LUT R7, RZ, R4, RZ, 0x33, !PT ;  /* 0x00000004ff077212 */ /* 0x000fe400078e33ff */
[----:B------:R-:W-:-:S03]  /*0de0*/  IADD3 R5, PT, PT, R4, 0x20, RZ ;  /* 0x0000002004057810 */ /* 0x000fc60007ffe0ff */
[----:B------:R-:W-:Y:S01]  /*0df0*/  IMAD.IADD R7, R0, 0x1, R7 ;  /* 0x0000000100077824 */ /* 0x000fe200078e0207 */
[----:B------:R-:W-:-:S04]  /*0e00*/  ISETP.GT.U32.AND P0, PT, R5, R0, PT ;  /* 0x000000000500720c */ /* 0x000fc80003f04070 */
[----:B------:R-:W-:-:S05]  /*0e10*/  SEL R7, R7, 0x1f, P0 ;  /* 0x0000001f07077807 */ /* 0x000fca0000000000 */
[----:B-----5:R-:W2:Y:S01]  /*0e20*/  SHFL.DOWN PT, R4, R14, 0x1, R7 ;  /* 0x082000000e047989 */ /* 0x020ea200000e0007 */
[CC--:B-1----:R-:W-:Y:S01]  /*0e30*/  ISETP.GE.AND P0, PT, R10.reuse, R7.reuse, PT ;  /* 0x000000070a00720c */ /* 0x0c2fe20003f06270 */
[C---:B------:R-:W-:Y:S01]  /*0e40*/  VIADD R6, R10.reuse, 0x2 ;  /* 0x000000020a067836 */ /* 0x040fe20000000000 */
[C---:B------:R-:W-:Y:S01]  /*0e50*/  ISETP.NE.AND P1, PT, R10.reuse, RZ, PT ;  /* 0x000000ff0a00720c */ /* 0x040fe20003f25270 */
[----:B------:R-:W-:Y:S01]  /*0e60*/  VIADD R8, R10, 0x4 ;  /* 0x000000040a087836 */ /* 0x000fe20000000000 */
[----:B--2---:R-:W-:Y:S02]  /*0e70*/  SEL R5, R4, RZ, !P0 ;  /* 0x000000ff04057207 */ /* 0x004fe40004000000 */
[----:B------:R-:W-:-:S03]  /*0e80*/  ISETP.GT.AND P0, PT, R6, R7, PT ;  /* 0x000000070600720c */ /* 0x000fc60003f04270 */
[----:B------:R-:W-:-:S06]  /*0e90*/  IMAD.IADD R4, R5, 0x1, R14 ;  /* 0x0000000105047824 */ /* 0x000fcc00078e020e */
[----:B------:R-:W1:Y:S01]  /*0ea0*/  @!P1 S2R R11, SR_CgaCtaId ;  /* 0x00000000000b9919 */ /* 0x000e620000008800 */
[----:B------:R-:W-:Y:S01]  /*0eb0*/  @!P1 SHF.R.U32.HI R9, RZ, 0x3, R2 ;  /* 0x00000003ff099819 */ /* 0x000fe20000011602 */
[----:B------:R-:W2:Y:S03]  /*0ec0*/  SHFL.DOWN PT, R5, R4, 0x2, R7 ;  /* 0x0840000004057989 */ /* 0x000ea600000e0007 */
[----:B------:R-:W-:Y:S02]  /*0ed0*/  @!P1 LOP3.LUT R9, R9, 0x7c, RZ, 0xc0, !PT ;  /* 0x0000007c09099812 */ /* 0x000fe400078ec0ff */
[----:B--2---:R-:W-:Y:S02]  /*0ee0*/  SEL R5, R5, RZ, !P0 ;  /* 0x000000ff05057207 */ /* 0x004fe40004000000 */
[----:B------:R-:W-:-:S03]  /*0ef0*/  ISETP.GT.AND P0, PT, R8, R7, PT ;  /* 0x000000070800720c */ /* 0x000fc60003f04270 */
[----:B------:R-:W-:Y:S01]  /*0f00*/  IMAD.IADD R6, R4, 0x1, R5 ;  /* 0x0000000104067824 */ /* 0x000fe200078e0205 */
[----:B------:R-:W-:-:S04]  /*0f10*/  IADD3 R4, PT, PT, R10, 0x8, RZ ;  /* 0x000000080a047810 */ /* 0x000fc80007ffe0ff */
[----:B------:R-:W2:Y:S02]  /*0f20*/  SHFL.DOWN PT, R5, R6, 0x4, R7 ;  /* 0x0880000006057989 */ /* 0x000ea400000e0007 */
[----:B--2---:R-:W-:Y:S02]  /*0f30*/  SEL R5, R5, RZ, !P0 ;  /* 0x000000ff05057207 */ /* 0x004fe40004000000 */
[----:B------:R-:W-:-:S03]  /*0f40*/  ISETP.GT.AND P0, PT, R4, R7, PT ;  /* 0x000000070400720c */ /* 0x000fc60003f04270 */
[----:B------:R-:W-:Y:S02]  /*0f50*/  IMAD.IADD R8, R6, 0x1, R5 ;  /* 0x0000000106087824 */ /* 0x000fe400078e0205 */
[----:B------:R-:W-:Y:S01]  /*0f60*/  VIADD R6, R10, 0x10 ;  /* 0x000000100a067836 */ /* 0x000fe20000000000 */
[----:B------:R-:W-:Y:S02]  /*0f70*/  @!P1 MOV R10, 0x400 ;  /* 0x00000400000a9802 */ /* 0x000fe40000000f00 */
[----:B------:R-:W2:Y:S02]  /*0f80*/  SHFL.DOWN PT, R5, R8, 0x8, R7 ;  /* 0x0900000008057989 */ /* 0x000ea400000e0007 */
[----:B-1----:R-:W-:-:S05]  /*0f90*/  @!P1 LEA R10, R11, R10, 0x18 ;  /* 0x0000000a0b0a9211 */ /* 0x002fca00078ec0ff */
[----:B------:R-:W-:Y:S01]  /*0fa0*/  @!P1 IMAD.IADD R10, R9, 0x1, R10 ;  /* 0x00000001090a9824 */ /* 0x000fe200078e020a */
[----:B--2---:R-:W-:Y:S02]  /*0fb0*/  SEL R5, R5, RZ, !P0 ;  /* 0x000000ff05057207 */ /* 0x004fe40004000000 */
[----:B------:R-:W-:-:S03]  /*0fc0*/  ISETP.GT.AND P0, PT, R6, R7, PT ;  /* 0x000000070600720c */ /* 0x000fc60003f04270 */
[----:B------:R-:W-:-:S05]  /*0fd0*/  IMAD.IADD R4, R8, 0x1, R5 ;  /* 0x0000000108047824 */ /* 0x000fca00078e0205 */
[----:B------:R-:W1:Y:S02]  /*0fe0*/  SHFL.DOWN PT, R5, R4, 0x10, R7 ;  /* 0x0a00000004057989 */ /* 0x000e6400000e0007 */
[----:B-1----:R-:W-:Y:S02]  /*0ff0*/  SEL R5, R5, RZ, !P0 ;  /* 0x000000ff05057207 */ /* 0x002fe40004000000 */
[----:B------:R-:W-:-:S03]  /*1000*/  ISETP.NE.AND P0, PT, R2, RZ, PT ;  /* 0x000000ff0200720c */ /* 0x000fc60003f05270 */
[----:B------:R-:W-:-:S05]  /*1010*/  IMAD.IADD R11, R4, 0x1, R5 ;  /* 0x00000001040b7824 */ /* 0x000fca00078e0205 */
[----:B------:R1:W-:Y:S01]  /*1020*/  @!P1 STS [R10+0x8], R11 ;  /* 0x0000080b0a009388 */ /* 0x0003e20000000800 */
[----:B------:R-:W-:Y:S06]  /*1030*/  BAR.SYNC.DEFER_BLOCKING 0x0 ;  /* 0x0000000000007b1d */ /* 0x000fec0000010000 */
[----:B------:R-:W-:Y:S05]  /*1040*/  @P0 BRA `(.L_x_376) ;  /* 0x0000001000d40947 */ /* 0x000fea0003800000 */
[----:B------:R-:W2:Y:S01]  /*1050*/  S2UR UR5, SR_CgaCtaId ;  /* 0x00000000000579c3 */ /* 0x000ea20000008800 */
[----:B------:R-:W-:Y:S01]  /*1060*/  UMOV UR4, 0x400 ;  /* 0x0000040000047882 */ /* 0x000fe20000000000 */
[C---:B------:R-:W-:Y:S02]  /*1070*/  ISETP.GT.U32.AND P2, PT, R0.reuse, 0x40, PT ;  /* 0x000000400000780c */ /* 0x040fe40003f44070 */
[C---:B------:R-:W-:Y:S02]  /*1080*/  ISETP.GT.U32.AND P1, PT, R0.reuse, 0x20, PT ;  /* 0x000000200000780c */ /* 0x040fe40003f24070 */
[----:B------:R-:W-:Y:S01]  /*1090*/  ISETP.GT.U32.AND P3, PT, R0, 0x80, PT ;  /* 0x000000800000780c */ /* 0x000fe20003f64070 */
[----:B--2---:R-:W-:-:S09]  /*10a0*/  ULEA UR4, UR5, UR4, 0x18 ;  /* 0x0000000405047291 */ /* 0x004fd2000f8ec0ff */
[----:B------:R-:W2:Y:S04]  /*10b0*/  LDS.128 R4, [UR4+0x10] ;  /* 0x00001004ff047984 */ /* 0x000ea80008000c00 */
[----:B------:R-:W3:Y:S04]  /*10c0*/  LDS R2, [UR4+0xc] ;  /* 0x00000c04ff027984 */ /* 0x000ee80008000800 */
[----:B------:R-:W4:Y:S01]  /*10d0*/  LDS.64 R8, [UR4+0x20] ;  /* 0x00002004ff087984 */ /* 0x000f220008000a00 */
[----:B--2---:R-:W-:Y:S02]  /*10e0*/  SEL R4, R4, RZ, P2 ;  /* 0x000000ff04047207 */ /* 0x004fe40001000000 */
[----:B------:R-:W-:-:S02]  /*10f0*/  ISETP.GT.U32.AND P2, PT, R0, 0x60, PT ;  /* 0x000000600000780c */ /* 0x000fc40003f44070 */
[----:B---3--:R-:W-:Y:S02]  /*1100*/  SEL R2, R2, RZ, P1 ;  /* 0x000000ff02027207 */ /* 0x008fe40000800000 */
[----:B------:R-:W-:Y:S02]  /*1110*/  SEL R5, R5, RZ, P2 ;  /* 0x000000ff05057207 */ /* 0x000fe40001000000 */
[----:B------:R-:W-:Y:S02]  /*1120*/  IADD3 R2, PT, PT, R4, R2, R11 ;  /* 0x0000000204027210 */ /* 0x000fe40007ffe00b */
[----:B------:R-:W-:Y:S02]  /*1130*/  ISETP.GT.U32.AND P1, PT, R0, 0xa0, PT ;  /* 0x000000a00000780c */ /* 0x000fe40003f24070 */
[----:B------:R-:W-:Y:S02]  /*1140*/  SEL R6, R6, RZ, P3 ;  /* 0x000000ff06067207 */ /* 0x000fe40001800000 */
[----:B------:R-:W-:-:S02]  /*1150*/  ISETP.GT.U32.AND P2, PT, R0, 0xc0, PT ;  /* 0x000000c00000780c */ /* 0x000fc40003f44070 */
[----:B------:R-:W-:Y:S02]  /*1160*/  ISETP.GT.U32.AND P3, PT, R0, 0xe0, PT ;  /* 0x000000e00000780c */ /* 0x000fe40003f64070 */
[----:B------:R-:W-:Y:S02]  /*1170*/  SEL R7, R7, RZ, P1 ;  /* 0x000000ff07077207 */ /* 0x000fe40000800000 */
[----:B------:R-:W-:Y:S02]  /*1180*/  IADD3 R2, PT, PT, R6, R2, R5 ;  /* 0x0000000206027210 */ /* 0x000fe40007ffe005 */
[----:B----4-:R-:W-:Y:S02]  /*1190*/  SEL R8, R8, RZ, P2 ;  /* 0x000000ff08087207 */ /* 0x010fe40001000000 */
[----:B------:R-:W-:Y:S02]  /*11a0*/  SEL R9, R9, RZ, P3 ;  /* 0x000000ff09097207 */ /* 0x000fe40001800000 */
[----:B------:R-:W-:-:S05]  /*11b0*/  IADD3 R2, PT, PT, R8, R2, R7 ;  /* 0x0000000208027210 */ /* 0x000fca0007ffe007 */
[----:B-1----:R-:W-:Y:S01]  /*11c0*/  IMAD.IADD R11, R2, 0x1, R9 ;  /* 0x00000001020b7824 */ /* 0x002fe200078e0209 */
[----:B------:R-:W-:Y:S06]  /*11d0*/  BRA `(.L_x_376) ;  /* 0x0000001000707947 */ /* 0x000fec0003800000 */
.L_x_361:
[----:B------:R-:W0:Y:S01]  /*11e0*/  S2R R2, SR_TID.X ;  /* 0x0000000000027919 */ /* 0x000e220000002100 */
[----:B------:R-:W1:Y:S02]  /*11f0*/  LDCU.64 UR4, c[0x0][0x380] ;  /* 0x00007000ff0477ac */ /* 0x000e640008000a00 */
[----:B-1----:R-:W-:Y:S01]  /*1200*/  MOV R4, UR4 ;  /* 0x0000000400047c02 */ /* 0x002fe20008000f00 */
[----:B------:R-:W-:Y:S02]  /*1210*/  IMAD.U32 R5, RZ, RZ, UR5 ;  /* 0x00000005ff057e24 */ /* 0x000fe4000f8e00ff */
[----:B0-----:R-:W-:-:S04]  /*1220*/  IMAD R7, R3, 0x1000, R2 ;  /* 0x0000100003077824 */ /* 0x001fc800078e0202 */
[----:B------:R-:W-:-:S05]  /*1230*/  IMAD.WIDE.U32 R6, R7, 0x4, R4 ;  /* 0x0000000407067825 */ /* 0x000fca00078e0004 */
        /* <DEDUP_REMOVED lines=16> */
[----:B------:R-:W-:-:S02]  /*1340*/  ISETP.GE.U32.AND P0, PT, R0, R13, PT ;  /* 0x0000000d0000720c */ /* 0x000fc40003f06070 */
        /* <DEDUP_REMOVED lines=9> */
[----:B------:R-:W-:Y:S01]  /*13e0*/  IMAD R9, R3, 0x1000, R13 ;  /* 0x0000100003097824 */ /* 0x000fe200078e020d */
[----:B------:R-:W-:Y:S01]  /*13f0*/  LOP3.LUT R6, RZ, R2, RZ, 0x33, !PT ;  /* 0x00000002ff067212 */ /* 0x000fe200078e33ff */
[----:B------:R-:W-:Y:S01]  /*1400*/  VIADD R0, R8, 0xfffff000 ;  /* 0xfffff00008007836 */ /* 0x000fe20000000000 */
[----:B------:R-:W-:Y:S02]  /*1410*/  UMOV UR4, URZ ;  /* 0x000000ff00047c82 */ /* 0x000fe40008000000 */
[----:B------:R-:W-:Y:S02]  /*1420*/  IADD3 R6, PT, PT, -R13, R8, R6 ;  /* 0x000000080d067210 */ /* 0x000fe40007ffe106 */
[C---:B------:R-:W-:Y:S02]  /*1430*/  ISETP.GT.U32.AND P0, PT, R9.reuse, R0, PT ;  /* 0x000000000900720c */ /* 0x040fe40003f04070 */
[----:B------:R-:W-:Y:S01]  /*1440*/  IADD3 R7, PT, PT, R9, 0x800, R2 ;  /* 0x0000080009077810 */ /* 0x000fe20007ffe002 */
[----:B------:R-:W-:-:S02]  /*1450*/  IMAD.MOV.U32 R2, RZ, RZ, R9 ;  /* 0x000000ffff027224 */ /* 0x000fc400078e0009 */
[----:B------:R-:W-:-:S08]  /*1460*/  IMAD R6, R3, -0x1000, R6 ;  /* 0xfffff00003067824 */ /* 0x000fd000078e0206 */
[----:B------:R-:W-:Y:S05]  /*1470*/  @P0 BRA `(.L_x_378) ;  /* 0x00000000009c0947 */ /* 0x000fea0003800000 */
[----:B------:R-:W0:Y:S08]  /*1480*/  LDC R8, c[0x0][0x3a8] ;  /* 0x0000ea00ff087b82 */ /* 0x000e300000000800 */
[----:B------:R-:W1:Y:S02]  /*1490*/  LDC.64 R4, c[0x0][0x380] ;  /* 0x0000e000ff047b82 */ /* 0x000e640000000a00 */
.L_x_379:
[----:B------:R-:W2:Y:S02]  /*14a0*/  S2R R10, SR_TID.X ;  /* 0x00000000000a7919 */ /* 0x000ea40000002100 */
[----:B--2---:R-:W-:-:S04]  /*14b0*/  IMAD.IADD R11, R10, 0x1, R9 ;  /* 0x000000010a0b7824 */ /* 0x004fc800078e0209 */
[----:B-1----:R-:W-:-:S05]  /*14c0*/  IMAD.WIDE.U32 R10, R11, 0x4, R4 ;  /* 0x000000040b0a7825 */ /* 0x002fca00078e0004 */
        /* <DEDUP_REMOVED lines=10> */
[----:B------:R-:W5:Y:S01]  /*1570*/  LDG.E R21, desc[UR6][R10.64+0x2c00] ;  /* 0x002c00060a157981 */ /* 0x000f62000c1e1900 */
[----:B--2---:R-:W-:-:S03]  /*1580*/  IADD3 R20, PT, PT, R20, R18, R27 ;  /* 0x0000001214147210 */ /* 0x004fc60007ffe01b */
[----:B------:R-:W2:Y:S04]  /*1590*/  LDG.E R18, desc[UR6][R10.64+0x2800] ;  /* 0x002800060a127981 */ /* 0x000ea8000c1e1900 */
[----:B------:R-:W2:Y:S01]  /*15a0*/  LDG.E R27, desc[UR6][R10.64+0x3800] ;  /* 0x003800060a1b7981 */ /* 0x000ea2000c1e1900 */
[----:B---3--:R-:W-:-:S03]  /*15b0*/  IADD3 R24, PT, PT, R23, R22, R20 ;  /* 0x0000001617187210 */ /* 0x008fc60007ffe014 */
[----:B------:R-:W3:Y:S04]  /*15c0*/  LDG.E R23, desc[UR6][R10.64+0x3000] ;  /* 0x003000060a177981 */ /* 0x000ee8000c1e1900 */
[----:B------:R-:W3:Y:S04]  /*15d0*/  LDG.E R20, desc[UR6][R10.64+0x3400] ;  /* 0x003400060a147981 */ /* 0x000ee8000c1e1900 */
[----:B------:R-:W3:Y:S01]  /*15e0*/  LDG.E R22, desc[UR6][R10.64+0x3c00] ;  /* 0x003c00060a167981 */ /* 0x000ee2000c1e1900 */
[----:B----4-:R-:W-:-:S04]  /*15f0*/  IADD3 R14, PT, PT, R17, R14, R24 ;  /* 0x0000000e110e7210 */ /* 0x010fc80007ffe018 */
[----:B-----5:R-:W-:-:S04]  /*1600*/  IADD3 R14, PT, PT, R19, R16, R14 ;  /* 0x00000010130e7210 */ /* 0x020fc80007ffe00e */
[----:B------:R-:W-:Y:S02]  /*1610*/  IADD3 R12, PT, PT, R15, R12, R14 ;  /* 0x0000000c0f0c7210 */ /* 0x000fe40007ffe00e */
[----:B0-----:R-:W-:-:S04]  /*1620*/  IADD3 R14, PT, PT, -R9, R8, RZ ;  /* 0x00000008090e7210 */ /* 0x001fc80007ffe1ff */
[----:B------:R-:W-:Y:S02]  /*1630*/  ISETP.GE.U32.AND P0, PT, R14, R13, PT ;  /* 0x0000000d0e00720c */ /* 0x000fe40003f06070 */
[----:B--2---:R-:W-:-:S04]  /*1640*/  IADD3 R12, PT, PT, R21, R18, R12 ;  /* 0x00000012150c7210 */ /* 0x004fc80007ffe00c */
[----:B---3--:R-:W-:-:S04]  /*1650*/  IADD3 R12, PT, PT, R20, R23, R12 ;  /* 0x00000017140c7210 */ /* 0x008fc80007ffe00c */
[----:B------:R-:W-:-:S03]  /*1660*/  IADD3 R27, PT, PT, R22, R27, R12 ;  /* 0x0000001b161b7210 */ /* 0x000fc60007ffe00c */
[----:B------:R-:W-:Y:S05]  /*1670*/  @!P0 BRA `(.L_x_377) ;  /* 0x00000008009c8947 */ /* 0x000fea0003800000 */
[C---:B------:R-:W-:Y:S01]  /*1680*/  IMAD.IADD R9, R13.reuse, 0x1, R9 ;  /* 0x000000010d097824 */ /* 0x040fe200078e0209 */
[----:B------:R-:W-:Y:S01]  /*1690*/  UIADD3 UR4, UPT, UPT, UR4, 0x1, URZ ;  /* 0x0000000104047890 */ /* 0x000fe2000fffe0ff */
[----:B------:R-:W-:Y:S02]  /*16a0*/  IMAD.IADD R2, R13, 0x1, R2 ;  /* 0x000000010d027824 */ /* 0x000fe400078e0202 */
[----:B------:R-:W-:Y:S01]  /*16b0*/  IMAD.IADD R6, R6, 0x1, -R13 ;  /* 0x0000000106067824 */ /* 0x000fe200078e0a0d */
[----:B------:R-:W-:Y:S01]  /*16c0*/  ISETP.GT.U32.AND P0, PT, R9, R0, PT ;  /* 0x000000000900720c */ /* 0x000fe20003f04070 */
[----:B------:R-:W-:-:S12]  /*16d0*/  IMAD.IADD R7, R13, 0x1, R7 ;  /* 0x000000010d077824 */ /* 0x000fd800078e0207 */
[----:B------:R-:W-:Y:S05]  /*16e0*/  @!P0 BRA `(.L_x_379) ;  /* 0xfffffffc006c8947 */ /* 0x000fea000383ffff */
.L_x_378:
[----:B------:R-:W0:Y:S01]  /*16f0*/  S2R R13, SR_TID.X ;  /* 0x00000000000d7919 */ /* 0x000e220000002100 */
[----:B------:R-:W-:Y:S01]  /*1700*/  IMAD.IADD R0, R8, 0x1, -R9 ;  /* 0x0000000108007824 */ /* 0x000fe200078e0a09 */
[----:B------:R-:W-:Y:S04]  /*1710*/  BSSY.RECONVERGENT B1, `(.L_x_377) ;  /* 0x000009d000017945 */ /* 0x000fe80003800200 */
[----:B0-----:R-:W-:-:S04]  /*1720*/  ISETP.GE.AND P0, PT, R13, R0, PT ;  /* 0x000000000d00720c */ /* 0x001fc80003f06270 */
[----:B------:R-:W-:-:S13]  /*1730*/  ISETP.GE.U32.OR P0, PT, R9, R8, P0 ;  /* 0x000000080900720c */ /* 0x000fda0000706470 */
[----:B------:R-:W-:Y:S05]  /*1740*/  @P0 BRA `(.L_x_380) ;  /* 0x0000000800640947 */ /* 0x000fea0003800000 */
[----:B------:R-:W0:Y:S01]  /*1750*/  LDC R10, c[0x0][0x3ac] ;  /* 0x0000eb00ff0a7b82 */ /* 0x000e220000000800 */
[----:B------:R-:W-:Y:S01]  /*1760*/  LOP3.LUT R11, RZ, R13, RZ, 0x33, !PT ;  /* 0x0000000dff0b7212 */ /* 0x000fe200078e33ff */
[----:B------:R-:W-:Y:S06]  /*1770*/  BSSY.RECONVERGENT B2, `(.L_x_381) ;  /* 0x000004f000027945 */ /* 0x000fec0003800200 */
[----:B------:R-:W1:Y:S01]  /*1780*/  LDC R0, c[0x0][0x3ac] ;  /* 0x0000eb00ff007b82 */ /* 0x000e620000000800 */
[----:B0-----:R-:W-:-:S05]  /*1790*/  IMAD.SHL.U32 R10, R10, 0x1000, RZ ;  /* 0x000010000a0a7824 */ /* 0x001fca00078e00ff */
[----:B------:R-:W-:-:S04]  /*17a0*/  LEA R10, R3, R10, 0xc ;  /* 0x0000000a030a7211 */ /* 0x000fc800078e60ff */
[----:B------:R-:W-:Y:S01]  /*17b0*/  IADD3 R8, PT, PT, -R10, R8, R11 ;  /* 0x000000080a087210 */ /* 0x000fe20007ffe10b */
[----:B-1----:R-:W-:Y:S02]  /*17c0*/  IMAD R11, R0, UR4, RZ ;  /* 0x00000004000b7c24 */ /* 0x002fe4000f8e02ff */
[----:B------:R-:W-:Y:S02]  /*17d0*/  IMAD.MOV.U32 R0, RZ, RZ, R13 ;  /* 0x000000ffff007224 */ /* 0x000fe400078e000d */
[----:B------:R-:W-:-:S05]  /*17e0*/  IMAD R8, R11, -0x1000, R8 ;  /* 0xfffff0000b087824 */ /* 0x000fca00078e0208 */
[C---:B------:R-:W-:Y:S02]  /*17f0*/  ISETP.GE.U32.AND P0, PT, R8.reuse, 0xf00, PT ;  /* 0x00000f000800780c */ /* 0x040fe40003f06070 */
[----:B------:R-:W-:-:S04]  /*1800*/  LEA.HI R8, R8, 0x1, RZ, 0x18 ;  /* 0x0000000108087811 */ /* 0x000fc800078fc0ff */
[----:B------:R-:W-:-:S07]  /*1810*/  LOP3.LUT R10, R8, 0xf, RZ, 0xc0, !PT ;  /* 0x0000000f080a7812 */ /* 0x000fce00078ec0ff */
[----:B------:R-:W-:Y:S05]  /*1820*/  @!P0 BRA `(.L_x_382) ;  /* 0x00000004000c8947 */ /* 0x000fea0003800000 */
[----:B------:R-:W-:Y:S01]  /*1830*/  LEA.HI R0, R6, 0x1, RZ, 0x18 ;  /* 0x0000000106007811 */ /* 0x000fe200078fc0ff */
[----:B------:R-:W-:Y:S01]  /*1840*/  BSSY.RECONVERGENT B3, `(.L_x_383) ;  /* 0x0000040000037945 */ /* 0x000fe20003800200 */
[----:B------:R-:W-:Y:S02]  /*1850*/  LOP3.LUT R11, R13, 0x800, RZ, 0xfc, !PT ;  /* 0x000008000d0b7812 */ /* 0x000fe400078efcff */
[----:B------:R-:W-:-:S05]  /*1860*/  LOP3.LUT R0, R0, 0x1fffff0, RZ, 0xc0, !PT ;  /* 0x01fffff000007812 */ /* 0x000fca00078ec0ff */
[----:B------:R-:W-:-:S07]  /*1870*/  IMAD.MOV R0, RZ, RZ, -R0 ;  /* 0x000000ffff007224 */ /* 0x000fce00078e0a00 */
.L_x_384:
[C---:B------:R-:W-:Y:S02]  /*1880*/  VIADD R15, R7.reuse, 0xfffff800 ;  /* 0xfffff800070f7836 */ /* 0x040fe40000000000 */
[----:B------:R-:W-:Y:S02]  /*1890*/  VIADD R21, R7, 0xfffff900 ;  /* 0xfffff90007157836 */ /* 0x000fe40000000000 */
[----:B------:R-:W-:-:S04]  /*18a0*/  IMAD.WIDE.U32 R14, R15, 0x4, R4 ;  /* 0x000000040f0e7825 */ /* 0x000fc800078e0004 */
[--C-:B------:R-:W-:Y:S01]  /*18b0*/  IMAD.WIDE.U32 R20, R21, 0x4, R4.reuse ;  /* 0x0000000415147825 */ /* 0x100fe200078e0004 */
[----:B------:R0:W2:Y:S04]  /*18c0*/  LDG.E R28, desc[UR6][R14.64] ;  /* 0x000000060e1c7981 */ /* 0x0000a8000c1e1900 */
[----:B------:R-:W2:Y:S01]  /*18d0*/  LDG.E R29, desc[UR6][R20.64] ;  /* 0x00000006141d7981 */ /* 0x000ea2000c1e1900 */
[C---:B------:R-:W-:Y:S02]  /*18e0*/  VIADD R17, R7.reuse, 0xfffffa00 ;  /* 0xfffffa0007117836 */ /* 0x040fe40000000000 */
[----:B------:R-:W-:Y:S02]  /*18f0*/  VIADD R19, R7, 0xfffffb00 ;  /* 0xfffffb0007137836 */ /* 0x000fe40000000000 */
[----:B------:R-:W-:-:S04]  /*1900*/  IMAD.WIDE.U32 R16, R17, 0x4, R4 ;  /* 0x0000000411107825 */ /* 0x000fc800078e0004 */
[--C-:B------:R-:W-:Y:S01]  /*1910*/  IMAD.WIDE.U32 R18, R19, 0x4, R4.reuse ;  /* 0x0000000413127825 */ /* 0x100fe200078e0004 */
[----:B------:R1:W3:Y:S04]  /*1920*/  LDG.E R13, desc[UR6][R16.64] ;  /* 0x00000006100d7981 */ /* 0x0002e8000c1e1900 */
[----:B------:R4:W3:Y:S01]  /*1930*/  LDG.E R12, desc[UR6][R18.64] ;  /* 0x00000006120c7981 */ /* 0x0008e2000c1e1900 */
[C---:B------:R-:W-:Y:S01]  /*1940*/  VIADD R22, R7.reuse, 0xfffffd00 ;  /* 0xfffffd0007167836 */ /* 0x040fe20000000000 */
[C---:B------:R-:W-:Y:S01]  /*1950*/  IADD3 R23, PT, PT, R7.reuse, -0x400, RZ ;  /* 0xfffffc0007177810 */ /* 0x040fe20007ffe0ff */
[----:B------:R-:W-:Y:S02]  /*1960*/  VIADD R26, R7, 0xfffffe00 ;  /* 0xfffffe00071a7836 */ /* 0x000fe40000000000 */
[----:B0-----:R-:W-:-:S04]  /*1970*/  IMAD.WIDE.U32 R14, R22, 0x4, R4 ;  /* 0x00000004160e7825 */ /* 0x001fc800078e0004 */
[--C-:B-1----:R-:W-:Y:S02]  /*1980*/  IMAD.WIDE.U32 R16, R26, 0x4, R4.reuse ;  /* 0x000000041a107825 */ /* 0x102fe400078e0004 */
[----:B------:R0:W5:Y:S02]  /*1990*/  LDG.E R26, desc[UR6][R14.64] ;  /* 0x000000060e1a7981 */ /* 0x000164000c1e1900 */
[C-C-:B------:R-:W-:Y:S02]  /*19a0*/  IMAD.WIDE.U32 R24, R7.reuse, 0x4, R4.reuse ;  /* 0x0000000407187825 */ /* 0x140fe400078e0004 */
[----:B------:R-:W5:Y:S02]  /*19b0*/  LDG.E R16, desc[UR6][R16.64] ;  /* 0x0000000610107981 */ /* 0x000f64000c1e1900 */
[----:B----4-:R-:W-:Y:S02]  /*19c0*/  VIADD R19, R7, 0xffffff00 ;  /* 0xffffff0007137836 */ /* 0x010fe40000000000 */
[----:B------:R-:W-:Y:S01]  /*19d0*/  IMAD.WIDE.U32 R20, R23, 0x4, R4 ;  /* 0x0000000417147825 */ /* 0x000fe200078e0004 */
[----:B------:R-:W4:Y:S03]  /*19e0*/  LDG.E R24, desc[UR6][R24.64] ;  /* 0x0000000618187981 */ /* 0x000f26000c1e1900 */
[----:B0-----:R-:W-:-:S02]  /*19f0*/  VIADD R15, R7, 0x200 ;  /* 0x00000200070f7836 */ /* 0x001fc40000000000 */
[----:B------:R-:W-:Y:S02]  /*1a00*/  VIADD R23, R7, 0x100 ;  /* 0x0000010007177836 */ /* 0x000fe40000000000 */
[--C-:B------:R-:W-:Y:S01]  /*1a10*/  IMAD.WIDE.U32 R18, R19, 0x4, R4.reuse ;  /* 0x0000000413127825 */ /* 0x100fe200078e0004 */
[----:B------:R0:W5:Y:S03]  /*1a20*/  LDG.E R25, desc[UR6][R20.64] ;  /* 0x0000000614197981 */ /* 0x000166000c1e1900 */
[----:B------:R-:W-:Y:S02]  /*1a30*/  IMAD.WIDE.U32 R22, R23, 0x4, R4 ;  /* 0x0000000417167825 */ /* 0x000fe400078e0004 */
[----:B------:R-:W4:Y:S04]  /*1a40*/  LDG.E R19, desc[UR6][R18.64] ;  /* 0x0000000612137981 */ /* 0x000f28000c1e1900 */
[----:B------:R1:W4:Y:S01]  /*1a50*/  LDG.E R23, desc[UR6][R22.64] ;  /* 0x0000000616177981 */ /* 0x000322000c1e1900 */
[----:B0-----:R-:W-:-:S04]  /*1a60*/  VIADD R21, R7, 0x300 ;  /* 0x0000030007157836 */ /* 0x001fc80000000000 */
[----:B------:R-:W-:-:S04]  /*1a70*/  IMAD.WIDE.U32 R20, R21, 0x4, R4 ;  /* 0x0000000415147825 */ /* 0x000fc800078e0004 */
[----:B-1----:R-:W-:Y:S02]  /*1a80*/  VIADD R22, R7, 0x700 ;  /* 0x0000070007167836 */ /* 0x002fe40000000000 */
[----:B------:R-:W4:Y:S01]  /*1a90*/  LDG.E R21, desc[UR6][R20.64] ;  /* 0x0000000614157981 */ /* 0x000f22000c1e1900 */
[----:B--2---:R-:W-:Y:S01]  /*1aa0*/  IADD3 R27, PT, PT, R29, R28, R27 ;  /* 0x0000001c1d1b7210 */ /* 0x004fe20007ffe01b */
[----:B------:R-:W-:Y:S01]  /*1ab0*/  IMAD.WIDE.U32 R28, R15, 0x4, R4 ;  /* 0x000000040f1c7825 */ /* 0x000fe200078e0004 */
[----:B------:R-:W-:-:S05]  /*1ac0*/  IADD3 R15, PT, PT, R7, 0x400, RZ ;  /* 0x00000400070f7810 */ /* 0x000fca0007ffe0ff */
[----:B------:R0:W2:Y:S01]  /*1ad0*/  LDG.E R28, desc[UR6][R28.64] ;  /* 0x000000061c1c7981 */ /* 0x0000a2000c1e1900 */
[----:B------:R-:W-:-:S05]  /*1ae0*/  IMAD.WIDE.U32 R14, R15, 0x4, R4 ;  /* 0x000000040f0e7825 */ /* 0x000fca00078e0004 */
[----:B------:R1:W2:Y:S01]  /*1af0*/  LDG.E R17, desc[UR6][R14.64] ;  /* 0x000000060e117981 */ /* 0x0002a2000c1e1900 */
[----:B---3--:R-:W-:Y:S01]  /*1b00*/  IADD3 R27, PT, PT, R12, R13, R27 ;  /* 0x0000000d0c1b7210 */ /* 0x008fe20007ffe01b */
[----:B0-----:R-:W-:-:S04]  /*1b10*/  VIADD R29, R7, 0x500 ;  /* 0x00000500071d7836 */ /* 0x001fc80000000000 */
[----:B------:R-:W-:-:S04]  /*1b20*/  IMAD.WIDE.U32 R12, R29, 0x4, R4 ;  /* 0x000000041d0c7825 */ /* 0x000fc800078e0004 */
[----:B-1----:R-:W-:Y:S01]  /*1b30*/  VIADD R15, R7, 0x600 ;  /* 0x00000600070f7836 */ /* 0x002fe20000000000 */
[----:B------:R0:W3:Y:S03]  /*1b40*/  LDG.E R18, desc[UR6][R12.64] ;  /* 0x000000060c127981 */ /* 0x0000e6000c1e1900 */
[----:B------:R-:W-:-:S04]  /*1b50*/  IMAD.WIDE.U32 R14, R15, 0x4, R4 ;  /* 0x000000040f0e7825 */ /* 0x000fc800078e0004 */
[----:B0-----:R-:W-:Y:S02]  /*1b60*/  IMAD.WIDE.U32 R12, R22, 0x4, R4 ;  /* 0x00000004160c7825 */ /* 0x001fe400078e0004 */
[----:B------:R-:W3:Y:S04]  /*1b70*/  LDG.E R22, desc[UR6][R14.64] ;  /* 0x000000060e167981 */ /* 0x000ee8000c1e1900 */
[----:B------:R-:W3:Y:S01]  /*1b80*/  LDG.E R20, desc[UR6][R12.64] ;  /* 0x000000060c147981 */ /* 0x000ee2000c1e1900 */
[----:B------:R-:W-:Y:S01]  /*1b90*/  VIADD R0, R0, 0x10 ;  /* 0x0000001000007836 */ /* 0x000fe20000000000 */
[----:B-----5:R-:W-:-:S04]  /*1ba0*/  IADD3 R25, PT, PT, R26, R25, R27 ;  /* 0x000000191a197210 */ /* 0x020fc80007ffe01b */
[----:B----4-:R-:W-:Y:S02]  /*1bb0*/  IADD3 R16, PT, PT, R19, R16, R25 ;  /* 0x0000001013107210 */ /* 0x010fe40007ffe019 */
[----:B------:R-:W-:Y:S02]  /*1bc0*/  ISETP.NE.AND P0, PT, R0, RZ, PT ;  /* 0x000000ff0000720c */ /* 0x000fe40003f05270 */
[----:B------:R-:W-:Y:S01]  /*1bd0*/  IADD3 R16, PT, PT, R23, R24, R16 ;  /* 0x0000001817107210 */ /* 0x000fe20007ffe010 */
[----:B------:R-:W-:Y:S02]  /*1be0*/  VIADD R11, R11, 0x1000 ;  /* 0x000010000b0b7836 */ /* 0x000fe40000000000 */
[----:B------:R-:W-:Y:S01]  /*1bf0*/  VIADD R7, R7, 0x1000 ;  /* 0x0000100007077836 */ /* 0x000fe20000000000 */
[----:B--2---:R-:W-:-:S04]  /*1c00*/  IADD3 R16, PT, PT, R21, R28, R16 ;  /* 0x0000001c15107210 */ /* 0x004fc80007ffe010 */
[----:B---3--:R-:W-:-:S04]  /*1c10*/  IADD3 R17, PT, PT, R18, R17, R16 ;  /* 0x0000001112117210 */ /* 0x008fc80007ffe010 */
[----:B------:R-:W-:Y:S01]  /*1c20*/  IADD3 R27, PT, PT, R20, R22, R17 ;  /* 0x00000016141b7210 */ /* 0x000fe20007ffe011 */
[----:B------:R-:W-:Y:S06]  /*1c30*/  @P0 BRA `(.L_x_384) ;  /* 0xfffffffc00100947 */ /* 0x000fec000383ffff */
[----:B------:R-:W-:Y:S05]  /*1c40*/  BSYNC.RECONVERGENT B3 ;  /* 0x0000000000037941 */ /* 0x000fea0003800200 */
.L_x_383:
[----:B------:R-:W-:-:S07]  /*1c50*/  IADD3 R0, PT, PT, R11, -0x800, RZ ;  /* 0xfffff8000b007810 */ /* 0x000fce0007ffe0ff */
.L_x_382:
[----:B------:R-:W-:Y:S05]  /*1c60*/  BSYNC.RECONVERGENT B2 ;  /* 0x0000000000027941 */ /* 0x000fea0003800200 */
.L_x_381:
[----:B------:R-:W-:-:S13]  /*1c70*/  ISETP.NE.AND P0, PT, R10, RZ, PT ;  /* 0x000000ff0a00720c */ /* 0x000fda0003f05270 */
[----:B------:R-:W-:Y:S05]  /*1c80*/  @!P0 BRA `(.L_x_380) ;  /* 0x0000000400148947 */ /* 0x000fea0003800000 */
[----:B------:R-:W-:Y:S01]  /*1c90*/  ISETP.GE.U32.AND P0, PT, R10, 0x8, PT ;  /* 0x000000080a00780c */ /* 0x000fe20003f06070 */
[----:B------:R-:W-:Y:S01]  /*1ca0*/  BSSY.RECONVERGENT B2, `(.L_x_385) ;  /* 0x0000021000027945 */ /* 0x000fe20003800200 */
[----:B------:R-:W-:-:S04]  /*1cb0*/  LOP3.LUT R23, R8, 0x7, RZ, 0xc0, !PT ;  /* 0x0000000708177812 */ /* 0x000fc800078ec0ff */
[----:B------:R-:W-:-:S07]  /*1cc0*/  ISETP.NE.AND P1, PT, R23, RZ, PT ;  /* 0x000000ff1700720c */ /* 0x000fce0003f25270 */
[----:B------:R-:W-:Y:S06]  /*1cd0*/  @!P0 BRA `(.L_x_386) ;  /* 0x0000000000748947 */ /* 0x000fec0003800000 */
[----:B------:R-:W-:-:S04]  /*1ce0*/  IMAD.IADD R11, R0, 0x1, R9 ;  /* 0x00000001000b7824 */ /* 0x000fc800078e0209 */
[C---:B------:R-:W-:Y:S02]  /*1cf0*/  VIADD R19, R11.reuse, 0x100 ;  /* 0x000001000b137836 */ /* 0x040fe40000000000 */
[C---:B------:R-:W-:Y:S02]  /*1d00*/  VIADD R21, R11.reuse, 0x200 ;  /* 0x000002000b157836 */ /* 0x040fe40000000000 */
[C---:B------:R-:W-:Y:S02]  /*1d10*/  VIADD R13, R11.reuse, 0x300 ;  /* 0x000003000b0d7836 */ /* 0x040fe40000000000 */
[----:B------:R-:W-:-:S04]  /*1d20*/  IMAD.WIDE.U32 R16, R11, 0x4, R4 ;  /* 0x000000040b107825 */ /* 0x000fc800078e0004 */
[--C-:B------:R-:W-:Y:S01]  /*1d30*/  IMAD.WIDE.U32 R18, R19, 0x4, R4.reuse ;  /* 0x0000000413127825 */ /* 0x100fe200078e0004 */
[----:B------:R0:W2:Y:S03]  /*1d40*/  LDG.E R22, desc[UR6][R16.64] ;  /* 0x0000000610167981 */ /* 0x0000a6000c1e1900 */
[--C-:B------:R-:W-:Y:S01]  /*1d50*/  IMAD.WIDE.U32 R20, R21, 0x4, R4.reuse ;  /* 0x0000000415147825 */ /* 0x100fe200078e0004 */
[----:B------:R1:W2:Y:S03]  /*1d60*/  LDG.E R7, desc[UR6][R18.64] ;  /* 0x0000000612077981 */ /* 0x0002a6000c1e1900 */
[C---:B------:R-:W-:Y:S02]  /*1d70*/  VIADD R15, R11.reuse, 0x400 ;  /* 0x000004000b0f7836 */ /* 0x040fe40000000000 */
[C---:B------:R-:W-:Y:S01]  /*1d80*/  VIADD R25, R11.reuse, 0x500 ;  /* 0x000005000b197836 */ /* 0x040fe20000000000 */
[----:B------:R-:W-:Y:S01]  /*1d90*/  IADD3 R29, PT, PT, R11, 0x600, RZ ;  /* 0x000006000b1d7810 */ /* 0x000fe20007ffe0ff */
[----:B------:R-:W-:Y:S01]  /*1da0*/  IMAD.WIDE.U32 R12, R13, 0x4, R4 ;  /* 0x000000040d0c7825 */ /* 0x000fe200078e0004 */
[----:B------:R-:W3:Y:S03]  /*1db0*/  LDG.E R20, desc[UR6][R20.64] ;  /* 0x0000000614147981 */ /* 0x000ee6000c1e1900 */
[----:B------:R-:W-:-:S02]  /*1dc0*/  VIADD R24, R11, 0x700 ;  /* 0x000007000b187836 */ /* 0x000fc40000000000 */
[--C-:B------:R-:W-:Y:S01]  /*1dd0*/  IMAD.WIDE.U32 R14, R15, 0x4, R4.reuse ;  /* 0x000000040f0e7825 */ /* 0x100fe200078e0004 */
[----:B------:R-:W3:Y:S03]  /*1de0*/  LDG.E R12, desc[UR6][R12.64] ;  /* 0x000000060c0c7981 */ /* 0x000ee6000c1e1900 */
[--C-:B------:R-:W-:Y:S02]  /*1df0*/  IMAD.WIDE.U32 R10, R25, 0x4, R4.reuse ;  /* 0x00000004190a7825 */ /* 0x100fe400078e0004 */
[----:B------:R-:W4:Y:S02]  /*1e00*/  LDG.E R14, desc[UR6][R14.64] ;  /* 0x000000060e0e7981 */ /* 0x000f24000c1e1900 */
[--C-:B0-----:R-:W-:Y:S02]  /*1e10*/  IMAD.WIDE.U32 R16, R29, 0x4, R4.reuse ;  /* 0x000000041d107825 */ /* 0x101fe400078e0004 */
[----:B------:R-:W4:Y:S02]  /*1e20*/  LDG.E R10, desc[UR6][R10.64] ;  /* 0x000000060a0a7981 */ /* 0x000f24000c1e1900 */
[----:B-1----:R-:W-:-:S02]  /*1e30*/  IMAD.WIDE.U32 R18, R24, 0x4, R4 ;  /* 0x0000000418127825 */ /* 0x002fc400078e0004 */
[----:B------:R-:W5:Y:S04]  /*1e40*/  LDG.E R16, desc[UR6][R16.64] ;  /* 0x0000000610107981 */ /* 0x000f68000c1e1900 */
[----:B------:R-:W5:Y:S01]  /*1e50*/  LDG.E R18, desc[UR6][R18.64] ;  /* 0x0000000612127981 */ /* 0x000f62000c1e1900 */
[----:B------:R-:W-:Y:S01]  /*1e60*/  VIADD R0, R0, 0x800 ;  /* 0x0000080000007836 */ /* 0x000fe20000000000 */
[----:B--2---:R-:W-:-:S04]  /*1e70*/  IADD3 R7, PT, PT, R7, R22, R27 ;  /* 0x0000001607077210 */ /* 0x004fc80007ffe01b */
[----:B---3--:R-:W-:-:S04]  /*1e80*/  IADD3 R7, PT, PT, R12, R20, R7 ;  /* 0x000000140c077210 */ /* 0x008fc80007ffe007 */
[----:B----4-:R-:W-:-:S04]  /*1e90*/  IADD3 R7, PT, PT, R10, R14, R7 ;  /* 0x0000000e0a077210 */ /* 0x010fc80007ffe007 */
[----:B-----5:R-:W-:-:S07]  /*1ea0*/  IADD3 R27, PT, PT, R18, R16, R7 ;  /* 0x00000010121b7210 */ /* 0x020fce0007ffe007 */
.L_x_386:
[----:B------:R-:W-:Y:S05]  /*1eb0*/  BSYNC.RECONVERGENT B2 ;  /* 0x0000000000027941 */ /* 0x000fea0003800200 */
.L_x_385:
[----:B------:R-:W-:Y:S05]  /*1ec0*/  @!P1 BRA `(.L_x_380) ;  /* 0x0000000000849947 */ /* 0x000fea0003800000 */
[----:B------:R-:W-:Y:S01]  /*1ed0*/  ISETP.GE.U32.AND P0, PT, R23, 0x4, PT ;  /* 0x000000041700780c */ /* 0x000fe20003f06070 */
[----:B------:R-:W-:Y:S01]  /*1ee0*/  BSSY.RECONVERGENT B2, `(.L_x_387) ;  /* 0x0000012000027945 */ /* 0x000fe20003800200 */
[----:B------:R-:W-:-:S11]  /*1ef0*/  LOP3.LUT P1, RZ, R8, 0x3, RZ, 0xc0, !PT ;  /* 0x0000000308ff7812 */ /* 0x000fd6000782c0ff */
[----:B------:R-:W-:Y:S05]  /*1f00*/  @!P0 BRA `(.L_x_388) ;  /* 0x00000000003c8947 */ /* 0x000fea0003800000 */
[----:B------:R-:W-:-:S04]  /*1f10*/  IMAD.IADD R7, R0, 0x1, R9 ;  /* 0x0000000100077824 */ /* 0x000fc800078e0209 */
[C---:B------:R-:W-:Y:S02]  /*1f20*/  VIADD R11, R7.reuse, 0x100 ;  /* 0x00000100070b7836 */ /* 0x040fe40000000000 */
[----:B------:R-:W-:-:S04]  /*1f30*/  IMAD.WIDE.U32 R8, R7, 0x4, R4 ;  /* 0x0000000407087825 */ /* 0x000fc800078e0004 */
[C---:B------:R-:W-:Y:S02]  /*1f40*/  VIADD R13, R7.reuse, 0x200 ;  /* 0x00000200070d7836 */ /* 0x040fe40000000000 */
[----:B------:R-:W-:Y:S01]  /*1f50*/  VIADD R15, R7, 0x300 ;  /* 0x00000300070f7836 */ /* 0x000fe20000000000 */
[----:B------:R-:W2:Y:S01]  /*1f60*/  LDG.E R8, desc[UR6][R8.64] ;  /* 0x0000000608087981 */ /* 0x000ea2000c1e1900 */
[----:B------:R-:W-:-:S04]  /*1f70*/  IMAD.WIDE.U32 R10, R11, 0x4, R4 ;  /* 0x000000040b0a7825 */ /* 0x000fc800078e0004 */
[--C-:B------:R-:W-:Y:S02]  /*1f80*/  IMAD.WIDE.U32 R12, R13, 0x4, R4.reuse ;  /* 0x000000040d0c7825 */ /* 0x100fe400078e0004 */
[----:B------:R-:W2:Y:S02]  /*1f90*/  LDG.E R10, desc[UR6][R10.64] ;  /* 0x000000060a0a7981 */ /* 0x000ea4000c1e1900 */
[----:B------:R-:W-:Y:S02]  /*1fa0*/  IMAD.WIDE.U32 R14, R15, 0x4, R4 ;  /* 0x000000040f0e7825 */ /* 0x000fe400078e0004 */
[----:B------:R-:W3:Y:S04]  /*1fb0*/  LDG.E R12, desc[UR6][R12.64] ;  /* 0x000000060c0c7981 */ /* 0x000ee8000c1e1900 */
[----:B------:R-:W3:Y:S01]  /*1fc0*/  LDG.E R14, desc[UR6][R14.64] ;  /* 0x000000060e0e7981 */ /* 0x000ee2000c1e1900 */
[----:B------:R-:W-:-:S02]  /*1fd0*/  IADD3 R0, PT, PT, R0, 0x400, RZ ;  /* 0x0000040000007810 */ /* 0x000fc40007ffe0ff */
[----:B--2---:R-:W-:-:S04]  /*1fe0*/  IADD3 R27, PT, PT, R10, R8, R27 ;  /* 0x000000080a1b7210 */ /* 0x004fc80007ffe01b */
[----:B---3--:R-:W-:-:S07]  /*1ff0*/  IADD3 R27, PT, PT, R14, R12, R27 ;  /* 0x0000000c0e1b7210 */ /* 0x008fce0007ffe01b */
.L_x_388:
[----:B------:R-:W-:Y:S05]  /*2000*/  BSYNC.RECONVERGENT B2 ;  /* 0x0000000000027941 */ /* 0x000fea0003800200 */
.L_x_387:
[----:B------:R-:W-:Y:S05]  /*2010*/  @!P1 BRA `(.L_x_380) ;  /* 0x0000000000309947 */ /* 0x000fea0003800000 */
[----:B------:R-:W-:Y:S01]  /*2020*/  LOP3.LUT R6, R6, 0xffff, RZ, 0xc0, !PT ;  /* 0x0000ffff06067812 */ /* 0x000fe200078ec0ff */
[----:B------:R-:W-:-:S03]  /*2030*/  IMAD.IADD R9, R0, 0x1, R2 ;  /* 0x0000000100097824 */ /* 0x000fc600078e0202 */
[----:B------:R-:W-:-:S04]  /*2040*/  LEA.HI R6, R6, 0x1, RZ, 0x18 ;  /* 0x0000000106067811 */ /* 0x000fc800078fc0ff */
[----:B------:R-:W-:-:S05]  /*2050*/  LOP3.LUT R6, R6, 0x3, RZ, 0xc0, !PT ;  /* 0x0000000306067812 */ /* 0x000fca00078ec0ff */
[----:B------:R-:W-:-:S07]  /*2060*/  IMAD.MOV R0, RZ, RZ, -R6 ;  /* 0x000000ffff007224 */ /* 0x000fce00078e0a06 */
.L_x_389:
[----:B------:R-:W-:-:S06]  /*2070*/  IMAD.WIDE.U32 R6, R9, 0x4, R4 ;  /* 0x0000000409067825 */ /* 0x000fcc00078e0004 */
[----:B------:R-:W2:Y:S01]  /*2080*/  LDG.E R6, desc[UR6][R6.64] ;  /* 0x0000000606067981 */ /* 0x000ea2000c1e1900 */
[----:B------:R-:W-:Y:S02]  /*2090*/  VIADD R0, R0, 0x1 ;  /* 0x0000000100007836 */ /* 0x000fe40000000000 */
[----:B------:R-:W-:-:S03]  /*20a0*/  VIADD R9, R9, 0x100 ;  /* 0x0000010009097836 */ /* 0x000fc60000000000 */
[----:B------:R-:W-:Y:S01]  /*20b0*/  ISETP.NE.AND P0, PT, R0, RZ, PT ;  /* 0x000000ff0000720c */ /* 0x000fe20003f05270 */
[----:B--2---:R-:W-:-:S12]  /*20c0*/  IMAD.IADD R27, R6, 0x1, R27 ;  /* 0x00000001061b7824 */ /* 0x004fd800078e021b */
[----:B------:R-:W-:Y:S05]  /*20d0*/  @P0 BRA `(.L_x_389) ;  /* 0xfffffffc00e40947 */ /* 0x000fea000383ffff */
.L_x_380:
[----:B------:R-:W-:Y:S05]  /*20e0*/  BSYNC.RECONVERGENT B1 ;  /* 0x0000000000017941 */ /* 0x000fea0003800200 */
.L_x_377:
[----:B------:R-:W0:Y:S01]  /*20f0*/  S2R R9, SR_LANEID ;  /* 0x0000000000097919 */ /* 0x000e220000000000 */
[----:B------:R-:W1:Y:S01]  /*2100*/  SHFL.DOWN PT, R0, R27, 0x1, 0x1f ;  /* 0x08201f001b007f89 */ /* 0x000e6200000e0000 */
[----:B------:R-:W2:Y:S01]  /*2110*/  S2R R8, SR_TID.X ;  /* 0x0000000000087919 */ /* 0x000ea20000002100 */
[C---:B0-----:R-:W-:Y:S02]  /*2120*/  ISETP.GT.AND P0, PT, R9.reuse, 0x1e, PT ;  /* 0x0000001e0900780c */ /* 0x041fe40003f04270 */
[C---:B------:R-:W-:Y:S02]  /*2130*/  ISETP.NE.AND P1, PT, R9.reuse, RZ, PT ;  /* 0x000000ff0900720c */ /* 0x040fe40003f25270 */
[----:B-1----:R-:W-:Y:S02]  /*2140*/  SEL R0, R0, RZ, !P0 ;  /* 0x000000ff00007207 */ /* 0x002fe40004000000 */
[----:B------:R-:W-:-:S03]  /*2150*/  ISETP.GT.AND P0, PT, R9, 0x1d, PT ;  /* 0x0000001d0900780c */ /* 0x000fc60003f04270 */
[----:B------:R-:W-:-:S05]  /*2160*/  IMAD.IADD R0, R0, 0x1, R27 ;  /* 0x0000000100007824 */ /* 0x000fca00078e021b */
[----:B------:R-:W0:Y:S01]  /*2170*/  SHFL.DOWN PT, R2, R0, 0x2, 0x1f ;  /* 0x08401f0000027f89 */ /* 0x000e2200000e0000 */
[----:B------:R-:W1:Y:S01]  /*2180*/  @!P1 S2R R6, SR_CgaCtaId ;  /* 0x0000000000069919 */ /* 0x000e620000008800 */
[----:B0-----:R-:W-:Y:S02]  /*2190*/  SEL R5, R2, RZ, !P0 ;  /* 0x000000ff02057207 */ /* 0x001fe40004000000 */
[----:B------:R-:W-:Y:S02]  /*21a0*/  ISETP.GT.AND P0, PT, R9, 0x1b, PT ;  /* 0x0000001b0900780c */ /* 0x000fe40003f04270 */
[----:B------:R-:W-:-:S05]  /*21b0*/  IADD3 R5, PT, PT, R0, R5, RZ ;  /* 0x0000000500057210 */ /* 0x000fca0007ffe0ff */
[----:B------:R-:W0:Y:S02]  /*21c0*/  SHFL.DOWN PT, R2, R5, 0x4, 0x1f ;  /* 0x08801f0005027f89 */ /* 0x000e2400000e0000 */
[----:B0-----:R-:W-:Y:S02]  /*21d0*/  SEL R2, R2, RZ, !P0 ;  /* 0x000000ff02027207 */ /* 0x001fe40004000000 */
[----:B------:R-:W-:-:S03]  /*21e0*/  ISETP.GT.AND P0, PT, R9, 0x17, PT ;  /* 0x000000170900780c */ /* 0x000fc60003f04270 */
[----:B------:R-:W-:Y:S01]  /*21f0*/  IMAD.IADD R2, R5, 0x1, R2 ;  /* 0x0000000105027824 */ /* 0x000fe200078e0202 */
[----:B------:R-:W-:-:S04]  /*2200*/  @!P1 MOV R5, 0x400 ;  /* 0x0000040000059802 */ /* 0x000fc80000000f00 */
[----:B------:R-:W0:Y:S01]  /*2210*/  SHFL.DOWN PT, R4, R2, 0x8, 0x1f ;  /* 0x09001f0002047f89 */ /* 0x000e2200000e0000 */
[----:B-1----:R-:W-:Y:S02]  /*2220*/  @!P1 LEA R5, R6, R5, 0x18 ;  /* 0x0000000506059211 */ /* 0x002fe400078ec0ff */
[----:B0-----:R-:W-:Y:S02]  /*2230*/  SEL R7, R4, RZ, !P0 ;  /* 0x000000ff04077207 */ /* 0x001fe40004000000 */
[----:B------:R-:W-:Y:S02]  /*2240*/  ISETP.GT.AND P0, PT, R9, 0xf, PT ;  /* 0x0000000f0900780c */ /* 0x000fe40003f04270 */
[----:B--2---:R-:W-:Y:S01]  /*2250*/  @!P1 SHF.R.U32.HI R4, RZ, 0x3, R8 ;  /* 0x00000003ff049819 */ /* 0x004fe20000011608 */
[----:B------:R-:W-:-:S03]  /*2260*/  IMAD.IADD R7, R2, 0x1, R7 ;  /* 0x0000000102077824 */ /* 0x000fc600078e0207 */
[----:B------:R-:W-:Y:S02]  /*2270*/  @!P1 LOP3.LUT R4, R4, 0x7c, RZ, 0xc0, !PT ;  /* 0x0000007c04049812 */ /* 0x000fe400078ec0ff */
[----:B------:R-:W0:Y:S03]  /*2280*/  SHFL.DOWN PT, R0, R7, 0x10, 0x1f ;  /* 0x0a001f0007007f89 */ /* 0x000e2600000e0000 */
[----:B------:R-:W-:Y:S01]  /*2290*/  @!P1 IMAD.IADD R4, R4, 0x1, R5 ;  /* 0x0000000104049824 */ /* 0x000fe200078e0205 */
        /* <DEDUP_REMOVED lines=15> */
[----:B------:R-:W-:-:S07]  /*2390*/  IMAD.IADD R11, R0, 0x1, R9 ;  /* 0x00000001000b7824 */ /* 0x000fce00078e0209 */
.L_x_376:
[----:B------:R-:W-:Y:S05]  /*23a0*/  BSYNC.RECONVERGENT B0 ;  /* 0x0000000000007941 */ /* 0x000fea0003800200 */
.L_x_360:
[----:B------:R-:W-:Y:S05]  /*23b0*/  @P0 EXIT ;  /* 0x000000000000094d */ /* 0x000fea0003800000 */
[----:B---3--:R-:W3:Y:S02]  /*23c0*/  LDC.64 R4, c[0x0][0x388] ;  /* 0x0000e200ff047b82 */ /* 0x008ee40000000a00 */
[----:B---3--:R-:W-:-:S05]  /*23d0*/  IMAD.WIDE.U32 R2, R3, 0x4, R4 ;  /* 0x0000000403027825 */ /* 0x008fca00078e0004 */
[----:B------:R-:W-:Y:S01]  /*23e0*/  STG.E desc[UR6][R2.64], R11 ;  /* 0x0000000b02007986 */ /* 0x000fe2000c101906 */
[----:B------:R-:W-:Y:S05]  /*23f0*/  EXIT ;  /* 0x000000000000794d */ /* 0x000fea0003800000 */
.L_x_390:
        /* <DEDUP_REMOVED lines=16> */
.L_x_542:


//--------------------- .text._ZN3cub18CUB_300001_SM_10006detail6reduce28DeviceReduceSingleTileKernelINS2_10policy_hubIijN4cuda3std3__44plusIiEEE10Policy1000EN6thrust24THRUST_300001_SM_1000_NS6detail15normal_iteratorINSD_10device_ptrIiEEEEPijS9_iiNS7_10__identityEEEvT0_T1_T2_T3_T4_T6_ --------------------------
	.section	.text._ZN3cub18CUB_300001_SM_10006detail6reduce28DeviceReduceSingleTileKernelINS2_10policy_hubIijN4cuda3std3__44plusIiEEE10Policy1000EN6thrust24THRUST_300001_SM_1000_NS6detail15normal_iteratorINSD_10device_ptrIiEEEEPijS9_iiNS7_10__identityEEEvT0_T1_T2_T3_T4_T6_,"ax",@progbits
	.align	128
        .global         _ZN3cub18CUB_300001_SM_10006detail6reduce28DeviceReduceSingleTileKernelINS2_10policy_hubIijN4cuda3std3__44plusIiEEE10Policy1000EN6thrust24THRUST_300001_SM_1000_NS6detail15normal_iteratorINSD_10device_ptrIiEEEEPijS9_iiNS7_10__identityEEEvT0_T1_T2_T3_T4_T6_
        .type           _ZN3cub18CUB_300001_SM_10006detail6reduce28DeviceReduceSingleTileKernelINS2_10policy_hubIijN4cuda3std3__44plusIiEEE10Policy1000EN6thrust24THRUST_300001_SM_1000_NS6detail15normal_iteratorINSD_10device_ptrIiEEEEPijS9_iiNS7_10__identityEEEvT0_T1_T2_T3_T4_T6_,@function
        .size           _ZN3cub18CUB_300001_SM_10006detail6reduce28DeviceReduceSingleTileKernelINS2_10policy_hubIijN4cuda3std3__44plusIiEEE10Policy1000EN6thrust24THRUST_300001_SM_1000_NS6detail15normal_iteratorINSD_10device_ptrIiEEEEPijS9_iiNS7_10__identityEEEvT0_T1_T2_T3_T4_T6_,(.L_x_543 - _ZN3cub18CUB_300001_SM_10006detail6reduce28DeviceReduceSingleTileKernelINS2_10policy_hubIijN4cuda3std3__44plusIiEEE10Policy1000EN6thrust24THRUST_300001_SM_1000_NS6detail15normal_iteratorINSD_10device_ptrIiEEEEPijS9_iiNS7_10__identityEEEvT0_T1_T2_T3_T4_T6_)
        .other          _ZN3cub18CUB_300001_SM_10006detail6reduce28DeviceReduceSingleTileKernelINS2_10policy_hubIijN4cuda3std3__44plusIiEEE10Policy1000EN6thrust24THRUST_300001_SM_1000_NS6detail15normal_iteratorINSD_10device_ptrIiEEEEPijS9_iiNS7_10__identityEEEvT0_T1_T2_T3_T4_T6_,@"STO_CUDA_ENTRY STV_DEFAULT"
_ZN3cub18CUB_300001_SM_10006detail6reduce28DeviceReduceSingleTileKernelINS2_10policy_hubIijN4cuda3std3__44plusIiEEE10Policy1000EN6thrust24THRUST_300001_SM_1000_NS6detail15normal_iteratorINSD_10device_ptrIiEEEEPijS9_iiNS7_10__identityEEEvT0_T1_T2_T3_T4_T6_:
.text._ZN3cub18CUB_300001_SM_10006detail6reduce28DeviceReduceSingleTileKernelINS2_10policy_hubIijN4cuda3std3__44plusIiEEE10Policy1000EN6thrust24THRUST_300001_SM_1000_NS6detail15normal_iteratorINSD_10device_ptrIiEEEEPijS9_iiNS7_10__identityEEEvT0_T1_T2_T3_T4_T6_:
        /* <DEDUP_REMOVED lines=13> */
.L_x_391:
[----:B------:R-:W-:Y:S01]  /*00d0*/  ISETP.GT.U32.AND P0, PT, R2, 0xfff, PT ;  /* 0x00000fff0200780c */ /* 0x000fe20003f04070 */
[----:B------:R-:W-:-:S12]  /*00e0*/  BSSY.RECONVERGENT B0, `(.L_x_392) ;  /* 0x00001e7000007945 */ /* 0x000fd80003800200 */
        /* <DEDUP_REMOVED lines=11> */
.L_x_395:
[----:B------:R-:W-:Y:S05]  /*01a0*/  BSYNC.RECONVERGENT B1 ;  /* 0x0000000000017941 */ /* 0x000fea0003800200 */
.L_x_394:
        /* <DEDUP_REMOVED lines=17> */
.L_x_400:
        /* <DEDUP_REMOVED lines=31> */
.L_x_399:
[----:B------:R-:W-:Y:S05]  /*04b0*/  BSYNC.RECONVERGENT B2 ;  /* 0x0000000000027941 */ /* 0x000fea0003800200 */
.L_x_398:
[----:B------:R-:W-:Y:S05]  /*04c0*/  @!P0 BRA `(.L_x_397) ;  /* 0x0000000000c88947 */ /* 0x000fea0003800000 */
[----:B------:R-:W-:Y:S01]  /*04d0*/  ISETP.GE.U32.AND P0, PT, R21, 0x8, PT ;  /* 0x000000081500780c */ /* 0x000fe20003f06070 */
[----:B------:R-:W-:Y:S01]  /*04e0*/  BSSY.RECONVERGENT B2, `(.L_x_401) ;  /* 0x0000013000027945 */ /* 0x000fe20003800200 */
[----:B------:R-:W-:-:S04]  /*04f0*/  LOP3.LUT R16, R4, 0x7, RZ, 0xc0, !PT ;  /* 0x0000000704107812 */ /* 0x000fc800078ec0ff */
[----:B------:R-:W-:-:S07]  /*0500*/  ISETP.NE.AND P1, PT, R16, RZ, PT ;  /* 0x000000ff1000720c */ /* 0x000fce0003f25270 */
[----:B------:R-:W-:Y:S06]  /*0510*/  @!P0 BRA `(.L_x_402) ;  /* 0x00000000003c8947 */ /* 0x000fec0003800000 */
[----:B------:R-:W0:Y:S02]  /*0520*/  LDC.64 R6, c[0x0][0x380] ;  /* 0x0000e000ff067b82 */ /* 0x000e240000000a00 */
[----:B0-----:R-:W-:-:S05]  /*0530*/  IMAD.WIDE.U32 R6, R5, 0x4, R6 ;  /* 0x0000000405067825 */ /* 0x001fca00078e0006 */
        /* <DEDUP_REMOVED lines=13> */
.L_x_402:
[----:B------:R-:W-:Y:S05]  /*0610*/  BSYNC.RECONVERGENT B2 ;  /* 0x0000000000027941 */ /* 0x000fea0003800200 */
.L_x_401:
        /* <DEDUP_REMOVED lines=11> */
[----:B------:R-:W3:Y:S01]  /*06d0*/  LDG.E R10, desc[UR6][R6.64+0xc00] ;  /* 0x000c0006060a7981 */ /* 0x000ee2000c1e1900 */
[----:B------:R-:W-:Y:S01]  /*06e0*/  VIADD R5, R5, 0x400 ;  /* 0x0000040005057836 */ /* 0x000fe20000000000 */
[----:B--2--5:R-:W-:-:S04]  /*06f0*/  IADD3 R0, PT, PT, R4, R9, R0 ;  /* 0x0000000904007210 */ /* 0x024fc80007ffe000 */
[----:B---3--:R-:W-:-:S07]  /*0700*/  IADD3 R0, PT, PT, R10, R11, R0 ;  /* 0x0000000b0a007210 */ /* 0x008fce0007ffe000 */
.L_x_404:
[----:B------:R-:W-:Y:S05]  /*0710*/  BSYNC.RECONVERGENT B2 ;  /* 0x0000000000027941 */ /* 0x000fea0003800200 */
.L_x_403:
[----:B------:R-:W-:Y:S05]  /*0720*/  @!P1 BRA `(.L_x_397) ;  /* 0x0000000000309947 */ /* 0x000fea0003800000 */
[----:B------:R-:W0:Y:S02]  /*0730*/  LDC.64 R6, c[0x0][0x380] ;  /* 0x0000e000ff067b82 */ /* 0x000e240000000a00 */
[----:B0-----:R-:W-:-:S04]  /*0740*/  IMAD.WIDE.U32 R4, R5, 0x4, R6 ;  /* 0x0000000405047825 */ /* 0x001fc800078e0006 */
[----:B------:R-:W-:Y:S02]  /*0750*/  IMAD.MOV R6, RZ, RZ, -R8 ;  /* 0x000000ffff067224 */ /* 0x000fe400078e0a08 */
[----:B------:R-:W-:-:S07]  /*0760*/  IMAD.MOV.U32 R7, RZ, RZ, R5 ;  /* 0x000000ffff077224 */ /* 0x000fce00078e0005 */
.L_x_405:
[----:B------:R-:W-:-:S06]  /*0770*/  IMAD.MOV.U32 R5, RZ, RZ, R7 ;  /* 0x000000ffff057224 */ /* 0x000fcc00078e0007 */
[----:B------:R0:W2:Y:S01]  /*0780*/  LDG.E R5, desc[UR6][R4.64] ;  /* 0x0000000604057981 */ /* 0x0000a2000c1e1900 */
[----:B------:R-:W-:-:S05]  /*0790*/  VIADD R6, R6, 0x1 ;  /* 0x0000000106067836 */ /* 0x000fca0000000000 */
[----:B------:R-:W-:Y:S02]  /*07a0*/  ISETP.NE.AND P0, PT, R6, RZ, PT ;  /* 0x000000ff0600720c */ /* 0x000fe40003f05270 */
[----:B0-----:R-:W-:-:S05]  /*07b0*/  IADD3 R4, P1, PT, R4, 0x400, RZ ;  /* 0x0000040004047810 */ /* 0x001fca0007f3e0ff */
[----:B------:R-:W-:Y:S02]  /*07c0*/  IMAD.X R7, RZ, RZ, R7, P1 ;  /* 0x000000ffff077224 */ /* 0x000fe400008e0607 */
[----:B--2--5:R-:W-:-:S04]  /*07d0*/  IMAD.IADD R0, R5, 0x1, R0 ;  /* 0x0000000105007824 */ /* 0x024fc800078e0200 */
[----:B------:R-:W-:Y:S05]  /*07e0*/  @P0 BRA `(.L_x_405) ;  /* 0xfffffffc00e00947 */ /* 0x000fea000383ffff */
.L_x_397:
[----:B------:R-:W-:Y:S05]  /*07f0*/  BSYNC.RECONVERGENT B1 ;  /* 0x0000000000017941 */ /* 0x000fea0003800200 */
.L_x_396:
[----:B------:R-:W-:-:S13]  /*0800*/  ISETP.GE.U32.AND P0, PT, R2, 0x100, PT ;  /* 0x000001000200780c */ /* 0x000fda0003f06070 */
        /* <DEDUP_REMOVED lines=38> */
[----:B-1----:R-:W1:Y:S01]  /*0a70*/  LDS.64 R2, [UR4+0x20] ;  /* 0x00002004ff027984 */ /* 0x002e620008000a00 */
[----:B0-----:R-:W-:-:S04]  /*0a80*/  IADD3 R0, PT, PT, R4, R0, R9 ;  /* 0x0000000004007210 */ /* 0x001fc80007ffe009 */
[----:B------:R-:W-:-:S04]  /*0a90*/  IADD3 R0, PT, PT, R6, R0, R5 ;  /* 0x0000000006007210 */ /* 0x000fc80007ffe005 */
[----:B-1----:R-:W-:-:S05]  /*0aa0*/  IADD3 R0, PT, PT, R2, R0, R7 ;  /* 0x0000000002007210 */ /* 0x002fca0007ffe007 */
[----:B------:R-:W-:Y:S01]  /*0ab0*/  IMAD.IADD R9, R0, 0x1, R3 ;  /* 0x0000000100097824 */ /* 0x000fe200078e0203 */
[----:B------:R-:W-:Y:S06]  /*0ac0*/  BRA `(.L_x_407) ;  /* 0x0000001400207947 */ /* 0x000fec0003800000 */
.L_x_406:
[----:B------:R-:W-:Y:S01]  /*0ad0*/  LOP3.LUT R4, R3, 0x3e0, RZ, 0xc0, !PT ;  /* 0x000003e003047812 */ /* 0x000fe200078ec0ff */
[----:B------:R-:W1:Y:S03]  /*0ae0*/  S2R R10, SR_LANEID ;  /* 0x00000000000a7919 */ /* 0x000e660000000000 */
[----:B0-----:R-:W-:Y:S01]  /*0af0*/  LOP3.LUT R7, RZ, R4, RZ, 0x33, !PT ;  /* 0x00000004ff077212 */ /* 0x001fe200078e33ff */
[----:B------:R-:W-:-:S04]  /*0b00*/  VIADD R5, R4, 0x20 ;  /* 0x0000002004057836 */ /* 0x000fc80000000000 */
[----:B------:R-:W-:Y:S01]  /*0b10*/  IMAD.IADD R7, R7, 0x1, R2 ;  /* 0x0000000107077824 */ /* 0x000fe200078e0202 */
[----:B------:R-:W-:-:S04]  /*0b20*/  ISETP.GT.U32.AND P0, PT, R5, R2, PT ;  /* 0x000000020500720c */ /* 0x000fc80003f04070 */
        /* <DEDUP_REMOVED lines=40> */
[----:B------:R-:W-:Y:S01]  /*0db0*/  ISETP.GT.U32.AND P3, PT, R2, 0x80, PT ;  /* 0x000000800200780c */ /* 0x000fe20003f64070 */
[----:B-1----:R-:W-:-:S09]  /*0dc0*/  ULEA UR4, UR5, UR4, 0x18 ;  /* 0x0000000405047291 */ /* 0x002fd2000f8ec0ff */
[----:B------:R-:W1:Y:S04]  /*0dd0*/  LDS.128 R4, [UR4+0x10] ;  /* 0x00001004ff047984 */ /* 0x000e680008000c00 */
[----:B------:R-:W2:Y:S04]  /*0de0*/  LDS R0, [UR4+0xc] ;  /* 0x00000c04ff007984 */ /* 0x000ea80008000800 */
[----:B------:R-:W3:Y:S01]  /*0df0*/  LDS.64 R10, [UR4+0x20] ;  /* 0x00002004ff0a7984 */ /* 0x000ee20008000a00 */
[----:B-1----:R-:W-:Y:S02]  /*0e00*/  SEL R4, R4, RZ, P2 ;  /* 0x000000ff04047207 */ /* 0x002fe40001000000 */
[----:B------:R-:W-:-:S02]  /*0e10*/  ISETP.GT.U32.AND P2, PT, R2, 0x60, PT ;  /* 0x000000600200780c */ /* 0x000fc40003f44070 */
[----:B--2---:R-:W-:Y:S02]  /*0e20*/  SEL R0, R0, RZ, P1 ;  /* 0x000000ff00007207 */ /* 0x004fe40000800000 */
        /* <DEDUP_REMOVED lines=8> */
[----:B---3--:R-:W-:Y:S02]  /*0eb0*/  SEL R10, R10, RZ, P2 ;  /* 0x000000ff0a0a7207 */ /* 0x008fe40001000000 */
[----:B------:R-:W-:Y:S02]  /*0ec0*/  SEL R11, R11, RZ, P3 ;  /* 0x000000ff0b0b7207 */ /* 0x000fe40001800000 */
[----:B------:R-:W-:-:S05]  /*0ed0*/  IADD3 R0, PT, PT, R10, R0, R7 ;  /* 0x000000000a007210 */ /* 0x000fca0007ffe007 */
[----:B0-----:R-:W-:Y:S01]  /*0ee0*/  IMAD.IADD R9, R0, 0x1, R11 ;  /* 0x0000000100097824 */ /* 0x001fe200078e020b */
[----:B------:R-:W-:Y:S06]  /*0ef0*/  BRA `(.L_x_407) ;  /* 0x0000001000147947 */ /* 0x000fec0003800000 */
.L_x_393:
[----:B------:R-:W0:Y:S01]  /*0f00*/  S2R R0, SR_TID.X ;  /* 0x0000000000007919 */ /* 0x000e220000002100 */
[----:B------:R-:W1:Y:S02]  /*0f10*/  LDCU.64 UR4, c[0x0][0x380] ;  /* 0x00007000ff0477ac */ /* 0x000e640008000a00 */
[----:B-1----:R-:W-:Y:S02]  /*0f20*/  IMAD.U32 R12, RZ, RZ, UR4 ;  /* 0x00000004ff0c7e24 */ /* 0x002fe4000f8e00ff */
[----:B------:R-:W-:Y:S02]  /*0f30*/  IMAD.U32 R13, RZ, RZ, UR5 ;  /* 0x00000005ff0d7e24 */ /* 0x000fe4000f8e00ff */
        /* <DEDUP_REMOVED lines=17> */
[----:B------:R-:W-:Y:S01]  /*1050*/  UMOV UR4, 0x1000 ;  /* 0x0000100000047882 */ /* 0x000fe20000000000 */
[----:B--2---:R-:W-:-:S04]  /*1060*/  IADD3 R3, PT, PT, R7, R6, R3 ;  /* 0x0000000607037210 */ /* 0x004fc80007ffe003 */
[----:B---3--:R-:W-:-:S04]  /*1070*/  IADD3 R3, PT, PT, R9, R8, R3 ;  /* 0x0000000809037210 */ /* 0x008fc80007ffe003 */
[----:B----4-:R-:W-:-:S04]  /*1080*/  IADD3 R3, PT, PT, R11, R10, R3 ;  /* 0x0000000a0b037210 */ /* 0x010fc80007ffe003 */
[----:B-----5:R-:W-:-:S04]  /*1090*/  IADD3 R3, PT, PT, R15, R14, R3 ;  /* 0x0000000e0f037210 */ /* 0x020fc80007ffe003 */
[----:B------:R-:W-:Y:S01]  /*10a0*/  IADD3 R16, PT, PT, R17, R16, R3 ;  /* 0x0000001011107210 */ /* 0x000fe20007ffe003 */
[----:B------:R-:W-:-:S05]  /*10b0*/  VIADD R3, R2, 0xfffff000 ;  /* 0xfffff00002037836 */ /* 0x000fca0000000000 */
[----:B------:R-:W-:Y:S02]  /*10c0*/  ISETP.GE.U32.AND P0, PT, R3, 0x1000, PT ;  /* 0x000010000300780c */ /* 0x000fe40003f06070 */
[----:B------:R-:W-:-:S04]  /*10d0*/  IADD3 R16, PT, PT, R19, R18, R16 ;  /* 0x0000001213107210 */ /* 0x000fc80007ffe010 */
[----:B------:R-:W-:-:S05]  /*10e0*/  IADD3 R21, PT, PT, R21, R20, R16 ;  /* 0x0000001415157210 */ /* 0x000fca0007ffe010 */
[----:B------:R-:W-:Y:S02]  /*10f0*/  IMAD.IADD R7, R22, 0x1, R21 ;  /* 0x0000000116077824 */ /* 0x000fe400078e0215 */
[----:B------:R-:W-:Y:S05]  /*1100*/  @!P0 BRA `(.L_x_408) ;  /* 0x00000000008c8947 */ /* 0x000fea0003800000 */
[----:B------:R-:W0:Y:S01]  /*1110*/  LDC R2, c[0x0][0x390] ;  /* 0x0000e400ff027b82 */ /* 0x000e220000000800 */
[----:B------:R-:W-:-:S07]  /*1120*/  UMOV UR4, 0x1000 ;  /* 0x0000100000047882 */ /* 0x000fce0000000000 */
[----:B------:R-:W1:Y:S02]  /*1130*/  LDC.64 R12, c[0x0][0x380] ;  /* 0x0000e000ff0c7b82 */ /* 0x000e640000000a00 */
.L_x_410:
[----:B------:R-:W-:-:S04]  /*1140*/  VIADD R5, R0, UR4 ;  /* 0x0000000400057c36 */ /* 0x000fc80008000000 */
        /* <DEDUP_REMOVED lines=17> */
[----:B--2---:R-:W-:Y:S01]  /*1260*/  IADD3 R16, PT, PT, R18, R16, R7 ;  /* 0x0000001012107210 */ /* 0x004fe20007ffe007 */
[----:B0-----:R-:W-:-:S05]  /*1270*/  VIADD R7, R2, -UR4 ;  /* 0x8000000402077c36 */ /* 0x001fca0008000000 */
[----:B------:R-:W-:Y:S02]  /*1280*/  ISETP.GE.U32.AND P0, PT, R7, 0x1000, PT ;  /* 0x000010000700780c */ /* 0x000fe40003f06070 */
        /* <DEDUP_REMOVED lines=8> */
[----:B------:R-:W-:-:S06]  /*1310*/  UIADD3 UR4, UPT, UPT, UR4, 0x1000, URZ ;  /* 0x0000100004047890 */ /* 0x000fcc000fffe0ff */
[----:B------:R-:W-:-:S13]  /*1320*/  ISETP.LT.U32.AND P0, PT, R3, UR4, PT ;  /* 0x0000000403007c0c */ /* 0x000fda000bf01070 */
[----:B------:R-:W-:Y:S05]  /*1330*/  @!P0 BRA `(.L_x_410) ;  /* 0xfffffffc00808947 */ /* 0x000fea000383ffff */
.L_x_408:
[----:B------:R-:W-:Y:S01]  /*1340*/  VIADD R3, R2, -UR4 ;  /* 0x8000000402037c36 */ /* 0x000fe20008000000 */
[----:B------:R-:W-:Y:S04]  /*1350*/  BSSY.RECONVERGENT B1, `(.L_x_409) ;  /* 0x0000095000017945 */ /* 0x000fe80003800200 */
[----:B------:R-:W-:-:S04]  /*1360*/  ISETP.GE.AND P0, PT, R0, R3, PT ;  /* 0x000000030000720c */ /* 0x000fc80003f06270 */
[----:B------:R-:W-:-:S13]  /*1370*/  ISETP.LE.U32.OR P0, PT, R2, UR4, P0 ;  /* 0x0000000402007c0c */ /* 0x000fda0008703470 */
[----:B------:R-:W-:Y:S05]  /*1380*/  @P0 BRA `(.L_x_411) ;  /* 0x0000000800440947 */ /* 0x000fea0003800000 */
[----:B------:R-:W-:Y:S01]  /*1390*/  LOP3.LUT R3, RZ, R0, RZ, 0x33, !PT ;  /* 0x00000000ff037212 */ /* 0x000fe200078e33ff */
[----:B------:R-:W-:Y:S01]  /*13a0*/  BSSY.RECONVERGENT B2, `(.L_x_412) ;  /* 0x000004a000027945 */ /* 0x000fe20003800200 */
[----:B------:R-:W-:Y:S02]  /*13b0*/  IMAD.MOV.U32 R5, RZ, RZ, R0 ;  /* 0x000000ffff057224 */ /* 0x000fe400078e0000 */
[----:B------:R-:W-:-:S04]  /*13c0*/  IADD3 R3, PT, PT, R2, -UR4, R3 ;  /* 0x8000000402037c10 */ /* 0x000fc8000fffe003 */
[C---:B------:R-:W-:Y:S02]  /*13d0*/  ISETP.GE.U32.AND P0, PT, R3.reuse, 0xf00, PT ;  /* 0x00000f000300780c */ /* 0x040fe40003f06070 */
[----:B------:R-:W-:-:S04]  /*13e0*/  LEA.HI R3, R3, 0x1, RZ, 0x18 ;  /* 0x0000000103037811 */ /* 0x000fc800078fc0ff */
[----:B------:R-:W-:-:S07]  /*13f0*/  LOP3.LUT R4, R3, 0xf, RZ, 0xc0, !PT ;  /* 0x0000000f03047812 */ /* 0x000fce00078ec0ff */
[----:B------:R-:W-:Y:S05]  /*1400*/  @!P0 BRA `(.L_x_413) ;  /* 0x00000004000c8947 */ /* 0x000fea0003800000 */
[----:B------:R-:W-:Y:S01]  /*1410*/  LOP3.LUT R6, R3, 0x1fffff0, RZ, 0xc0, !PT ;  /* 0x01fffff003067812 */ /* 0x000fe200078ec0ff */
[----:B------:R-:W-:Y:S01]  /*1420*/  BSSY.RECONVERGENT B3, `(.L_x_414) ;  /* 0x0000040000037945 */ /* 0x000fe20003800200 */
[C---:B------:R-:W-:Y:S01]  /*1430*/  LOP3.LUT R5, R0.reuse, 0x800, RZ, 0xfc, !PT ;  /* 0x0000080000057812 */ /* 0x040fe200078efcff */
[----:B------:R-:W-:Y:S02]  /*1440*/  VIADD R2, R0, UR4 ;  /* 0x0000000400027c36 */ /* 0x000fe40008000000 */
[----:B------:R-:W-:-:S07]  /*1450*/  IMAD.MOV R6, RZ, RZ, -R6 ;  /* 0x000000ffff067224 */ /* 0x000fce00078e0a06 */
.L_x_415:
[----:B------:R-:W-:-:S04]  /*1460*/  IMAD.WIDE.U32 R26, R2, 0x4, R12 ;  /* 0x00000004021a7825 */ /* 0x000fc800078e000c */
[C---:B------:R-:W-:Y:S02]  /*1470*/  VIADD R9, R2.reuse, 0x100 ;  /* 0x0000010002097836 */ /* 0x040fe40000000000 */
[----:B------:R-:W-:Y:S01]  /*1480*/  VIADD R15, R2, 0x400 ;  /* 0x00000400020f7836 */ /* 0x000fe20000000000 */
[----:B------:R0:W2:Y:S01]  /*1490*/  LDG.E R26, desc[UR6][R26.64] ;  /* 0x000000061a1a7981 */ /* 0x0000a2000c1e1900 */
[----:B------:R-:W-:-:S04]  /*14a0*/  IMAD.WIDE.U32 R8, R9, 0x4, R12 ;  /* 0x0000000409087825 */ /* 0x000fc800078e000c */
[C---:B------:R-:W-:Y:S01]  /*14b0*/  VIADD R17, R2.reuse, 0x200 ;  /* 0x0000020002117836 */ /* 0x040fe20000000000 */
[----:B------:R1:W2:Y:S01]  /*14c0*/  LDG.E R25, desc[UR6][R8.64] ;  /* 0x0000000608197981 */ /* 0x0002a2000c1e1900 */
[C---:B------:R-:W-:Y:S02]  /*14d0*/  VIADD R11, R2.reuse, 0x300 ;  /* 0x00000300020b7836 */ /* 0x040fe40000000000 */
[----:B0-----:R-:W-:Y:S02]  /*14e0*/  VIADD R27, R2, 0x700 ;  /* 0x00000700021b7836 */ /* 0x001fe40000000000 */
[----:B------:R-:W-:-:S04]  /*14f0*/  IMAD.WIDE.U32 R14, R15, 0x4, R12 ;  /* 0x000000040f0e7825 */ /* 0x000fc800078e000c */
[--C-:B------:R-:W-:Y:S01]  /*1500*/  IMAD.WIDE.U32 R16, R17, 0x4, R12.reuse ;  /* 0x0000000411107825 */ /* 0x100fe200078e000c */
[----:B------:R0:W3:Y:S03]  /*1510*/  LDG.E R22, desc[UR6][R14.64] ;  /* 0x000000060e167981 */ /* 0x0000e6000c1e1900 */
[----:B------:R-:W-:Y:S01]  /*1520*/  VIADD R29, R2, 0x500 ;  /* 0x00000500021d7836 */ /* 0x000fe20000000000 */
[----:B------:R-:W4:Y:S01]  /*1530*/  LDG.E R24, desc[UR6][R16.64] ;  /* 0x0000000610187981 */ /* 0x000f22000c1e1900 */
[----:B------:R-:W-:-:S04]  /*1540*/  IMAD.WIDE.U32 R10, R11, 0x4, R12 ;  /* 0x000000040b0a7825 */ /* 0x000fc800078e000c */
[--C-:B-1----:R-:W-:Y:S01]  /*1550*/  IMAD.WIDE.U32 R8, R27, 0x4, R12.reuse ;  /* 0x000000041b087825 */ /* 0x102fe200078e000c */
[----:B------:R-:W4:Y:S03]  /*1560*/  LDG.E R23, desc[UR6][R10.64] ;  /* 0x000000060a177981 */ /* 0x000f26000c1e1900 */
[----:B------:R-:W-:Y:S02]  /*1570*/  VIADD R27, R2, 0x900 ;  /* 0x00000900021b7836 */ /* 0x000fe40000000000 */
[----:B------:R-:W-:-:S04]  /*1580*/  IMAD.WIDE.U32 R28, R29, 0x4, R12 ;  /* 0x000000041d1c7825 */ /* 0x000fc800078e000c */
[C---:B------:R-:W-:Y:S01]  /*1590*/  VIADD R19, R2.reuse, 0x600 ;  /* 0x0000060002137836 */ /* 0x040fe20000000000 */
[----:B------:R1:W5:Y:S01]  /*15a0*/  LDG.E R11, desc[UR6][R8.64] ;  /* 0x00000006080b7981 */ /* 0x000362000c1e1900 */
[C---:B0-----:R-:W-:Y:S02]  /*15b0*/  VIADD R15, R2.reuse, 0xa00 ;  /* 0x00000a00020f7836 */ /* 0x041fe40000000000 */
[----:B------:R-:W-:Y:S01]  /*15c0*/  VIADD R20, R2, 0x800 ;  /* 0x0000080002147836 */ /* 0x000fe20000000000 */
[----:B------:R0:W3:Y:S01]  /*15d0*/  LDG.E R21, desc[UR6][R28.64] ;  /* 0x000000061c157981 */ /* 0x0000e2000c1e1900 */
[----:B------:R-:W-:-:S04]  /*15e0*/  IMAD.WIDE.U32 R18, R19, 0x4, R12 ;  /* 0x0000000413127825 */ /* 0x000fc800078e000c */
[----:B-1----:R-:W-:-:S04]  /*15f0*/  IMAD.WIDE.U32 R8, R27, 0x4, R12 ;  /* 0x000000041b087825 */ /* 0x002fc800078e000c */
[--C-:B------:R-:W-:Y:S02]  /*1600*/  IMAD.WIDE.U32 R14, R15, 0x4, R12.reuse ;  /* 0x000000040f0e7825 */ /* 0x100fe400078e000c */
[----:B------:R-:W5:Y:S02]  /*1610*/  LDG.E R9, desc[UR6][R8.64] ;  /* 0x0000000608097981 */ /* 0x000f64000c1e1900 */
[--C-:B------:R-:W-:Y:S02]  /*1620*/  IMAD.WIDE.U32 R16, R20, 0x4, R12.reuse ;  /* 0x0000000414107825 */ /* 0x100fe400078e000c */
[----:B------:R1:W5:Y:S02]  /*1630*/  LDG.E R20, desc[UR6][R18.64] ;  /* 0x0000000612147981 */ /* 0x000364000c1e1900 */
[C---:B0-----:R-:W-:Y:S02]  /*1640*/  VIADD R29, R2.reuse, 0xb00 ;  /* 0x00000b00021d7836 */ /* 0x041fe40000000000 */
[----:B------:R-:W-:Y:S01]  /*1650*/  VIADD R27, R2, 0xc00 ;  /* 0x00000c00021b7836 */ /* 0x000fe20000000000 */
[----:B------:R0:W5:Y:S01]  /*1660*/  LDG.E R10, desc[UR6][R16.64] ;  /* 0x00000006100a7981 */ /* 0x000162000c1e1900 */
[----:B------:R-:W-:-:S03]  /*1670*/  IMAD.WIDE.U32 R28, R29, 0x4, R12 ;  /* 0x000000041d1c7825 */ /* 0x000fc600078e000c */
[----:B------:R0:W5:Y:S01]  /*1680*/  LDG.E R8, desc[UR6][R14.64] ;  /* 0x000000060e087981 */ /* 0x000162000c1e1900 */
[C---:B-1----:R-:W-:Y:S02]  /*1690*/  VIADD R19, R2.reuse, 0xe00 ;  /* 0x00000e0002137836 */ /* 0x042fe40000000000 */
[C---:B------:R-:W-:Y:S02]  /*16a0*/  VIADD R18, R2.reuse, 0xf00 ;  /* 0x00000f0002127836 */ /* 0x040fe40000000000 */
[----:B0-----:R-:W-:Y:S02]  /*16b0*/  IMAD.WIDE.U32 R16, R27, 0x4, R12 ;  /* 0x000000041b107825 */ /* 0x001fe400078e000c */
[----:B------:R-:W5:Y:S02]  /*16c0*/  LDG.E R27, desc[UR6][R28.64] ;  /* 0x000000061c1b7981 */ /* 0x000f64000c1e1900 */
[----:B------:R-:W-:-:S04]  /*16d0*/  VIADD R15, R2, 0xd00 ;  /* 0x00000d00020f7836 */ /* 0x000fc80000000000 */
[--C-:B------:R-:W-:Y:S01]  /*16e0*/  IMAD.WIDE.U32 R14, R15, 0x4, R12.reuse ;  /* 0x000000040f0e7825 */ /* 0x100fe200078e000c */
[----:B------:R0:W5:Y:S05]  /*16f0*/  LDG.E R28, desc[UR6][R16.64] ;  /* 0x00000006101c7981 */ /* 0x00016a000c1e1900 */
[----:B------:R-:W5:Y:S01]  /*1700*/  LDG.E R15, desc[UR6][R14.64] ;  /* 0x000000060e0f7981 */ /* 0x000f62000c1e1900 */
[----:B0-----:R-:W-:-:S04]  /*1710*/  IMAD.WIDE.U32 R16, R19, 0x4, R12 ;  /* 0x0000000413107825 */ /* 0x001fc800078e000c */
[----:B------:R-:W-:Y:S02]  /*1720*/  IMAD.WIDE.U32 R18, R18, 0x4, R12 ;  /* 0x0000000412127825 */ /* 0x000fe400078e000c */
[----:B------:R-:W5:Y:S04]  /*1730*/  LDG.E R16, desc[UR6][R16.64] ;  /* 0x0000000610107981 */ /* 0x000f68000c1e1900 */
[----:B------:R-:W5:Y:S01]  /*1740*/  LDG.E R19, desc[UR6][R18.64] ;  /* 0x0000000612137981 */ /* 0x000f62000c1e1900 */
[----:B------:R-:W-:-:S05]  /*1750*/  VIADD R6, R6, 0x10 ;  /* 0x0000001006067836 */ /* 0x000fca0000000000 */
[----:B------:R-:W-:Y:S01]  /*1760*/  ISETP.NE.AND P0, PT, R6, RZ, PT ;  /* 0x000000ff0600720c */ /* 0x000fe20003f05270 */
[----:B------:R-:W-:Y:S02]  /*1770*/  VIADD R5, R5, 0x1000 ;  /* 0x0000100005057836 */ /* 0x000fe40000000000 */
[----:B------:R-:W-:Y:S01]  /*1780*/  VIADD R2, R2, 0x1000 ;  /* 0x0000100002027836 */ /* 0x000fe20000000000 */
[----:B--2---:R-:W-:-:S04]  /*1790*/  IADD3 R25, PT, PT, R25, R26, R7 ;  /* 0x0000001a19197210 */ /* 0x004fc80007ffe007 */
[----:B----4-:R-:W-:-:S04]  /*17a0*/  IADD3 R23, PT, PT, R23, R24, R25 ;  /* 0x0000001817177210 */ /* 0x010fc80007ffe019 */
[----:B---3--:R-:W-:-:S04]  /*17b0*/  IADD3 R21, PT, PT, R21, R22, R23 ;  /* 0x0000001615157210 */ /* 0x008fc80007ffe017 */
[----:B-----5:R-:W-:-:S04]  /*17c0*/  IADD3 R11, PT, PT, R11, R20, R21 ;  /* 0x000000140b0b7210 */ /* 0x020fc80007ffe015 */
[----:B------:R-:W-:-:S04]  /*17d0*/  IADD3 R9, PT, PT, R9, R10, R11 ;  /* 0x0000000a09097210 */ /* 0x000fc80007ffe00b */
[----:B------:R-:W-:-:S04]  /*17e0*/  IADD3 R8, PT, PT, R27, R8, R9 ;  /* 0x000000081b087210 */ /* 0x000fc80007ffe009 */
[----:B------:R-:W-:-:S04]  /*17f0*/  IADD3 R8, PT, PT, R15, R28, R8 ;  /* 0x0000001c0f087210 */ /* 0x000fc80007ffe008 */
[----:B------:R-:W-:Y:S01]  /*1800*/  IADD3 R7, PT, PT, R19, R16, R8 ;  /* 0x0000001013077210 */ /* 0x000fe20007ffe008 */
[----:B------:R-:W-:Y:S06]  /*1810*/  @P0 BRA `(.L_x_415) ;  /* 0xfffffffc00100947 */ /* 0x000fec000383ffff */
[----:B------:R-:W-:Y:S05]  /*1820*/  BSYNC.RECONVERGENT B3 ;  /* 0x0000000000037941 */ /* 0x000fea0003800200 */
.L_x_414:
[----:B------:R-:W-:-:S07]  /*1830*/  VIADD R5, R5, 0xfffff800 ;  /* 0xfffff80005057836 */ /* 0x000fce0000000000 */
.L_x_413:
[----:B------:R-:W-:Y:S05]  /*1840*/  BSYNC.RECONVERGENT B2 ;  /* 0x0000000000027941 */ /* 0x000fea0003800200 */
.L_x_412:
[----:B------:R-:W-:-:S13]  /*1850*/  ISETP.NE.AND P0, PT, R4, RZ, PT ;  /* 0x000000ff0400720c */ /* 0x000fda0003f05270 */
[----:B------:R-:W-:Y:S05]  /*1860*/  @!P0 BRA `(.L_x_411) ;  /* 0x00000004000c8947 */ /* 0x000fea0003800000 */
[----:B------:R-:W-:Y:S01]  /*1870*/  ISETP.GE.U32.AND P0, PT, R4, 0x8, PT ;  /* 0x000000080400780c */ /* 0x000fe20003f06070 */
[----:B------:R-:W-:Y:S01]  /*1880*/  BSSY.RECONVERGENT B2, `(.L_x_416) ;  /* 0x0000021000027945 */ /* 0x000fe20003800200 */
[----:B------:R-:W-:-:S04]  /*1890*/  LOP3.LUT R24, R3, 0x7, RZ, 0xc0, !PT ;  /* 0x0000000703187812 */ /* 0x000fc800078ec0ff */
[----:B------:R-:W-:-:S07]  /*18a0*/  ISETP.NE.AND P1, PT, R24, RZ, PT ;  /* 0x000000ff1800720c */ /* 0x000fce0003f25270 */
[----:B------:R-:W-:Y:S06]  /*18b0*/  @!P0 BRA `(.L_x_417) ;  /* 0x0000000000748947 */ /* 0x000fec0003800000 */
[----:B------:R-:W-:-:S04]  /*18c0*/  VIADD R9, R5, UR4 ;  /* 0x0000000405097c36 */ /* 0x000fc80008000000 */
[C---:B------:R-:W-:Y:S02]  /*18d0*/  VIADD R21, R9.reuse, 0x100 ;  /* 0x0000010009157836 */ /* 0x040fe40000000000 */
[C---:B------:R-:W-:Y:S02]  /*18e0*/  VIADD R11, R9.reuse, 0x300 ;  /* 0x00000300090b7836 */ /* 0x040fe40000000000 */
[C---:B------:R-:W-:Y:S02]  /*18f0*/  VIADD R23, R9.reuse, 0x200 ;  /* 0x0000020009177836 */ /* 0x040fe40000000000 */
[----:B------:R-:W-:-:S04]  /*1900*/  IMAD.WIDE.U32 R16, R9, 0x4, R12 ;  /* 0x0000000409107825 */ /* 0x000fc800078e000c */
[--C-:B------:R-:W-:Y:S01]  /*1910*/  IMAD.WIDE.U32 R20, R21, 0x4, R12.reuse ;  /* 0x0000000415147825 */ /* 0x100fe200078e000c */
[----:B------:R0:W2:Y:S03]  /*1920*/  LDG.E R2, desc[UR6][R16.64] ;  /* 0x0000000610027981 */ /* 0x0000a6000c1e1900 */
[C---:B------:R-:W-:Y:S01]  /*1930*/  VIADD R15, R9.reuse, 0x400 ;  /* 0x00000400090f7836 */ /* 0x040fe20000000000 */
[----:B------:R-:W2:Y:S01]  /*1940*/  LDG.E R4, desc[UR6][R20.64] ;  /* 0x0000000614047981 */ /* 0x000ea2000c1e1900 */
[----:B------:R-:W-:Y:S02]  /*1950*/  VIADD R19, R9, 0x500 ;  /* 0x0000050009137836 */ /* 0x000fe40000000000 */
[----:B------:R-:W-:-:S04]  /*1960*/  IMAD.WIDE.U32 R10, R11, 0x4, R12 ;  /* 0x000000040b0a7825 */ /* 0x000fc800078e000c */
[--C-:B------:R-:W-:Y:S02]  /*1970*/  IMAD.WIDE.U32 R22, R23, 0x4, R12.reuse ;  /* 0x0000000417167825 */ /* 0x100fe400078e000c */
[----:B------:R-:W3:Y:S02]  /*1980*/  LDG.E R10, desc[UR6][R10.64] ;  /* 0x000000060a0a7981 */ /* 0x000ee4000c1e1900 */
[C---:B------:R-:W-:Y:S02]  /*1990*/  VIADD R25, R9.reuse, 0x600 ;  /* 0x0000060009197836 */ /* 0x040fe40000000000 */
[----:B------:R-:W-:Y:S01]  /*19a0*/  VIADD R27, R9, 0x700 ;  /* 0x00000700091b7836 */ /* 0x000fe20000000000 */
[----:B------:R-:W3:Y:S01]  /*19b0*/  LDG.E R6, desc[UR6][R22.64] ;  /* 0x0000000616067981 */ /* 0x000ee2000c1e1900 */
[----:B------:R-:W-:-:S04]  /*19c0*/  IMAD.WIDE.U32 R14, R15, 0x4, R12 ;  /* 0x000000040f0e7825 */ /* 0x000fc800078e000c */
[--C-:B------:R-:W-:Y:S02]  /*19d0*/  IMAD.WIDE.U32 R8, R19, 0x4, R12.reuse ;  /* 0x0000000413087825 */ /* 0x100fe400078e000c */
[----:B------:R-:W4:Y:S02]  /*19e0*/  LDG.E R15, desc[UR6][R14.64] ;  /* 0x000000060e0f7981 */ /* 0x000f24000c1e1900 */
[--C-:B------:R-:W-:Y:S02]  /*19f0*/  IMAD.WIDE.U32 R18, R25, 0x4, R12.reuse ;  /* 0x0000000419127825 */ /* 0x100fe400078e000c */
[----:B------:R-:W4:Y:S02]  /*1a00*/  LDG.E R8, desc[UR6][R8.64] ;  /* 0x0000000608087981 */ /* 0x000f24000c1e1900 */
[----:B0-----:R-:W-:Y:S02]  /*1a10*/  IMAD.WIDE.U32 R16, R27, 0x4, R12 ;  /* 0x000000041b107825 */ /* 0x001fe400078e000c */
[----:B------:R-:W5:Y:S04]  /*1a20*/  LDG.E R19, desc[UR6][R18.64] ;  /* 0x0000000612137981 */ /* 0x000f68000c1e1900 */
[----:B------:R-:W5:Y:S01]  /*1a30*/  LDG.E R16, desc[UR6][R16.64] ;  /* 0x0000000610107981 */ /* 0x000f62000c1e1900 */
[----:B------:R-:W-:Y:S01]  /*1a40*/  VIADD R5, R5, 0x800 ;  /* 0x0000080005057836 */ /* 0x000fe20000000000 */
[----:B--2---:R-:W-:-:S04]  /*1a50*/  IADD3 R7, PT, PT, R4, R2, R7 ;  /* 0x0000000204077210 */ /* 0x004fc80007ffe007 */
[----:B---3--:R-:W-:-:S04]  /*1a60*/  IADD3 R6, PT, PT, R10, R6, R7 ;  /* 0x000000060a067210 */ /* 0x008fc80007ffe007 */
[----:B----4-:R-:W-:-:S04]  /*1a70*/  IADD3 R6, PT, PT, R8, R15, R6 ;  /* 0x0000000f08067210 */ /* 0x010fc80007ffe006 */
[----:B-----5:R-:W-:-:S07]  /*1a80*/  IADD3 R7, PT, PT, R16, R19, R6 ;  /* 0x0000001310077210 */ /* 0x020fce0007ffe006 */
.L_x_417:
[----:B------:R-:W-:Y:S05]  /*1a90*/  BSYNC.RECONVERGENT B2 ;  /* 0x0000000000027941 */ /* 0x000fea0003800200 */
.L_x_416:
        /* <DEDUP_REMOVED lines=18> */
[----:B------:R-:W-:Y:S01]  /*1bc0*/  VIADD R5, R5, 0x400 ;  /* 0x0000040005057836 */ /* 0x000fe20000000000 */
[----:B--2---:R-:W-:-:S04]  /*1bd0*/  IADD3 R7, PT, PT, R8, R2, R7 ;  /* 0x0000000208077210 */ /* 0x004fc80007ffe007 */
[----:B---3--:R-:W-:-:S07]  /*1be0*/  IADD3 R7, PT, PT, R14, R10, R7 ;  /* 0x0000000a0e077210 */ /* 0x008fce0007ffe007 */
.L_x_419:
[----:B------:R-:W-:Y:S05]  /*1bf0*/  BSYNC.RECONVERGENT B2 ;  /* 0x0000000000027941 */ /* 0x000fea0003800200 */
.L_x_418:
[----:B------:R-:W-:Y:S05]  /*1c00*/  @!P1 BRA `(.L_x_411) ;  /* 0x0000000000249947 */ /* 0x000fea0003800000 */
[----:B------:R-:W-:Y:S02]  /*1c10*/  VIADD R5, R5, UR4 ;  /* 0x0000000405057c36 */ /* 0x000fe40008000000 */
[----:B------:R-:W-:-:S07]  /*1c20*/  IMAD.MOV R4, RZ, RZ, -R4 ;  /* 0x000000ffff047224 */ /* 0x000fce00078e0a04 */
.L_x_420:
[----:B------:R-:W-:-:S06]  /*1c30*/  IMAD.WIDE.U32 R2, R5, 0x4, R12 ;  /* 0x0000000405027825 */ /* 0x000fcc00078e000c */
[----:B------:R-:W2:Y:S01]  /*1c40*/  LDG.E R2, desc[UR6][R2.64] ;  /* 0x0000000602027981 */ /* 0x000ea2000c1e1900 */
[----:B------:R-:W-:Y:S02]  /*1c50*/  VIADD R4, R4, 0x1 ;  /* 0x0000000104047836 */ /* 0x000fe40000000000 */
[----:B------:R-:W-:-:S03]  /*1c60*/  VIADD R5, R5, 0x100 ;  /* 0x0000010005057836 */ /* 0x000fc60000000000 */
[----:B------:R-:W-:Y:S01]  /*1c70*/  ISETP.NE.AND P0, PT, R4, RZ, PT ;  /* 0x000000ff0400720c */ /* 0x000fe20003f05270 */
[----:B--2---:R-:W-:-:S12]  /*1c80*/  IMAD.IADD R7, R2, 0x1, R7 ;  /* 0x0000000102077824 */ /* 0x004fd800078e0207 */
[----:B------:R-:W-:Y:S05]  /*1c90*/  @P0 BRA `(.L_x_420) ;  /* 0xfffffffc00e40947 */ /* 0x000fea000383ffff */
.L_x_411:
[----:B------:R-:W-:Y:S05]  /*1ca0*/  BSYNC.RECONVERGENT B1 ;  /* 0x0000000000017941 */ /* 0x000fea0003800200 */
.L_x_409:
        /* <DEDUP_REMOVED lines=36> */
[----:B--2---:R-:W0:Y:S04]  /*1ef0*/  LDS.128 R4, [UR4+0x10] ;  /* 0x00001004ff047984 */ /* 0x004e280008000c00 */
[----:B------:R-:W1:Y:S01]  /*1f00*/  LDS.64 R2, [UR4+0x20] ;  /* 0x00002004ff027984 */ /* 0x000e620008000a00 */
[----:B0-----:R-:W-:-:S04]  /*1f10*/  IADD3 R0, PT, PT, R4, R0, R9 ;  /* 0x0000000004007210 */ /* 0x001fc80007ffe009 */
[----:B------:R-:W-:-:S04]  /*1f20*/  IADD3 R0, PT, PT, R6, R0, R5 ;  /* 0x0000000006007210 */ /* 0x000fc80007ffe005 */
[----:B-1----:R-:W-:-:S05]  /*1f30*/  IADD3 R0, PT, PT, R2, R0, R7 ;  /* 0x0000000002007210 */ /* 0x002fca0007ffe007 */
[----:B------:R-:W-:-:S07]  /*1f40*/  IMAD.IADD R9, R0, 0x1, R3 ;  /* 0x0000000100097824 */ /* 0x000fce00078e0203 */
.L_x_407:
[----:B------:R-:W-:Y:S05]  /*1f50*/  BSYNC.RECONVERGENT B0 ;  /* 0x0000000000007941 */ /* 0x000fea0003800200 */
.L_x_392:
[----:B------:R-:W-:Y:S05]  /*1f60*/  @P0 EXIT ;  /* 0x000000000000094d */ /* 0x000fea0003800000 */
[----:B-1----:R-:W1:Y:S01]  /*1f70*/  LDC.64 R2, c[0x0][0x388] ;  /* 0x0000e200ff027b82 */ /* 0x002e620000000a00 */
[----:B------:R-:W0:Y:S02]  /*1f80*/  LDCU UR4, c[0x0][0x398] ;  /* 0x00007300ff0477ac */ /* 0x000e240008000800 */
[----:B0-2---:R-:W-:-:S05]  /*1f90*/  VIADD R9, R9, UR4 ;  /* 0x0000000409097c36 */ /* 0x005fca0008000000 */
[----:B-1----:R-:W-:Y:S01]  /*1fa0*/  STG.E desc[UR6][R2.64], R9 ;  /* 0x0000000902007986 */ /* 0x002fe2000c101906 */
[----:B------:R-:W-:Y:S05]  /*1fb0*/  EXIT ;  /* 0x000000000000794d */ /* 0x000fea0003800000 */
.L_x_421:
        /* <DEDUP_REMOVED lines=12> */
.L_x_543:


//--------------------- .text._ZN3cub18CUB_300001_SM_10006detail9transform16transform_kernelINS2_10policy_hubILb1EN4cuda3std3__45tupleIJN6thrust24THRUST_300001_SM_1000_NS6detail15normal_iteratorINSA_10device_ptrIiEEEESF_EEEE10policy1000El8mayorQueSF_JPiSK_EEEvT0_iT1_T2_DpNS2_10kernel_argIT3_EE --------------------------
	.section	.text._ZN3cub18CUB_300001_SM_10006detail9transform16transform_kernelINS2_10policy_hubILb1EN4cuda3std3__45tupleIJN6thrust24THRUST_300001_SM_1000_NS6detail15normal_iteratorINSA_10device_ptrIiEEEESF_EEEE10policy1000El8mayorQueSF_JPiSK_EEEvT0_iT1_T2_DpNS2_10kernel_argIT3_EE,"ax",@progbits
	.align	128
        .global         _ZN3cub18CUB_300001_SM_10006detail9transform16transform_kernelINS2_10policy_hubILb1EN4cuda3std3__45tupleIJN6thrust24THRUST_300001_SM_1000_NS6detail15normal_iteratorINSA_10device_ptrIiEEEESF_EEEE10policy1000El8mayorQueSF_JPiSK_EEEvT0_iT1_T2_DpNS2_10kernel_argIT3_EE
        .type           _ZN3cub18CUB_300001_SM_10006detail9transform16transform_kernelINS2_10policy_hubILb1EN4cuda3std3__45tupleIJN6thrust24THRUST_300001_SM_1000_NS6detail15normal_iteratorINSA_10device_ptrIiEEEESF_EEEE10policy1000El8mayorQueSF_JPiSK_EEEvT0_iT1_T2_DpNS2_10kernel_argIT3_EE,@function
        .size           _ZN3cub18CUB_300001_SM_10006detail9transform16transform_kernelINS2_10policy_hubILb1EN4cuda3std3__45tupleIJN6thrust24THRUST_300001_SM_1000_NS6detail15normal_iteratorINSA_10device_ptrIiEEEESF_EEEE10policy1000El8mayorQueSF_JPiSK_EEEvT0_iT1_T2_DpNS2_10kernel_argIT3_EE,(.L_x_544 - _ZN3cub18CUB_300001_SM_10006detail9transform16transform_kernelINS2_10policy_hubILb1EN4cuda3std3__45tupleIJN6thrust24THRUST_300001_SM_1000_NS6detail15normal_iteratorINSA_10device_ptrIiEEEESF_EEEE10policy1000El8mayorQueSF_JPiSK_EEEvT0_iT1_T2_DpNS2_10kernel_argIT3_EE)
        .other          _ZN3cub18CUB_300001_SM_10006detail9transform16transform_kernelINS2_10policy_hubILb1EN4cuda3std3__45tupleIJN6thrust24THRUST_300001_SM_1000_NS6detail15normal_iteratorINSA_10device_ptrIiEEEESF_EEEE10policy1000El8mayorQueSF_JPiSK_EEEvT0_iT1_T2_DpNS2_10kernel_argIT3_EE,@"STO_CUDA_ENTRY STV_DEFAULT"
_ZN3cub18CUB_300001_SM_10006detail9transform16transform_kernelINS2_10policy_hubILb1EN4cuda3std3__45tupleIJN6thrust24THRUST_300001_SM_1000_NS6detail15normal_iteratorINSA_10device_ptrIiEEEESF_EEEE10policy1000El8mayorQueSF_JPiSK_EEEvT0_iT1_T2_DpNS2_10kernel_argIT3_EE:
.text._ZN3cub18CUB_300001_SM_10006detail9transform16transform_kernelINS2_10policy_hubILb1EN4cuda3std3__45tupleIJN6thrust24THRUST_300001_SM_1000_NS6detail15normal_iteratorINSA_10device_ptrIiEEEESF_EEEE10policy1000El8mayorQueSF_JPiSK_EEEvT0_iT1_T2_DpNS2_10kernel_argIT3_EE:
[----:B------:R-:W-:Y:S08]  /*0000*/  LDC R1, c[0x0][0x37c] ;  /* 0x0000df00ff017b82 */ /* 0x000ff00000000800 */
[----:B------:R-:W0:Y:S01]  /*0010*/  LDC R10, c[0x0][0x388] ;  /* 0x0000e200ff0a7b82 */ /* 0x000e220000000800 */
[----:B------:R-:W1:Y:S01]  /*0020*/  LDCU.64 UR4, c[0x0][0x380] ;  /* 0x00007000ff0477ac */ /* 0x000e620008000a00 */
[----:B------:R-:W2:Y:S01]  /*0030*/  S2R R7, SR_TID.X ;  /* 0x0000000000077919 */ /* 0x000ea20000002100 */
[----:B------:R-:W-:Y:S05]  /*0040*/  BSSY.RECONVERGENT B0, `(.L_x_422) ;  /* 0x0000029000007945 */ /* 0x000fea0003800200 */
[----:B------:R-:W3:Y:S01]  /*0050*/  S2UR UR12, SR_CTAID.X ;  /* 0x00000000000c79c3 */ /* 0x000ee20000002500 */
[----:B0-----:R-:W-:-:S05]  /*0060*/  IMAD.SHL.U32 R5, R10, 0x80, RZ ;  /* 0x000000800a057824 */ /* 0x001fca00078e00ff */
[----:B------:R-:W-:Y:S01]  /*0070*/  SHF.R.S32.HI R0, RZ, 0x1f, R5 ;  /* 0x0000001fff007819 */ /* 0x000fe20000011405 */
[----:B---3--:R-:W-:-:S04]  /*0080*/  IMAD.WIDE.U32 R2, R5, UR12, RZ ;  /* 0x0000000c05027c25 */ /* 0x008fc8000f8e00ff */
[----:B------:R-:W-:Y:S01]  /*0090*/  IMAD R9, R0, UR12, RZ ;  /* 0x0000000c00097c24 */ /* 0x000fe2000f8e02ff */
[----:B-1----:R-:W-:-:S03]  /*00a0*/  IADD3 R4, P1, PT, -R2, UR4, RZ ;  /* 0x0000000402047c10 */ /* 0x002fc6000ff3e1ff */
[----:B------:R-:W-:Y:S01]  /*00b0*/  IMAD.IADD R9, R3, 0x1, R9 ;  /* 0x0000000103097824 */ /* 0x000fe200078e0209 */
[----:B------:R-:W-:-:S04]  /*00c0*/  ISETP.LT.U32.AND P0, PT, R4, R5, PT ;  /* 0x000000050400720c */ /* 0x000fc80003f01070 */
[----:B------:R-:W-:-:S04]  /*00d0*/  IADD3.X R11, PT, PT, ~R9, UR5, RZ, P1, !PT ;  /* 0x00000005090b7c10 */ /* 0x000fc80008ffe5ff */
[----:B------:R-:W-:Y:S01]  /*00e0*/  ISETP.LT.AND.EX P0, PT, R11, R0, PT, P0 ;  /* 0x000000000b00720c */ /* 0x000fe20003f01300 */
[----:B--2---:R-:W-:-:S03]  /*00f0*/  IMAD.SHL.U32 R11, R7, 0x80, RZ ;  /* 0x00000080070b7824 */ /* 0x004fc600078e00ff */
[----:B------:R-:W-:-:S05]  /*0100*/  SEL R0, R4, R5, P0 ;  /* 0x0000000504007207 */ /* 0x000fca0000000000 */
[----:B------:R-:W-:-:S05]  /*0110*/  IMAD.SHL.U32 R4, R0, 0x4, RZ ;  /* 0x0000000400047824 */ /* 0x000fca00078e00ff */
[----:B------:R-:W-:-:S13]  /*0120*/  ISETP.GE.AND P0, PT, R11, R4, PT ;  /* 0x000000040b00720c */ /* 0x000fda0003f06270 */
[----:B------:R-:W-:Y:S05]  /*0130*/  @P0 BRA `(.L_x_423) ;  /* 0x0000000000640947 */ /* 0x000fea0003800000 */
[----:B------:R-:W0:Y:S01]  /*0140*/  LDCU.64 UR4, c[0x0][0x398] ;  /* 0x00007300ff0477ac */ /* 0x000e220008000a00 */
[C---:B------:R-:W-:Y:S01]  /*0150*/  IMAD.SHL.U32 R6, R2.reuse, 0x4, RZ ;  /* 0x0000000402067824 */ /* 0x040fe200078e00ff */
[----:B------:R-:W-:Y:S01]  /*0160*/  SHF.L.U64.HI R8, R2, 0x2, R9 ;  /* 0x0000000202087819 */ /* 0x000fe20000010209 */
[----:B------:R-:W-:Y:S01]  /*0170*/  BSSY.RECONVERGENT B1, `(.L_x_424) ;  /* 0x000000b000017945 */ /* 0x000fe20003800200 */
[----:B------:R-:W-:Y:S02]  /*0180*/  IMAD.MOV.U32 R15, RZ, RZ, R11 ;  /* 0x000000ffff0f7224 */ /* 0x000fe400078e000b */
[----:B0-----:R-:W-:-:S04]  /*0190*/  IADD3 R12, P0, PT, R6, UR4, RZ ;  /* 0x00000004060c7c10 */ /* 0x001fc8000ff1e0ff */
[----:B------:R-:W-:-:S03]  /*01a0*/  IADD3.X R13, PT, PT, R8, UR5, RZ, P0, !PT ;  /* 0x00000005080d7c10 */ /* 0x000fc600087fe4ff */
[----:B------:R-:W-:-:S07]  /*01b0*/  IMAD.WIDE.U32 R12, R7, 0x80, R12 ;  /* 0x00000080070c7825 */ /* 0x000fce00078e000c */
.L_x_425:
[----:B------:R-:W-:Y:S01]  /*01c0*/  VIADD R15, R15, 0x4000 ;  /* 0x000040000f0f7836 */ /* 0x000fe20000000000 */
[----:B------:R0:W-:Y:S04]  /*01d0*/  CCTL.E.PF2 [R12] ;  /* 0x000000000c00798f */ /* 0x0001e80000800100 */
[----:B------:R-:W-:Y:S02]  /*01e0*/  ISETP.GE.AND P0, PT, R15, R4, PT ;  /* 0x000000040f00720c */ /* 0x000fe40003f06270 */
[----:B0-----:R-:W-:-:S05]  /*01f0*/  IADD3 R12, P1, PT, R12, 0x4000, RZ ;  /* 0x000040000c0c7810 */ /* 0x001fca0007f3e0ff */
[----:B------:R-:W-:-:S06]  /*0200*/  IMAD.X R13, RZ, RZ, R13, P1 ;  /* 0x000000ffff0d7224 */ /* 0x000fcc00008e060d */
[----:B------:R-:W-:Y:S05]  /*0210*/  @!P0 BRA `(.L_x_425) ;  /* 0xfffffffc00e88947 */ /* 0x000fea000383ffff */
[----:B------:R-:W-:Y:S05]  /*0220*/  BSYNC.RECONVERGENT B1 ;  /* 0x0000000000017941 */ /* 0x000fea0003800200 */
.L_x_424:
[----:B------:R-:W0:Y:S02]  /*0230*/  LDCU.64 UR4, c[0x0][0x3a8] ;  /* 0x00007500ff0477ac */ /* 0x000e240008000a00 */
[----:B0-----:R-:W-:-:S04]  /*0240*/  IADD3 R12, P0, PT, R6, UR4, RZ ;  /* 0x00000004060c7c10 */ /* 0x001fc8000ff1e0ff */
[----:B------:R-:W-:-:S03]  /*0250*/  IADD3.X R13, PT, PT, R8, UR5, RZ, P0, !PT ;  /* 0x00000005080d7c10 */ /* 0x000fc600087fe4ff */
[----:B------:R-:W-:-:S07]  /*0260*/  IMAD.WIDE.U32 R12, R7, 0x80, R12 ;  /* 0x00000080070c7825 */ /* 0x000fce00078e000c */
.L_x_426:
[----:B------:R-:W-:Y:S01]  /*0270*/  VIADD R11, R11, 0x4000 ;  /* 0x000040000b0b7836 */ /* 0x000fe20000000000 */
[----:B------:R0:W-:Y:S04]  /*0280*/  CCTL.E.PF2 [R12] ;  /* 0x000000000c00798f */ /* 0x0001e80000800100 */
[----:B------:R-:W-:Y:S02]  /*0290*/  ISETP.GE.AND P0, PT, R11, R4, PT ;  /* 0x000000040b00720c */ /* 0x000fe40003f06270 */
[----:B0-----:R-:W-:-:S05]  /*02a0*/  IADD3 R12, P1, PT, R12, 0x4000, RZ ;  /* 0x000040000c0c7810 */ /* 0x001fca0007f3e0ff */
[----:B------:R-:W-:-:S06]  /*02b0*/  IMAD.X R13, RZ, RZ, R13, P1 ;  /* 0x000000ffff0d7224 */ /* 0x000fcc00008e060d */
[----:B------:R-:W-:Y:S05]  /*02c0*/  @!P0 BRA `(.L_x_426) ;  /* 0xfffffffc00e88947 */ /* 0x000fea000383ffff */
.L_x_423:
[----:B------:R-:W-:Y:S05]  /*02d0*/  BSYNC.RECONVERGENT B0 ;  /* 0x0000000000007941 */ /* 0x000fea0003800200 */
.L_x_422:
[----:B------:R-:W0:Y:S01]  /*02e0*/  LDCU.128 UR8, c[0x0][0x390] ;  /* 0x00007200ff0877ac */ /* 0x000e220008000c00 */
[----:B------:R-:W-:Y:S01]  /*02f0*/  ISETP.NE.AND P0, PT, R5, R0, PT ;  /* 0x000000000500720c */ /* 0x000fe20003f05270 */
[C---:B------:R-:W-:Y:S01]  /*0300*/  IMAD.SHL.U32 R8, R2.reuse, 0x4, RZ ;  /* 0x0000000402087824 */ /* 0x040fe200078e00ff */
[----:B------:R-:W-:Y:S01]  /*0310*/  SHF.L.U64.HI R9, R2, 0x2, R9 ;  /* 0x0000000202097819 */ /* 0x000fe20000010209 */
[----:B------:R-:W1:Y:S03]  /*0320*/  LDCU.64 UR6, c[0x0][0x3a8] ;  /* 0x00007500ff0677ac */ /* 0x000e660008000a00 */
[C---:B------:R-:W-:Y:S01]  /*0330*/  R2UR UR13, R8.reuse ;  /* 0x00000000080d72ca */ /* 0x040fe200000e0000 */
[----:B------:R-:W2:Y:S01]  /*0340*/  LDCU.64 UR14, c[0x0][0x358] ;  /* 0x00006b00ff0e77ac */ /* 0x000ea20008000a00 */
[----:B------:R-:W-:Y:S02]  /*0350*/  R2UR UR16, R9 ;  /* 0x00000000091072ca */ /* 0x000fe400000e0000 */
[----:B0-----:R-:W-:-:S02]  /*0360*/  IADD3 R4, P2, PT, R8, UR10, RZ ;  /* 0x0000000a08047c10 */ /* 0x001fc4000ff5e0ff */
[C---:B-1----:R-:W-:Y:S02]  /*0370*/  IADD3 R2, P3, PT, R8.reuse, UR6, RZ ;  /* 0x0000000608027c10 */ /* 0x042fe4000ff7e0ff */
[----:B------:R-:W-:Y:S02]  /*0380*/  IADD3 R8, P1, PT, R8, UR8, RZ ;  /* 0x0000000808087c10 */ /* 0x000fe4000ff3e0ff */
[C---:B------:R-:W-:Y:S02]  /*0390*/  IADD3.X R5, PT, PT, R9.reuse, UR11, RZ, P2, !PT ;  /* 0x0000000b09057c10 */ /* 0x040fe400097fe4ff */
[C---:B------:R-:W-:Y:S02]  /*03a0*/  IADD3.X R3, PT, PT, R9.reuse, UR7, RZ, P3, !PT ;  /* 0x0000000709037c10 */ /* 0x040fe40009ffe4ff */
[----:B------:R-:W-:Y:S01]  /*03b0*/  IADD3.X R9, PT, PT, R9, UR9, RZ, P1, !PT ;  /* 0x0000000909097c10 */ /* 0x000fe20008ffe4ff */
[----:B--2---:R-:W-:Y:S06]  /*03c0*/  @!P0 BRA `(.L_x_427) ;  /* 0x0000000c00d08947 */ /* 0x004fec0003800000 */
[----:B------:R-:W-:-:S13]  /*03d0*/  ISETP.GE.AND P0, PT, R10, 0x1, PT ;  /* 0x000000010a00780c */ /* 0x000fda0003f06270 */
[----:B------:R-:W-:Y:S05]  /*03e0*/  @!P0 EXIT ;  /* 0x000000000000894d */ /* 0x000fea0003800000 */
[C---:B------:R-:W-:Y:S01]  /*03f0*/  ISETP.GE.U32.AND P0, PT, R10.reuse, 0x8, PT ;  /* 0x000000080a00780c */ /* 0x040fe20003f06070 */
[----:B------:R-:W-:Y:S01]  /*0400*/  IMAD.MOV.U32 R6, RZ, RZ, RZ ;  /* 0x000000ffff067224 */ /* 0x000fe200078e00ff */
[----:B------:R-:W-:-:S11]  /*0410*/  LOP3.LUT R18, R10, 0x7, RZ, 0xc0, !PT ;  /* 0x000000070a127812 */ /* 0x000fd600078ec0ff */
[----:B------:R-:W-:Y:S05]  /*0420*/  @!P0 BRA `(.L_x_428) ;  /* 0x00000008005c8947 */ /* 0x000fea0003800000 */
[----:B------:R-:W-:-:S13]  /*0430*/  ISETP.GE.AND P0, PT, R7, R0, PT ;  /* 0x000000000700720c */ /* 0x000fda0003f06270 */
[----:B------:R-:W-:-:S04]  /*0440*/  @!P0 IMAD.WIDE.U32 R16, R7, 0x4, R4 ;  /* 0x0000000407108825 */ /* 0x000fc800078e0004 */
[C---:B------:R-:W-:Y:S02]  /*0450*/  @!P0 IMAD.WIDE.U32 R20, R7.reuse, 0x4, R2 ;  /* 0x0000000407148825 */ /* 0x040fe400078e0002 */
[----:B------:R-:W2:Y:S04]  /*0460*/  @!P0 LDG.E R16, desc[UR14][R16.64] ;  /* 0x0000000e10108981 */ /* 0x000ea8000c1e1900 */
[----:B------:R-:W2:Y:S01]  /*0470*/  @!P0 LDG.E R21, desc[UR14][R20.64] ;  /* 0x0000000e14158981 */ /* 0x000ea2000c1e1900 */
[C---:B------:R-:W-:Y:S02]  /*0480*/  VIADD R19, R7.reuse, 0x80 ;  /* 0x0000008007137836 */ /* 0x040fe40000000000 */
[----:B------:R-:W-:-:S03]  /*0490*/  @!P0 IMAD.WIDE.U32 R22, R7, 0x4, R8 ;  /* 0x0000000407168825 */ /* 0x000fc600078e0008 */
[C---:B------:R-:W-:Y:S01]  /*04a0*/  ISETP.GE.AND P6, PT, R19.reuse, R0, PT ;  /* 0x000000001300720c */ /* 0x040fe20003fc6270 */
[----:B------:R-:W-:-:S04]  /*04b0*/  IMAD.WIDE R12, R19, 0x4, R4 ;  /* 0x00000004130c7825 */ /* 0x000fc800078e0204 */
[----:B------:R-:W-:Y:S01]  /*04c0*/  IMAD.WIDE R14, R19, 0x4, R2 ;  /* 0x00000004130e7825 */ /* 0x000fe200078e0202 */
[----:B--2---:R-:W-:-:S04]  /*04d0*/  @!P0 LOP3.LUT P1, RZ, R16, R21, RZ, 0xfc, !PT ;  /* 0x0000001510ff8212 */ /* 0x004fc8000782fcff */
[----:B------:R-:W-:-:S05]  /*04e0*/  @!P0 SEL R11, RZ, 0x1, P1 ;  /* 0x00000001ff0b8807 */ /* 0x000fca0000800000 */
[----:B------:R0:W-:Y:S04]  /*04f0*/  @!P0 STG.E desc[UR14][R22.64], R11 ;  /* 0x0000000b16008986 */ /* 0x0001e8000c10190e */
[----:B------:R-:W2:Y:S04]  /*0500*/  @!P6 LDG.E R6, desc[UR14][R12.64] ;  /* 0x0000000e0c06e981 */ /* 0x000ea8000c1e1900 */
[----:B------:R-:W2:Y:S01]  /*0510*/  @!P6 LDG.E R17, desc[UR14][R14.64] ;  /* 0x0000000e0e11e981 */ /* 0x000ea2000c1e1900 */
[C---:B------:R-:W-:Y:S01]  /*0520*/  VIADD R21, R7.reuse, 0x100 ;  /* 0x0000010007157836 */ /* 0x040fe20000000000 */
[----:B------:R-:W-:Y:S01]  /*0530*/  BSSY.RECONVERGENT B0, `(.L_x_429) ;  /* 0x0000018000007945 */ /* 0x000fe20003800200 */
[----:B------:R-:W-:-:S02]  /*0540*/  VIADD R25, R7, 0x180 ;  /* 0x0000018007197836 */ /* 0x000fc40000000000 */
[----:B------:R-:W-:Y:S01]  /*0550*/  VIADD R27, R7, 0x200 ;  /* 0x00000200071b7836 */ /* 0x000fe20000000000 */
[-C--:B------:R-:W-:Y:S01]  /*0560*/  ISETP.GE.AND P5, PT, R21, R0.reuse, PT ;  /* 0x000000001500720c */ /* 0x080fe20003fa6270 */
[----:B------:R-:W-:Y:S01]  /*0570*/  VIADD R21, R7, 0x280 ;  /* 0x0000028007157836 */ /* 0x000fe20000000000 */
[-C--:B------:R-:W-:Y:S01]  /*0580*/  ISETP.GE.AND P4, PT, R25, R0.reuse, PT ;  /* 0x000000001900720c */ /* 0x080fe20003f86270 */
[----:B0-----:R-:W-:Y:S01]  /*0590*/  VIADD R23, R7, 0x300 ;  /* 0x0000030007177836 */ /* 0x001fe20000000000 */
[-C--:B------:R-:W-:Y:S01]  /*05a0*/  ISETP.GE.AND P3, PT, R27, R0.reuse, PT ;  /* 0x000000001b00720c */ /* 0x080fe20003f66270 */
[----:B------:R-:W-:Y:S01]  /*05b0*/  VIADD R25, R7, 0x380 ;  /* 0x0000038007197836 */ /* 0x000fe20000000000 */
[-C--:B------:R-:W-:Y:S02]  /*05c0*/  ISETP.GE.AND P2, PT, R21, R0.reuse, PT ;  /* 0x000000001500720c */ /* 0x080fe40003f46270 */
[----:B------:R-:W-:Y:S02]  /*05d0*/  ISETP.GE.AND P1, PT, R23, R0, PT ;  /* 0x000000001700720c */ /* 0x000fe40003f26270 */
[----:B--2---:R-:W-:Y:S01]  /*05e0*/  @!P6 LOP3.LUT P0, RZ, R6, R17, RZ, 0xfc, !PT ;  /* 0x0000001106ffe212 */ /* 0x004fe2000780fcff */
[----:B------:R-:W-:Y:S01]  /*05f0*/  IMAD.WIDE R16, R19, 0x4, R8 ;  /* 0x0000000413107825 */ /* 0x000fe200078e0208 */
[----:B------:R-:W-:-:S02]  /*0600*/  LOP3.LUT R6, R10, 0x7ffffff8, RZ, 0xc0, !PT ;  /* 0x7ffffff80a067812 */ /* 0x000fc400078ec0ff */
[----:B------:R-:W-:Y:S02]  /*0610*/  @!P6 SEL R11, RZ, 0x1, P0 ;  /* 0x00000001ff0be807 */ /* 0x000fe40000000000 */
[----:B------:R-:W-:-:S03]  /*0620*/  ISETP.GE.AND P0, PT, R25, R0, PT ;  /* 0x000000001900720c */ /* 0x000fc60003f06270 */
[----:B------:R0:W-:Y:S01]  /*0630*/  @!P6 STG.E desc[UR14][R16.64], R11 ;  /* 0x0000000b1000e986 */ /* 0x0001e2000c10190e */
[----:B------:R-:W-:Y:S01]  /*0640*/  ISETP.NE.AND P6, PT, R6, 0x8, PT ;  /* 0x000000080600780c */ /* 0x000fe20003fc5270 */
[----:B------:R-:W-:-:S12]  /*0650*/  @P5 BRA `(.L_x_430) ;  /* 0x0000000000145947 */ /* 0x000fd80003800000 */
[----:B------:R-:W2:Y:S04]  /*0660*/  LDG.E R10, desc[UR14][R12.64+0x200] ;  /* 0x0002000e0c0a7981 */ /* 0x000ea8000c1e1900 */
[----:B0-----:R-:W2:Y:S02]  /*0670*/  LDG.E R11, desc[UR14][R14.64+0x200] ;  /* 0x0002000e0e0b7981 */ /* 0x001ea4000c1e1900 */
[----:B--2---:R-:W-:-:S04]  /*0680*/  LOP3.LUT P5, RZ, R10, R11, RZ, 0xfc, !PT ;  /* 0x0000000b0aff7212 */ /* 0x004fc800078afcff */
[----:B------:R-:W-:-:S05]  /*0690*/  SEL R11, RZ, 0x1, P5 ;  /* 0x00000001ff0b7807 */ /* 0x000fca0002800000 */
[----:B------:R1:W-:Y:S04]  /*06a0*/  STG.E desc[UR14][R16.64+0x200], R11 ;  /* 0x0002000b10007986 */ /* 0x0003e8000c10190e */
.L_x_430:
[----:B------:R-:W-:Y:S05]  /*06b0*/  BSYNC.RECONVERGENT B0 ;  /* 0x0000000000007941 */ /* 0x000fea0003800200 */
.L_x_429:
[----:B------:R-:W-:Y:S04]  /*06c0*/  BSSY.RECONVERGENT B0, `(.L_x_431) ;  /* 0x0000007000007945 */ /* 0x000fe80003800200 */
[----:B------:R-:W-:Y:S05]  /*06d0*/  @P4 BRA `(.L_x_432) ;  /* 0x0000000000144947 */ /* 0x000fea0003800000 */
[----:B------:R-:W2:Y:S04]  /*06e0*/  LDG.E R10, desc[UR14][R12.64+0x400] ;  /* 0x0004000e0c0a7981 */ /* 0x000ea8000c1e1900 */
[----:B01----:R-:W2:Y:S02]  /*06f0*/  LDG.E R11, desc[UR14][R14.64+0x400] ;  /* 0x0004000e0e0b7981 */ /* 0x003ea4000c1e1900 */
[----:B--2---:R-:W-:-:S04]  /*0700*/  LOP3.LUT P4, RZ, R10, R11, RZ, 0xfc, !PT ;  /* 0x0000000b0aff7212 */ /* 0x004fc8000788fcff */
[----:B------:R-:W-:-:S05]  /*0710*/  SEL R11, RZ, 0x1, P4 ;  /* 0x00000001ff0b7807 */ /* 0x000fca0002000000 */
[----:B------:R2:W-:Y:S04]  /*0720*/  STG.E desc[UR14][R16.64+0x400], R11 ;  /* 0x0004000b10007986 */ /* 0x0005e8000c10190e */
.L_x_432:
[----:B------:R-:W-:Y:S05]  /*0730*/  BSYNC.RECONVERGENT B0 ;  /* 0x0000000000007941 */ /* 0x000fea0003800200 */
.L_x_431:
[----:B------:R-:W-:Y:S04]  /*0740*/  BSSY.RECONVERGENT B0, `(.L_x_433) ;  /* 0x0000007000007945 */ /* 0x000fe80003800200 */
[----:B------:R-:W-:Y:S05]  /*0750*/  @P3 BRA `(.L_x_434) ;  /* 0x0000000000143947 */ /* 0x000fea0003800000 */
[----:B------:R-:W3:Y:S04]  /*0760*/  LDG.E R10, desc[UR14][R12.64+0x600] ;  /* 0x0006000e0c0a7981 */ /* 0x000ee8000c1e1900 */
[----:B012---:R-:W3:Y:S02]  /*0770*/  LDG.E R11, desc[UR14][R14.64+0x600] ;  /* 0x0006000e0e0b7981 */ /* 0x007ee4000c1e1900 */
[----:B---3--:R-:W-:-:S04]  /*0780*/  LOP3.LUT P3, RZ, R10, R11, RZ, 0xfc, !PT ;  /* 0x0000000b0aff7212 */ /* 0x008fc8000786fcff */
[----:B------:R-:W-:-:S05]  /*0790*/  SEL R11, RZ, 0x1, P3 ;  /* 0x00000001ff0b7807 */ /* 0x000fca0001800000 */
[----:B------:R3:W-:Y:S04]  /*07a0*/  STG.E desc[UR14][R16.64+0x600], R11 ;  /* 0x0006000b10007986 */ /* 0x0007e8000c10190e */
.L_x_434:
[----:B------:R-:W-:Y:S05]  /*07b0*/  BSYNC.RECONVERGENT B0 ;  /* 0x0000000000007941 */ /* 0x000fea0003800200 */
.L_x_433:
[----:B------:R-:W-:Y:S04]  /*07c0*/  BSSY.RECONVERGENT B0, `(.L_x_435) ;  /* 0x0000007000007945 */ /* 0x000fe80003800200 */
[----:B------:R-:W-:Y:S05]  /*07d0*/  @P2 BRA `(.L_x_436) ;  /* 0x0000000000142947 */ /* 0x000fea0003800000 */
[----:B------:R-:W4:Y:S04]  /*07e0*/  LDG.E R10, desc[UR14][R12.64+0x800] ;  /* 0x0008000e0c0a7981 */ /* 0x000f28000c1e1900 */
[----:B0123--:R-:W4:Y:S02]  /*07f0*/  LDG.E R11, desc[UR14][R14.64+0x800] ;  /* 0x0008000e0e0b7981 */ /* 0x00ff24000c1e1900 */
[----:B----4-:R-:W-:-:S04]  /*0800*/  LOP3.LUT P2, RZ, R10, R11, RZ, 0xfc, !PT ;  /* 0x0000000b0aff7212 */ /* 0x010fc8000784fcff */
[----:B------:R-:W-:-:S05]  /*0810*/  SEL R11, RZ, 0x1, P2 ;  /* 0x00000001ff0b7807 */ /* 0x000fca0001000000 */
[----:B------:R4:W-:Y:S04]  /*0820*/  STG.E desc[UR14][R16.64+0x800], R11 ;  /* 0x0008000b10007986 */ /* 0x0009e8000c10190e */
.L_x_436:
[----:B------:R-:W-:Y:S05]  /*0830*/  BSYNC.RECONVERGENT B0 ;  /* 0x0000000000007941 */ /* 0x000fea0003800200 */
.L_x_435:
[----:B------:R-:W-:Y:S04]  /*0840*/  BSSY.RECONVERGENT B0, `(.L_x_437) ;  /* 0x0000007000007945 */ /* 0x000fe80003800200 */
[----:B------:R-:W-:Y:S05]  /*0850*/  @P1 BRA `(.L_x_438) ;  /* 0x0000000000141947 */ /* 0x000fea0003800000 */
[----:B------:R-:W5:Y:S04]  /*0860*/  LDG.E R10, desc[UR14][R12.64+0xa00] ;  /* 0x000a000e0c0a7981 */ /* 0x000f68000c1e1900 */
[----:B01234-:R-:W5:Y:S02]  /*0870*/  LDG.E R11, desc[UR14][R14.64+0xa00] ;  /* 0x000a000e0e0b7981 */ /* 0x01ff64000c1e1900 */
[----:B-----5:R-:W-:-:S04]  /*0880*/  LOP3.LUT P1, RZ, R10, R11, RZ, 0xfc, !PT ;  /* 0x0000000b0aff7212 */ /* 0x020fc8000782fcff */
[----:B------:R-:W-:-:S05]  /*0890*/  SEL R11, RZ, 0x1, P1 ;  /* 0x00000001ff0b7807 */ /* 0x000fca0000800000 */
[----:B------:R0:W-:Y:S04]  /*08a0*/  STG.E desc[UR14][R16.64+0xa00], R11 ;  /* 0x000a000b10007986 */ /* 0x0001e8000c10190e */
.L_x_438:
[----:B------:R-:W-:Y:S05]  /*08b0*/  BSYNC.RECONVERGENT B0 ;  /* 0x0000000000007941 */ /* 0x000fea0003800200 */
.L_x_437:
[----:B------:R-:W-:Y:S04]  /*08c0*/  BSSY.RECONVERGENT B0, `(.L_x_439) ;  /* 0x0000007000007945 */ /* 0x000fe80003800200 */
[----:B------:R-:W-:Y:S05]  /*08d0*/  @P0 BRA `(.L_x_440) ;  /* 0x0000000000140947 */ /* 0x000fea0003800000 */
[----:B------:R-:W5:Y:S04]  /*08e0*/  LDG.E R12, desc[UR14][R12.64+0xc00] ;  /* 0x000c000e0c0c7981 */ /* 0x000f68000c1e1900 */
[----:B------:R-:W5:Y:S02]  /*08f0*/  LDG.E R15, desc[UR14][R14.64+0xc00] ;  /* 0x000c000e0e0f7981 */ /* 0x000f64000c1e1900 */
[----:B-----5:R-:W-:-:S04]  /*0900*/  LOP3.LUT P0, RZ, R12, R15, RZ, 0xfc, !PT ;  /* 0x0000000f0cff7212 */ /* 0x020fc8000780fcff */
[----:B01234-:R-:W-:-:S05]  /*0910*/  SEL R11, RZ, 0x1, P0 ;  /* 0x00000001ff0b7807 */ /* 0x01ffca0000000000 */
[----:B------:R0:W-:Y:S04]  /*0920*/  STG.E desc[UR14][R16.64+0xc00], R11 ;  /* 0x000c000b10007986 */ /* 0x0001e8000c10190e */
.L_x_440:
[----:B------:R-:W-:Y:S05]  /*0930*/  BSYNC.RECONVERGENT B0 ;  /* 0x0000000000007941 */ /* 0x000fea0003800200 */
.L_x_439:
[----:B------:R-:W-:Y:S05]  /*0940*/  @!P6 BRA `(.L_x_428) ;  /* 0x000000040014e947 */ /* 0x000fea0003800000 */
[----:B01234-:R-:W-:-:S07]  /*0950*/  IMAD.MOV.U32 R16, RZ, RZ, 0x8 ;  /* 0x00000008ff107424 */ /* 0x01ffce00078e00ff */
.L_x_443:
[----:B0-----:R-:W-:-:S05]  /*0960*/  IMAD R17, R16, 0x80, R7 ;  /* 0x0000008010117824 */ /* 0x001fca00078e0207 */
[----:B------:R-:W-:-:S13]  /*0970*/  ISETP.GE.AND P0, PT, R17, R0, PT ;  /* 0x000000001100720c */ /* 0x000fda0003f06270 */
[----:B-1----:R-:W-:-:S04]  /*0980*/  @!P0 IMAD.WIDE.U32 R10, R17, 0x4, R4 ;  /* 0x00000004110a8825 */ /* 0x002fc800078e0004 */
        /* <DEDUP_REMOVED lines=13> */
[----:B------:R-:W-:-:S05]  /*0a60*/  VIADD R11, R17, 0x100 ;  /* 0x00000100110b7836 */ /* 0x000fca0000000000 */
[----:B------:R-:W-:Y:S02]  /*0a70*/  ISETP.GE.AND P1, PT, R11, R0, PT ;  /* 0x000000000b00720c */ /* 0x000fe40003f26270 */
[----:B--2---:R-:W-:Y:S01]  /*0a80*/  @!P2 LOP3.LUT P0, RZ, R19, R10, RZ, 0xfc, !PT ;  /* 0x0000000a13ffa212 */ /* 0x004fe2000780fcff */
[----:B------:R-:W-:-:S03]  /*0a90*/  IMAD.WIDE R10, R25, 0x4, R8 ;  /* 0x00000004190a7825 */ /* 0x000fc600078e0208 */
[----:B------:R-:W-:-:S05]  /*0aa0*/  @!P2 SEL R25, RZ, 0x1, P0 ;  /* 0x00000001ff19a807 */ /* 0x000fca0000000000 */
[----:B------:R1:W-:Y:S04]  /*0ab0*/  @!P2 STG.E desc[UR14][R10.64], R25 ;  /* 0x000000190a00a986 */ /* 0x0003e8000c10190e */
[----:B------:R-:W2:Y:S04]  /*0ac0*/  @!P1 LDG.E R20, desc[UR14][R14.64+0x200] ;  /* 0x0002000e0e149981 */ /* 0x000ea8000c1e1900 */
[----:B------:R-:W2:Y:S01]  /*0ad0*/  @!P1 LDG.E R21, desc[UR14][R12.64+0x200] ;  /* 0x0002000e0c159981 */ /* 0x000ea2000c1e1900 */
[----:B------:R-:W-:-:S05]  /*0ae0*/  VIADD R19, R17, 0x180 ;  /* 0x0000018011137836 */ /* 0x000fca0000000000 */
[----:B------:R-:W-:Y:S02]  /*0af0*/  ISETP.GE.AND P2, PT, R19, R0, PT ;  /* 0x000000001300720c */ /* 0x000fe40003f46270 */
[----:B--2---:R-:W-:-:S04]  /*0b00*/  @!P1 LOP3.LUT P0, RZ, R20, R21, RZ, 0xfc, !PT ;  /* 0x0000001514ff9212 */ /* 0x004fc8000780fcff */
[----:B0-----:R-:W-:-:S05]  /*0b10*/  @!P1 SEL R23, RZ, 0x1, P0 ;  /* 0x00000001ff179807 */ /* 0x001fca0000000000 */
[----:B------:R0:W-:Y:S04]  /*0b20*/  @!P1 STG.E desc[UR14][R10.64+0x200], R23 ;  /* 0x000200170a009986 */ /* 0x0001e8000c10190e */
[----:B------:R-:W2:Y:S04]  /*0b30*/  @!P2 LDG.E R20, desc[UR14][R14.64+0x400] ;  /* 0x0004000e0e14a981 */ /* 0x000ea8000c1e1900 */
[----:B------:R-:W2:Y:S01]  /*0b40*/  @!P2 LDG.E R21, desc[UR14][R12.64+0x400] ;  /* 0x0004000e0c15a981 */ /* 0x000ea2000c1e1900 */
[----:B------:R-:W-:-:S05]  /*0b50*/  VIADD R19, R17, 0x200 ;  /* 0x0000020011137836 */ /* 0x000fca0000000000 */
[----:B------:R-:W-:Y:S02]  /*0b60*/  ISETP.GE.AND P1, PT, R19, R0, PT ;  /* 0x000000001300720c */ /* 0x000fe40003f26270 */
[----:B--2---:R-:W-:-:S04]  /*0b70*/  @!P2 LOP3.LUT P0, RZ, R20, R21, RZ, 0xfc, !PT ;  /* 0x0000001514ffa212 */ /* 0x004fc8000780fcff */
[----:B-1----:R-:W-:-:S05]  /*0b80*/  @!P2 SEL R25, RZ, 0x1, P0 ;  /* 0x00000001ff19a807 */ /* 0x002fca0000000000 */
        /* <DEDUP_REMOVED lines=13> */
[----:B------:R-:W-:-:S05]  /*0c60*/  @!P2 SEL R21, RZ, 0x1, P0 ;  /* 0x00000001ff15a807 */ /* 0x000fca0000000000 */
[----:B------:R1:W-:Y:S04]  /*0c70*/  @!P2 STG.E desc[UR14][R10.64+0x800], R21 ;  /* 0x000800150a00a986 */ /* 0x0003e8000c10190e */
[----:B------:R-:W2:Y:S04]  /*0c80*/  @!P1 LDG.E R19, desc[UR14][R14.64+0xa00] ;  /* 0x000a000e0e139981 */ /* 0x000ea8000c1e1900 */
[----:B------:R-:W2:Y:S01]  /*0c90*/  @!P1 LDG.E R20, desc[UR14][R12.64+0xa00] ;  /* 0x000a000e0c149981 */ /* 0x000ea2000c1e1900 */
[----:B------:R-:W-:Y:S01]  /*0ca0*/  VIADD R17, R17, 0x380 ;  /* 0x0000038011117836 */ /* 0x000fe20000000000 */
[----:B------:R-:W-:Y:S01]  /*0cb0*/  BSSY.RECONVERGENT B0, `(.L_x_441) ;  /* 0x000000d000007945 */ /* 0x000fe20003800200 */
[----:B------:R-:W-:Y:S01]  /*0cc0*/  VIADD R16, R16, 0x8 ;  /* 0x0000000810107836 */ /* 0x000fe20000000000 */
[----:B--2---:R-:W-:-:S04]  /*0cd0*/  @!P1 LOP3.LUT P0, RZ, R19, R20, RZ, 0xfc, !PT ;  /* 0x0000001413ff9212 */ /* 0x004fc8000780fcff */
[----:B------:R-:W-:Y:S02]  /*0ce0*/  @!P1 SEL R19, RZ, 0x1, P0 ;  /* 0x00000001ff139807 */ /* 0x000fe40000000000 */
[----:B------:R-:W-:-:S03]  /*0cf0*/  ISETP.GE.AND P0, PT, R17, R0, PT ;  /* 0x000000001100720c */ /* 0x000fc60003f06270 */
[----:B------:R1:W-:Y:S01]  /*0d00*/  @!P1 STG.E desc[UR14][R10.64+0xa00], R19 ;  /* 0x000a00130a009986 */ /* 0x0003e2000c10190e */
[----:B------:R-:W-:-:S09]  /*0d10*/  ISETP.NE.AND P1, PT, R16, R6, PT ;  /* 0x000000061000720c */ /* 0x000fd20003f25270 */
[----:B------:R-:W-:Y:S05]  /*0d20*/  @P0 BRA `(.L_x_442) ;  /* 0x0000000000140947 */ /* 0x000fea0003800000 */
[----:B------:R-:W2:Y:S04]  /*0d30*/  LDG.E R14, desc[UR14][R14.64+0xc00] ;  /* 0x000c000e0e0e7981 */ /* 0x000ea8000c1e1900 */
[----:B------:R-:W2:Y:S02]  /*0d40*/  LDG.E R13, desc[UR14][R12.64+0xc00] ;  /* 0x000c000e0c0d7981 */ /* 0x000ea4000c1e1900 */
[----:B--2---:R-:W-:-:S04]  /*0d50*/  LOP3.LUT P0, RZ, R14, R13, RZ, 0xfc, !PT ;  /* 0x0000000d0eff7212 */ /* 0x004fc8000780fcff */
[----:B------:R-:W-:-:S05]  /*0d60*/  SEL R17, RZ, 0x1, P0 ;  /* 0x00000001ff117807 */ /* 0x000fca0000000000 */
[----:B------:R0:W-:Y:S04]  /*0d70*/  STG.E desc[UR14][R10.64+0xc00], R17 ;  /* 0x000c00110a007986 */ /* 0x0001e8000c10190e */
.L_x_442:
[----:B------:R-:W-:Y:S05]  /*0d80*/  BSYNC.RECONVERGENT B0 ;  /* 0x0000000000007941 */ /* 0x000fea0003800200 */
.L_x_441:
[----:B------:R-:W-:Y:S05]  /*0d90*/  @P1 BRA `(.L_x_443) ;  /* 0xfffffff800f01947 */ /* 0x000fea000383ffff */
.L_x_428:
[----:B------:R-:W-:-:S13]  /*0da0*/  ISETP.NE.AND P0, PT, R18, RZ, PT ;  /* 0x000000ff1200720c */ /* 0x000fda0003f05270 */
[----:B------:R-:W-:Y:S05]  /*0db0*/  @!P0 EXIT ;  /* 0x000000000000894d */ /* 0x000fea0003800000 */
[----:B01----:R-:W0:Y:S01]  /*0dc0*/  LDC R10, c[0x0][0x388] ;  /* 0x0000e200ff0a7b82 */ /* 0x003e220000000800 */
[----:B------:R-:W-:Y:S02]  /*0dd0*/  ISETP.GE.U32.AND P1, PT, R18, 0x4, PT ;  /* 0x000000041200780c */ /* 0x000fe40003f26070 */
[----:B0-----:R-:W-:-:S04]  /*0de0*/  LOP3.LUT R24, R10, 0x3, RZ, 0xc0, !PT ;  /* 0x000000030a187812 */ /* 0x001fc800078ec0ff */
[----:B------:R-:W-:-:S07]  /*0df0*/  ISETP.NE.AND P0, PT, R24, RZ, PT ;  /* 0x000000ff1800720c */ /* 0x000fce0003f05270 */
[----:B------:R-:W-:Y:S06]  /*0e00*/  @!P1 BRA `(.L_x_444) ;  /* 0x0000000000a49947 */ /* 0x000fec0003800000 */
[----:B--234-:R-:W-:-:S05]  /*0e10*/  IMAD R11, R6, 0x80, R7 ;  /* 0x00000080060b7824 */ /* 0x01cfca00078e0207 */
[----:B------:R-:W-:-:S13]  /*0e20*/  ISETP.GE.AND P1, PT, R11, R0, PT ;  /* 0x000000000b00720c */ /* 0x000fda0003f26270 */
[----:B------:R-:W-:-:S04]  /*0e30*/  @!P1 IMAD.WIDE R14, R11, 0x4, R4 ;  /* 0x000000040b0e9825 */ /* 0x000fc800078e0204 */
[C---:B------:R-:W-:Y:S02]  /*0e40*/  @!P1 IMAD.WIDE R16, R11.reuse, 0x4, R2 ;  /* 0x000000040b109825 */ /* 0x040fe400078e0202 */
[----:B------:R-:W2:Y:S04]  /*0e50*/  @!P1 LDG.E R14, desc[UR14][R14.64] ;  /* 0x0000000e0e0e9981 */ /* 0x000ea8000c1e1900 */
[----:B------:R-:W2:Y:S01]  /*0e60*/  @!P1 LDG.E R17, desc[UR14][R16.64] ;  /* 0x0000000e10119981 */ /* 0x000ea2000c1e1900 */
[C---:B------:R-:W-:Y:S02]  /*0e70*/  VIADD R23, R11.reuse, 0x80 ;  /* 0x000000800b177836 */ /* 0x040fe40000000000 */
[----:B------:R-:W-:-:S03]  /*0e80*/  @!P1 IMAD.WIDE R18, R11, 0x4, R8 ;  /* 0x000000040b129825 */ /* 0x000fc600078e0208 */
[----:B------:R-:W-:-:S13]  /*0e90*/  ISETP.GE.AND P3, PT, R23, R0, PT ;  /* 0x000000001700720c */ /* 0x000fda0003f66270 */
[----:B------:R-:W-:-:S04]  /*0ea0*/  @!P3 IMAD.WIDE R20, R23, 0x4, R4 ;  /* 0x000000041714b825 */ /* 0x000fc800078e0204 */
[----:B------:R-:W-:Y:S01]  /*0eb0*/  @!P3 IMAD.WIDE R12, R23, 0x4, R2 ;  /* 0x00000004170cb825 */ /* 0x000fe200078e0202 */
[----:B--2---:R-:W-:-:S04]  /*0ec0*/  @!P1 LOP3.LUT P2, RZ, R14, R17, RZ, 0xfc, !PT ;  /* 0x000000110eff9212 */ /* 0x004fc8000784fcff */
[----:B------:R-:W-:-:S05]  /*0ed0*/  @!P1 SEL R25, RZ, 0x1, P2 ;  /* 0x00000001ff199807 */ /* 0x000fca0001000000 */
[----:B------:R0:W-:Y:S04]  /*0ee0*/  @!P1 STG.E desc[UR14][R18.64], R25 ;  /* 0x0000001912009986 */ /* 0x0001e8000c10190e */
[----:B------:R-:W2:Y:S04]  /*0ef0*/  @!P3 LDG.E R20, desc[UR14][R20.64] ;  /* 0x0000000e1414b981 */ /* 0x000ea8000c1e1900 */
[----:B------:R-:W2:Y:S01]  /*0f00*/  @!P3 LDG.E R13, desc[UR14][R12.64] ;  /* 0x0000000e0c0db981 */ /* 0x000ea2000c1e1900 */
[----:B------:R-:W-:Y:S02]  /*0f10*/  VIADD R29, R11, 0x100 ;  /* 0x000001000b1d7836 */ /* 0x000fe40000000000 */
        /* <DEDUP_REMOVED lines=9> */
[----:B0-----:R-:W-:Y:S02]  /*0fb0*/  VIADD R25, R11, 0x180 ;  /* 0x000001800b197836 */ /* 0x001fe40000000000 */
        /* <DEDUP_REMOVED lines=9> */
[----:B------:R-:W-:-:S04]  /*1050*/  @!P3 IMAD.WIDE R14, R25, 0x4, R8 ;  /* 0x00000004190eb825 */ /* 0x000fc800078e0208 */
[----:B------:R-:W-:Y:S01]  /*1060*/  VIADD R6, R6, 0x4 ;  /* 0x0000000406067836 */ /* 0x000fe20000000000 */
[----:B--2---:R-:W-:-:S04]  /*1070*/  @!P3 LOP3.LUT P1, RZ, R18, R21, RZ, 0xfc, !PT ;  /* 0x0000001512ffb212 */ /* 0x004fc8000782fcff */
[----:B-1----:R-:W-:-:S05]  /*1080*/  @!P3 SEL R17, RZ, 0x1, P1 ;  /* 0x00000001ff11b807 */ /* 0x002fca0000800000 */
[----:B------:R0:W-:Y:S04]  /*1090*/  @!P3 STG.E desc[UR14][R14.64], R17 ;  /* 0x000000110e00b986 */ /* 0x0001e8000c10190e */
.L_x_444:
[----:B------:R-:W-:Y:S05]  /*10a0*/  @!P0 EXIT ;  /* 0x000000000000894d */ /* 0x000fea0003800000 */
[----:B------:R-:W-:Y:S02]  /*10b0*/  ISETP.NE.AND P0, PT, R24, 0x1, PT ;  /* 0x000000011800780c */ /* 0x000fe40003f05270 */
[----:B------:R-:W-:-:S04]  /*10c0*/  LOP3.LUT R10, R10, 0x1, RZ, 0xc0, !PT ;  /* 0x000000010a0a7812 */ /* 0x000fc800078ec0ff */
[----:B------:R-:W-:-:S07]  /*10d0*/  ISETP.NE.U32.AND P3, PT, R10, 0x1, PT ;  /* 0x000000010a00780c */ /* 0x000fce0003f65070 */
[----:B------:R-:W-:Y:S06]  /*10e0*/  @!P0 BRA `(.L_x_445) ;  /* 0x0000000000548947 */ /* 0x000fec0003800000 */
[----:B0-----:R-:W-:-:S05]  /*10f0*/  IMAD R15, R6, 0x80, R7 ;  /* 0x00000080060f7824 */ /* 0x001fca00078e0207 */
[----:B------:R-:W-:-:S13]  /*1100*/  ISETP.GE.AND P0, PT, R15, R0, PT ;  /* 0x000000000f00720c */ /* 0x000fda0003f06270 */
[----:B--234-:R-:W-:-:S04]  /*1110*/  @!P0 IMAD.WIDE R10, R15, 0x4, R4 ;  /* 0x000000040f0a8825 */ /* 0x01cfc800078e0204 */
        /* <DEDUP_REMOVED lines=16> */
[----:B------:R-:W-:-:S05]  /*1220*/  @!P2 SEL R13, RZ, 0x1, P0 ;  /* 0x00000001ff0da807 */ /* 0x000fca0000000000 */
[----:B------:R1:W-:Y:S04]  /*1230*/  @!P2 STG.E desc[UR14][R10.64], R13 ;  /* 0x0000000d0a00a986 */ /* 0x0003e8000c10190e */
.L_x_445:
[----:B------:R-:W-:Y:S05]  /*1240*/  @P3 EXIT ;  /* 0x000000000000394d */ /* 0x000fea0003800000 */
[----:B------:R-:W-:-:S05]  /*1250*/  IMAD R7, R6, 0x80, R7 ;  /* 0x0000008006077824 */ /* 0x000fca00078e0207 */
[----:B------:R-:W-:-:S13]  /*1260*/  ISETP.GE.AND P0, PT, R7, R0, PT ;  /* 0x000000000700720c */ /* 0x000fda0003f06270 */
[----:B------:R-:W-:Y:S05]  /*1270*/  @P0 EXIT ;  /* 0x000000000000094d */ /* 0x000fea0003800000 */
[----:B------:R-:W-:-:S04]  /*1280*/  IMAD.WIDE R4, R7, 0x4, R4 ;  /* 0x0000000407047825 */ /* 0x000fc800078e0204 */
[C---:B------:R-:W-:Y:S02]  /*1290*/  IMAD.WIDE R2, R7.reuse, 0x4, R2 ;  /* 0x0000000407027825 */ /* 0x040fe400078e0202 */
[----:B------:R-:W5:Y:S04]  /*12a0*/  LDG.E R4, desc[UR14][R4.64] ;  /* 0x0000000e04047981 */ /* 0x000f68000c1e1900 */
[----:B------:R-:W5:Y:S01]  /*12b0*/  LDG.E R3, desc[UR14][R2.64] ;  /* 0x0000000e02037981 */ /* 0x000f62000c1e1900 */
[----:B------:R-:W-:Y:S01]  /*12c0*/  IMAD.WIDE R8, R7, 0x4, R8 ;  /* 0x0000000407087825 */ /* 0x000fe200078e0208 */
[----:B-----5:R-:W-:-:S04]  /*12d0*/  LOP3.LUT P0, RZ, R4, R3, RZ, 0xfc, !PT ;  /* 0x0000000304ff7212 */ /* 0x020fc8000780fcff */
[----:B------:R-:W-:-:S05]  /*12e0*/  SEL R7, RZ, 0x1, P0 ;  /* 0x00000001ff077807 */ /* 0x000fca0000000000 */
[----:B------:R-:W-:Y:S01]  /*12f0*/  STG.E desc[UR14][R8.64], R7 ;  /* 0x0000000708007986 */ /* 0x000fe2000c10190e */
[----:B------:R-:W-:Y:S05]  /*1300*/  EXIT ;  /* 0x000000000000794d */ /* 0x000fea0003800000 */
.L_x_427:
[----:B------:R-:W-:-:S13]  /*1310*/  ISETP.GE.AND P0, PT, R10, 0x1, PT ;  /* 0x000000010a00780c */ /* 0x000fda0003f06270 */
[----:B------:R-:W-:Y:S05]  /*1320*/  @!P0 EXIT ;  /* 0x000000000000894d */ /* 0x000fea0003800000 */
[----:B------:R-:W-:Y:S01]  /*1330*/  ISETP.GE.U32.AND P0, PT, R10, 0x8, PT ;  /* 0x000000080a00780c */ /* 0x000fe20003f06070 */
[----:B------:R-:W-:-:S12]  /*1340*/  IMAD.MOV.U32 R0, RZ, RZ, RZ ;  /* 0x000000ffff007224 */ /* 0x000fd800078e00ff */
[----:B------:R-:W-:Y:S05]  /*1350*/  @!P0 BRA `(.L_x_446) ;  /* 0x0000000400388947 */ /* 0x000fea0003800000 */
[----:B------:R-:W0:Y:S01]  /*1360*/  LDC.64 R12, c[0x0][0x398] ;  /* 0x0000e600ff0c7b82 */ /* 0x000e220000000a00 */
[----:B------:R-:W-:Y:S01]  /*1370*/  UIADD3 UR4, UP2, UPT, UR13, 0x600, URZ ;  /* 0x000006000d047890 */ /* 0x000fe2000ff5e0ff */
[----:B------:R-:W-:-:S03]  /*1380*/  LOP3.LUT R0, R10, 0x7ffffff8, RZ, 0xc0, !PT ;  /* 0x7ffffff80a007812 */ /* 0x000fc600078ec0ff */
[----:B------:R-:W-:Y:S02]  /*1390*/  UIADD3 UR10, UP1, UPT, UR4, UR10, URZ ;  /* 0x0000000a040a7290 */ /* 0x000fe4000ff3e0ff */
[----:B------:R-:W-:Y:S01]  /*13a0*/  UIADD3 UR8, UP0, UPT, UR4, UR8, URZ ;  /* 0x0000000804087290 */ /* 0x000fe2000ff1e0ff */
[----:B------:R-:W1:Y:S01]  /*13b0*/  LDC.64 R8, c[0x0][0x390] ;  /* 0x0000e400ff087b82 */ /* 0x000e620000000a00 */
[----:B------:R-:W-:Y:S01]  /*13c0*/  UIADD3.X UR5, UPT, UPT, URZ, UR16, URZ, UP2, !UPT ;  /* 0x00000010ff057290 */ /* 0x000fe200097fe4ff */
[----:B------:R-:W-:Y:S01]  /*13d0*/  IMAD.MOV R6, RZ, RZ, -R0 ;  /* 0x000000ffff067224 */ /* 0x000fe200078e0a00 */
[----:B------:R-:W-:Y:S02]  /*13e0*/  UIADD3 UR4, UP2, UPT, UR4, UR6, URZ ;  /* 0x0000000604047290 */ /* 0x000fe4000ff5e0ff */
[----:B------:R-:W-:Y:S02]  /*13f0*/  UIADD3.X UR11, UPT, UPT, UR5, UR11, URZ, UP1, !UPT ;  /* 0x0000000b050b7290 */ /* 0x000fe40008ffe4ff */
[----:B------:R-:W-:Y:S01]  /*1400*/  UIADD3.X UR9, UPT, UPT, UR5, UR9, URZ, UP0, !UPT ;  /* 0x0000000905097290 */ /* 0x000fe200087fe4ff */
[----:B------:R-:W2:Y:S01]  /*1410*/  LDC.64 R14, c[0x0][0x3a8] ;  /* 0x0000ea00ff0e7b82 */ /* 0x000ea20000000a00 */
[----:B------:R-:W-:Y:S01]  /*1420*/  UIADD3.X UR5, UPT, UPT, UR5, UR7, URZ, UP2, !UPT ;  /* 0x0000000705057290 */ /* 0x000fe200097fe4ff */
[----:B0-----:R-:W-:-:S04]  /*1430*/  IMAD.WIDE.U32 R10, R7, 0x4, R12 ;  /* 0x00000004070a7825 */ /* 0x001fc800078e000c */
[----:B-1----:R-:W-:-:S04]  /*1440*/  IMAD.WIDE.U32 R8, R7, 0x4, R8 ;  /* 0x0000000407087825 */ /* 0x002fc800078e0008 */
[----:B--2---:R-:W-:-:S04]  /*1450*/  IMAD.WIDE.U32 R12, R7, 0x4, R14 ;  /* 0x00000004070c7825 */ /* 0x004fc800078e000e */
[----:B------:R-:W-:-:S07]  /*1460*/  VIADD R7, R7, 0x80 ;  /* 0x0000008007077836 */ /* 0x000fce0000000000 */
.L_x_447:
[----:B------:R-:W-:Y:S02]  /*1470*/  IADD3 R22, P1, PT, R12, UR13, RZ ;  /* 0x0000000d0c167c10 */ /* 0x000fe4000ff3e0ff */
[----:B------:R-:W-:Y:S02]  /*1480*/  IADD3 R20, P0, PT, R10, UR13, RZ ;  /* 0x0000000d0a147c10 */ /* 0x000fe4000ff1e0ff */
[----:B------:R-:W-:Y:S02]  /*1490*/  IADD3.X R23, PT, PT, R13, UR16, RZ, P1, !PT ;  /* 0x000000100d177c10 */ /* 0x000fe40008ffe4ff */
[----:B------:R-:W-:-:S04]  /*14a0*/  IADD3.X R21, PT, PT, R11, UR16, RZ, P0, !PT ;  /* 0x000000100b157c10 */ /* 0x000fc800087fe4ff */
[----:B------:R-:W2:Y:S04]  /*14b0*/  LDG.E R23, desc[UR14][R22.64] ;  /* 0x0000000e16177981 */ /* 0x000ea8000c1e1900 */
[----:B------:R-:W2:Y:S01]  /*14c0*/  LDG.E R20, desc[UR14][R20.64] ;  /* 0x0000000e14147981 */ /* 0x000ea2000c1e1900 */
[----:B------:R-:W-:Y:S01]  /*14d0*/  IADD3 R14, P1, PT, R8, UR13, RZ ;  /* 0x0000000d080e7c10 */ /* 0x000fe2000ff3e0ff */
[----:B------:R-:W-:Y:S02]  /*14e0*/  IMAD.U32 R18, RZ, RZ, UR10 ;  /* 0x0000000aff127e24 */ /* 0x000fe4000f8e00ff */
[----:B------:R-:W-:Y:S02]  /*14f0*/  IMAD.U32 R19, RZ, RZ, UR11 ;  /* 0x0000000bff137e24 */ /* 0x000fe4000f8e00ff */
[----:B------:R-:W-:-:S02]  /*1500*/  IMAD.U32 R16, RZ, RZ, UR4 ;  /* 0x00000004ff107e24 */ /* 0x000fc4000f8e00ff */
[----:B------:R-:W-:Y:S01]  /*1510*/  IMAD.U32 R17, RZ, RZ, UR5 ;  /* 0x00000005ff117e24 */ /* 0x000fe2000f8e00ff */
[----:B------:R-:W-:Y:S01]  /*1520*/  IADD3.X R15, PT, PT, R9, UR16, RZ, P1, !PT ;  /* 0x00000010090f7c10 */ /* 0x000fe20008ffe4ff */
[----:B------:R-:W-:-:S04]  /*1530*/  IMAD.WIDE R18, R7, 0x4, R18 ;  /* 0x0000000407127825 */ /* 0x000fc800078e0212 */
[----:B------:R-:W-:Y:S01]  /*1540*/  IMAD.WIDE R16, R7, 0x4, R16 ;  /* 0x0000000407107825 */ /* 0x000fe200078e0210 */
[----:B--2---:R-:W-:-:S04]  /*1550*/  LOP3.LUT P0, RZ, R20, R23, RZ, 0xfc, !PT ;  /* 0x0000001714ff7212 */ /* 0x004fc8000780fcff */
[----:B------:R-:W-:-:S05]  /*1560*/  SEL R25, RZ, 0x1, P0 ;  /* 0x00000001ff197807 */ /* 0x000fca0000000000 */
[----:B------:R0:W-:Y:S04]  /*1570*/  STG.E desc[UR14][R14.64], R25 ;  /* 0x000000190e007986 */ /* 0x0001e8000c10190e */
[----:B------:R-:W2:Y:S04]  /*1580*/  LDG.E R22, desc[UR14][R18.64+-0x600] ;  /* 0xfffa000e12167981 */ /* 0x000ea8000c1e1900 */
[----:B------:R-:W2:Y:S01]  /*1590*/  LDG.E R23, desc[UR14][R16.64+-0x600] ;  /* 0xfffa000e10177981 */ /* 0x000ea2000c1e1900 */
[----:B------:R-:W-:Y:S02]  /*15a0*/  IMAD.U32 R20, RZ, RZ, UR8 ;  /* 0x00000008ff147e24 */ /* 0x000fe4000f8e00ff */
[----:B------:R-:W-:-:S02]  /*15b0*/  IMAD.U32 R21, RZ, RZ, UR9 ;  /* 0x00000009ff157e24 */ /* 0x000fc4000f8e00ff */
[----:B------:R-:W-:Y:S01]  /*15c0*/  IMAD.WIDE R20, R7, 0x4, R20 ;  /* 0x0000000407147825 */ /* 0x000fe200078e0214 */
[----:B--2---:R-:W-:-:S04]  /*15d0*/  LOP3.LUT P0, RZ, R22, R23, RZ, 0xfc, !PT ;  /* 0x0000001716ff7212 */ /* 0x004fc8000780fcff */
[----:B------:R-:W-:-:S05]  /*15e0*/  SEL R23, RZ, 0x1, P0 ;  /* 0x00000001ff177807 */ /* 0x000fca0000000000 */
[----:B------:R1:W-:Y:S04]  /*15f0*/  STG.E desc[UR14][R20.64+-0x600], R23 ;  /* 0xfffa001714007986 */ /* 0x0003e8000c10190e */
[----:B------:R-:W2:Y:S04]  /*1600*/  LDG.E R22, desc[UR14][R18.64+-0x400] ;  /* 0xfffc000e12167981 */ /* 0x000ea8000c1e1900 */
[----:B------:R-:W2:Y:S02]  /*1610*/  LDG.E R27, desc[UR14][R16.64+-0x400] ;  /* 0xfffc000e101b7981 */ /* 0x000ea4000c1e1900 */
[----:B--2---:R-:W-:-:S04]  /*1620*/  LOP3.LUT P0, RZ, R22, R27, RZ, 0xfc, !PT ;  /* 0x0000001b16ff7212 */ /* 0x004fc8000780fcff */
[----:B0-----:R-:W-:-:S05]  /*1630*/  SEL R15, RZ, 0x1, P0 ;  /* 0x00000001ff0f7807 */ /* 0x001fca0000000000 */
[----:B------:R0:W-:Y:S04]  /*1640*/  STG.E desc[UR14][R20.64+-0x400], R15 ;  /* 0xfffc000f14007986 */ /* 0x0001e8000c10190e */
[----:B------:R-:W2:Y:S04]  /*1650*/  LDG.E R14, desc[UR14][R18.64+-0x200] ;  /* 0xfffe000e120e7981 */ /* 0x000ea8000c1e1900 */
[----:B------:R-:W2:Y:S02]  /*1660*/  LDG.E R25, desc[UR14][R16.64+-0x200] ;  /* 0xfffe000e10197981 */ /* 0x000ea4000c1e1900 */
[----:B--2---:R-:W-:-:S04]  /*1670*/  LOP3.LUT P0, RZ, R14, R25, RZ, 0xfc, !PT ;  /* 0x000000190eff7212 */ /* 0x004fc8000780fcff */
[----:B------:R-:W-:-:S05]  /*1680*/  SEL R25, RZ, 0x1, P0 ;  /* 0x00000001ff197807 */ /* 0x000fca0000000000 */
[----:B------:R2:W-:Y:S04]  /*1690*/  STG.E desc[UR14][R20.64+-0x200], R25 ;  /* 0xfffe001914007986 */ /* 0x0005e8000c10190e */
[----:B------:R-:W3:Y:S04]  /*16a0*/  LDG.E R14, desc[UR14][R18.64] ;  /* 0x0000000e120e7981 */ /* 0x000ee8000c1e1900 */
[----:B-1----:R-:W3:Y:S02]  /*16b0*/  LDG.E R23, desc[UR14][R16.64] ;  /* 0x0000000e10177981 */ /* 0x002ee4000c1e1900 */
[----:B---3--:R-:W-:-:S04]  /*16c0*/  LOP3.LUT P0, RZ, R14, R23, RZ, 0xfc, !PT ;  /* 0x000000170eff7212 */ /* 0x008fc8000780fcff */
[----:B------:R-:W-:-:S05]  /*16d0*/  SEL R23, RZ, 0x1, P0 ;  /* 0x00000001ff177807 */ /* 0x000fca0000000000 */
[----:B------:R1:W-:Y:S04]  /*16e0*/  STG.E desc[UR14][R20.64], R23 ;  /* 0x0000001714007986 */ /* 0x0003e8000c10190e */
[----:B------:R-:W3:Y:S04]  /*16f0*/  LDG.E R14, desc[UR14][R18.64+0x200] ;  /* 0x0002000e120e7981 */ /* 0x000ee8000c1e1900 */
[----:B0-----:R-:W3:Y:S02]  /*1700*/  LDG.E R15, desc[UR14][R16.64+0x200] ;  /* 0x0002000e100f7981 */ /* 0x001ee4000c1e1900 */
[----:B---3--:R-:W-:-:S04]  /*1710*/  LOP3.LUT P0, RZ, R14, R15, RZ, 0xfc, !PT ;  /* 0x0000000f0eff7212 */ /* 0x008fc8000780fcff */
[----:B------:R-:W-:-:S05]  /*1720*/  SEL R15, RZ, 0x1, P0 ;  /* 0x00000001ff0f7807 */ /* 0x000fca0000000000 */
[----:B------:R0:W-:Y:S04]  /*1730*/  STG.E desc[UR14][R20.64+0x200], R15 ;  /* 0x0002000f14007986 */ /* 0x0001e8000c10190e */
[----:B------:R-:W3:Y:S04]  /*1740*/  LDG.E R14, desc[UR14][R18.64+0x400] ;  /* 0x0004000e120e7981 */ /* 0x000ee8000c1e1900 */
[----:B--2---:R-:W3:Y:S02]  /*1750*/  LDG.E R25, desc[UR14][R16.64+0x400] ;  /* 0x0004000e10197981 */ /* 0x004ee4000c1e1900 */
[----:B---3--:R-:W-:-:S04]  /*1760*/  LOP3.LUT P0, RZ, R14, R25, RZ, 0xfc, !PT ;  /* 0x000000190eff7212 */ /* 0x008fc8000780fcff */
[----:B------:R-:W-:-:S05]  /*1770*/  SEL R25, RZ, 0x1, P0 ;  /* 0x00000001ff197807 */ /* 0x000fca0000000000 */
[----:B------:R0:W-:Y:S04]  /*1780*/  STG.E desc[UR14][R20.64+0x400], R25 ;  /* 0x0004001914007986 */ /* 0x0001e8000c10190e */
[----:B------:R-:W2:Y:S04]  /*1790*/  LDG.E R14, desc[UR14][R18.64+0x600] ;  /* 0x0006000e120e7981 */ /* 0x000ea8000c1e1900 */
[----:B-1----:R-:W2:Y:S01]  /*17a0*/  LDG.E R23, desc[UR14][R16.64+0x600] ;  /* 0x0006000e10177981 */ /* 0x002ea2000c1e1900 */
[----:B------:R-:W-:Y:S01]  /*17b0*/  VIADD R6, R6, 0x8 ;  /* 0x0000000806067836 */ /* 0x000fe20000000000 */
[----:B------:R-:W-:Y:S01]  /*17c0*/  UIADD3 UR13, UP0, UPT, UR13, 0x1000, URZ ;  /* 0x000010000d0d7890 */ /* 0x000fe2000ff1e0ff */
[----:B------:R-:W-:-:S03]  /*17d0*/  VIADD R7, R7, 0x400 ;  /* 0x0000040007077836 */ /* 0x000fc60000000000 */
[----:B------:R-:W-:Y:S01]  /*17e0*/  UIADD3.X UR16, UPT, UPT, URZ, UR16, URZ, UP0, !UPT ;  /* 0x00000010ff107290 */ /* 0x000fe200087fe4ff */
[----:B--2---:R-:W-:-:S04]  /*17f0*/  LOP3.LUT P0, RZ, R14, R23, RZ, 0xfc, !PT ;  /* 0x000000170eff7212 */ /* 0x004fc8000780fcff */
[----:B------:R-:W-:-:S05]  /*1800*/  SEL R23, RZ, 0x1, P0 ;  /* 0x00000001ff177807 */ /* 0x000fca0000000000 */
[----:B------:R0:W-:Y:S01]  /*1810*/  STG.E desc[UR14][R20.64+0x600], R23 ;  /* 0x0006001714007986 */ /* 0x0001e2000c10190e */
[----:B------:R-:W-:-:S13]  /*1820*/  ISETP.NE.AND P0, PT, R6, RZ, PT ;  /* 0x000000ff0600720c */ /* 0x000fda0003f05270 */
[----:B0-----:R-:W-:Y:S05]  /*1830*/  @P0 BRA `(.L_x_447) ;  /* 0xfffffffc000c0947 */ /* 0x001fea000383ffff */
.L_x_446:
[----:B------:R-:W0:Y:S02]  /*1840*/  LDC R12, c[0x0][0x388] ;  /* 0x0000e200ff0c7b82 */ /* 0x000e240000000800 */
[----:B0-----:R-:W-:-:S04]  /*1850*/  LOP3.LUT R10, R12, 0x7, RZ, 0xc0, !PT ;  /* 0x000000070c0a7812 */ /* 0x001fc800078ec0ff */
[----:B------:R-:W-:-:S13]  /*1860*/  ISETP.NE.AND P0, PT, R10, RZ, PT ;  /* 0x000000ff0a00720c */ /* 0x000fda0003f05270 */
[----:B------:R-:W-:Y:S05]  /*1870*/  @!P0 EXIT ;  /* 0x000000000000894d */ /* 0x000fea0003800000 */
[----:B------:R-:W-:Y:S01]  /*1880*/  IMAD.SHL.U32 R8, R12, 0x80, RZ ;  /* 0x000000800c087824 */ /* 0x000fe200078e00ff */
[----:B------:R-:W0:Y:S01]  /*1890*/  LDCU.64 UR4, c[0x0][0x390] ;  /* 0x00007200ff0477ac */ /* 0x000e220008000a00 */
[----:B------:R-:W1:Y:S01]  /*18a0*/  S2R R13, SR_TID.X ;  /* 0x00000000000d7919 */ /* 0x000e620000002100 */
[----:B------:R-:W-:Y:S02]  /*18b0*/  ISETP.GE.U32.AND P0, PT, R10, 0x4, PT ;  /* 0x000000040a00780c */ /* 0x000fe40003f06070 */
[----:B------:R-:W-:Y:S01]  /*18c0*/  SHF.R.S32.HI R6, RZ, 0x1f, R8 ;  /* 0x0000001fff067819 */ /* 0x000fe20000011408 */
[----:B------:R-:W-:Y:S01]  /*18d0*/  IMAD.WIDE.U32 R8, R8, UR12, RZ ;  /* 0x0000000c08087c25 */ /* 0x000fe2000f8e00ff */
[----:B------:R-:W-:-:S03]  /*18e0*/  LOP3.LUT R18, R12, 0x3, RZ, 0xc0, !PT ;  /* 0x000000030c127812 */ /* 0x000fc600078ec0ff */
[----:B------:R-:W-:Y:S01]  /*18f0*/  IMAD R7, R6, UR12, RZ ;  /* 0x0000000c06077c24 */ /* 0x000fe2000f8e02ff */
[----:B------:R-:W-:Y:S01]  /*1900*/  ISETP.NE.AND P1, PT, R18, RZ, PT ;  /* 0x000000ff1200720c */ /* 0x000fe20003f25270 */
[----:B------:R-:W-:Y:S02]  /*1910*/  IMAD.SHL.U32 R6, R8, 0x4, RZ ;  /* 0x0000000408067824 */ /* 0x000fe400078e00ff */
[----:B------:R-:W-:-:S03]  /*1920*/  IMAD.IADD R7, R9, 0x1, R7 ;  /* 0x0000000109077824 */ /* 0x000fc600078e0207 */
[----:B0-----:R-:W-:Y:S02]  /*1930*/  IADD3 R6, P2, PT, R6, UR4, RZ ;  /* 0x0000000406067c10 */ /* 0x001fe4000ff5e0ff */
[----:B------:R-:W-:-:S04]  /*1940*/  SHF.L.U64.HI R7, R8, 0x2, R7 ;  /* 0x0000000208077819 */ /* 0x000fc80000010207 */
[----:B------:R-:W-:Y:S01]  /*1950*/  IADD3.X R7, PT, PT, R7, UR5, RZ, P2, !PT ;  /* 0x0000000507077c10 */ /* 0x000fe200097fe4ff */
[----:B------:R-:W-:Y:S06]  /*1960*/  @!P0 BRA `(.L_x_448) ;  /* 0x0000000000648947 */ /* 0x000fec0003800000 */
[----:B-1----:R-:W-:-:S04]  /*1970*/  IMAD R15, R0, 0x80, R13 ;  /* 0x00000080000f7824 */ /* 0x002fc800078e020d */
[----:B------:R-:W-:-:S04]  /*1980*/  IMAD.WIDE R10, R15, 0x4, R4 ;  /* 0x000000040f0a7825 */ /* 0x000fc800078e0204 */
[C---:B------:R-:W-:Y:S01]  /*1990*/  IMAD.WIDE R8, R15.reuse, 0x4, R2 ;  /* 0x000000040f087825 */ /* 0x040fe200078e0202 */
[----:B------:R-:W2:Y:S04]  /*19a0*/  LDG.E R14, desc[UR14][R10.64] ;  /* 0x0000000e0a0e7981 */ /* 0x000ea8000c1e1900 */
[----:B------:R-:W2:Y:S02]  /*19b0*/  LDG.E R17, desc[UR14][R8.64] ;  /* 0x0000000e08117981 */ /* 0x000ea4000c1e1900 */
[----:B--2---:R-:W-:Y:S01]  /*19c0*/  LOP3.LUT P0, RZ, R14, R17, RZ, 0xfc, !PT ;  /* 0x000000110eff7212 */ /* 0x004fe2000780fcff */
[----:B------:R-:W-:-:S03]  /*19d0*/  IMAD.WIDE R14, R15, 0x4, R6 ;  /* 0x000000040f0e7825 */ /* 0x000fc600078e0206 */
[----:B------:R-:W-:-:S05]  /*19e0*/  SEL R17, RZ, 0x1, P0 ;  /* 0x00000001ff117807 */ /* 0x000fca0000000000 */
[----:B------:R0:W-:Y:S04]  /*19f0*/  STG.E desc[UR14][R14.64], R17 ;  /* 0x000000110e007986 */ /* 0x0001e8000c10190e */
[----:B------:R-:W2:Y:S04]  /*1a00*/  LDG.E R16, desc[UR14][R10.64+0x200] ;  /* 0x0002000e0a107981 */ /* 0x000ea8000c1e1900 */
[----:B------:R-:W2:Y:S02]  /*1a10*/  LDG.E R19, desc[UR14][R8.64+0x200] ;  /* 0x0002000e08137981 */ /* 0x000ea4000c1e1900 */
[----:B--2---:R-:W-:-:S04]  /*1a20*/  LOP3.LUT P0, RZ, R16, R19, RZ, 0xfc, !PT ;  /* 0x0000001310ff7212 */ /* 0x004fc8000780fcff */
[----:B------:R-:W-:-:S05]  /*1a30*/  SEL R19, RZ, 0x1, P0 ;  /* 0x00000001ff137807 */ /* 0x000fca0000000000 */
[----:B------:R2:W-:Y:S04]  /*1a40*/  STG.E desc[UR14][R14.64+0x200], R19 ;  /* 0x000200130e007986 */ /* 0x0005e8000c10190e */
[----:B------:R-:W3:Y:S04]  /*1a50*/  LDG.E R16, desc[UR14][R10.64+0x400] ;  /* 0x0004000e0a107981 */ /* 0x000ee8000c1e1900 */
[----:B------:R-:W3:Y:S02]  /*1a60*/  LDG.E R21, desc[UR14][R8.64+0x400] ;  /* 0x0004000e08157981 */ /* 0x000ee4000c1e1900 */
[----:B---3--:R-:W-:-:S04]  /*1a70*/  LOP3.LUT P0, RZ, R16, R21, RZ, 0xfc, !PT ;  /* 0x0000001510ff7212 */ /* 0x008fc8000780fcff */
[----:B------:R-:W-:-:S05]  /*1a80*/  SEL R21, RZ, 0x1, P0 ;  /* 0x00000001ff157807 */ /* 0x000fca0000000000 */
[----:B------:R2:W-:Y:S04]  /*1a90*/  STG.E desc[UR14][R14.64+0x400], R21 ;  /* 0x000400150e007986 */ /* 0x0005e8000c10190e */
[----:B------:R-:W3:Y:S04]  /*1aa0*/  LDG.E R16, desc[UR14][R10.64+0x600] ;  /* 0x0006000e0a107981 */ /* 0x000ee8000c1e1900 */
[----:B0-----:R-:W3:Y:S01]  /*1ab0*/  LDG.E R17, desc[UR14][R8.64+0x600] ;  /* 0x0006000e08117981 */ /* 0x001ee2000c1e1900 */
[----:B------:R-:W-:Y:S01]  /*1ac0*/  VIADD R0, R0, 0x4 ;  /* 0x0000000400007836 */ /* 0x000fe20000000000 */
[----:B---3--:R-:W-:-:S04]  /*1ad0*/  LOP3.LUT P0, RZ, R16, R17, RZ, 0xfc, !PT ;  /* 0x0000001110ff7212 */ /* 0x008fc8000780fcff */
[----:B------:R-:W-:-:S05]  /*1ae0*/  SEL R17, RZ, 0x1, P0 ;  /* 0x00000001ff117807 */ /* 0x000fca0000000000 */
[----:B------:R2:W-:Y:S04]  /*1af0*/  STG.E desc[UR14][R14.64+0x600], R17 ;  /* 0x000600110e007986 */ /* 0x0005e8000c10190e */
.L_x_448:
[----:B------:R-:W-:Y:S05]  /*1b00*/  @!P1 EXIT ;  /* 0x000000000000994d */ /* 0x000fea0003800000 */
[----:B------:R-:W-:Y:S02]  /*1b10*/  ISETP.NE.AND P0, PT, R18, 0x1, PT ;  /* 0x000000011200780c */ /* 0x000fe40003f05270 */
[----:B------:R-:W-:-:S04]  /*1b20*/  LOP3.LUT R12, R12, 0x1, RZ, 0xc0, !PT ;  /* 0x000000010c0c7812 */ /* 0x000fc800078ec0ff */
[----:B------:R-:W-:-:S07]  /*1b30*/  ISETP.NE.U32.AND P1, PT, R12, 0x1, PT ;  /* 0x000000010c00780c */ /* 0x000fce0003f25070 */
[----:B------:R-:W-:Y:S06]  /*1b40*/  @!P0 BRA `(.L_x_449) ;  /* 0x00000000003c8947 */ /* 0x000fec0003800000 */
[----:B-12---:R-:W-:-:S04]  /*1b50*/  IMAD R17, R0, 0x80, R13 ;  /* 0x0000008000117824 */ /* 0x006fc800078e020d */
        /* <DEDUP_REMOVED lines=9> */
[----:B------:R-:W2:Y:S01]  /*1bf0*/  LDG.E R19, desc[UR14][R10.64+0x200] ;  /* 0x0002000e0a137981 */ /* 0x000ea2000c1e1900 */
[----:B------:R-:W-:Y:S01]  /*1c00*/  VIADD R0, R0, 0x2 ;  /* 0x0000000200007836 */ /* 0x000fe20000000000 */
[----:B--2---:R-:W-:-:S04]  /*1c10*/  LOP3.LUT P0, RZ, R12, R19, RZ, 0xfc, !PT ;  /* 0x000000130cff7212 */ /* 0x004fc8000780fcff */
[----:B------:R-:W-:-:S05]  /*1c20*/  SEL R19, RZ, 0x1, P0 ;  /* 0x00000001ff137807 */ /* 0x000fca0000000000 */
[----:B------:R0:W-:Y:S04]  /*1c30*/  STG.E desc[UR14][R14.64+0x200], R19 ;  /* 0x000200130e007986 */ /* 0x0001e8000c10190e */
.L_x_449:
[----:B------:R-:W-:Y:S05]  /*1c40*/  @P1 EXIT ;  /* 0x000000000000194d */ /* 0x000fea0003800000 */
[----:B-1----:R-:W-:-:S04]  /*1c50*/  IMAD R13, R0, 0x80, R13 ;  /* 0x00000080000d7824 */ /* 0x002fc800078e020d */
[----:B------:R-:W-:-:S04]  /*1c60*/  IMAD.WIDE R4, R13, 0x4, R4 ;  /* 0x000000040d047825 */ /* 0x000fc800078e0204 */
[C---:B------:R-:W-:Y:S02]  /*1c70*/  IMAD.WIDE R2, R13.reuse, 0x4, R2 ;  /* 0x000000040d027825 */ /* 0x040fe400078e0202 */
[----:B------:R-:W3:Y:S04]  /*1c80*/  LDG.E R4, desc[UR14][R4.64] ;  /* 0x0000000e04047981 */ /* 0x000ee8000c1e1900 */
[----:B------:R-:W3:Y:S01]  /*1c90*/  LDG.E R3, desc[UR14][R2.64] ;  /* 0x0000000e02037981 */ /* 0x000ee2000c1e1900 */
[----:B------:R-:W-:Y:S01]  /*1ca0*/  IMAD.WIDE R6, R13, 0x4, R6 ;  /* 0x000000040d067825 */ /* 0x000fe200078e0206 */
[----:B---3--:R-:W-:-:S04]  /*1cb0*/  LOP3.LUT P0, RZ, R4, R3, RZ, 0xfc, !PT ;  /* 0x0000000304ff7212 */ /* 0x008fc8000780fcff */
[----:B------:R-:W-:-:S05]  /*1cc0*/  SEL R9, RZ, 0x1, P0 ;  /* 0x00000001ff097807 */ /* 0x000fca0000000000 */
[----:B------:R-:W-:Y:S01]  /*1cd0*/  STG.E desc[UR14][R6.64], R9 ;  /* 0x0000000906007986 */ /* 0x000fe2000c10190e */
[----:B------:R-:W-:Y:S05]  /*1ce0*/  EXIT ;  /* 0x000000000000794d */ /* 0x000fea0003800000 */
.L_x_450:
        /* <DEDUP_REMOVED lines=9> */
.L_x_544:


//--------------------- .text._ZN3cub18CUB_300001_SM_10006detail9transform16transform_kernelINS2_10policy_hubILb1EN4cuda3std3__45tupleIJN6thrust24THRUST_300001_SM_1000_NS6detail15normal_iteratorINSA_10device_ptrIiEEEESF_EEEE10policy1000Ei8mayorQueSF_JPiSK_EEEvT0_iT1_T2_DpNS2_10kernel_argIT3_EE --------------------------
	.section	.text._ZN3cub18CUB_300001_SM_10006detail9transform16transform_kernelINS2_10policy_hubILb1EN4cuda3std3__45tupleIJN6thrust24THRUST_300001_SM_1000_NS6detail15normal_iteratorINSA_10device_ptrIiEEEESF_EEEE10policy1000Ei8mayorQueSF_JPiSK_EEEvT0_iT1_T2_DpNS2_10kernel_argIT3_EE,"ax",@progbits
	.align	128
        .global         _ZN3cub18CUB_300001_SM_10006detail9transform16transform_kernelINS2_10policy_hubILb1EN4cuda3std3__45tupleIJN6thrust24THRUST_300001_SM_1000_NS6detail15normal_iteratorINSA_10device_ptrIiEEEESF_EEEE10policy1000Ei8mayorQueSF_JPiSK_EEEvT0_iT1_T2_DpNS2_10kernel_argIT3_EE
        .type           _ZN3cub18CUB_300001_SM_10006detail9transform16transform_kernelINS2_10policy_hubILb1EN4cuda3std3__45tupleIJN6thrust24THRUST_300001_SM_1000_NS6detail15normal_iteratorINSA_10device_ptrIiEEEESF_EEEE10policy1000Ei8mayorQueSF_JPiSK_EEEvT0_iT1_T2_DpNS2_10kernel_argIT3_EE,@function
        .size           _ZN3cub18CUB_300001_SM_10006detail9transform16transform_kernelINS2_10policy_hubILb1EN4cuda3std3__45tupleIJN6thrust24THRUST_300001_SM_1000_NS6detail15normal_iteratorINSA_10device_ptrIiEEEESF_EEEE10policy1000Ei8mayorQueSF_JPiSK_EEEvT0_iT1_T2_DpNS2_10kernel_argIT3_EE,(.L_x_545 - _ZN3cub18CUB_300001_SM_10006detail9transform16transform_kernelINS2_10policy_hubILb1EN4cuda3std3__45tupleIJN6thrust24THRUST_300001_SM_1000_NS6detail15normal_iteratorINSA_10device_ptrIiEEEESF_EEEE10policy1000Ei8mayorQueSF_JPiSK_EEEvT0_iT1_T2_DpNS2_10kernel_argIT3_EE)
        .other          _ZN3cub18CUB_300001_SM_10006detail9transform16transform_kernelINS2_10policy_hubILb1EN4cuda3std3__45tupleIJN6thrust24THRUST_300001_SM_1000_NS6detail15normal_iteratorINSA_10device_ptrIiEEEESF_EEEE10policy1000Ei8mayorQueSF_JPiSK_EEEvT0_iT1_T2_DpNS2_10kernel_argIT3_EE,@"STO_CUDA_ENTRY STV_DEFAULT"
_ZN3cub18CUB_300001_SM_10006detail9transform16transform_kernelINS2_10policy_hubILb1EN4cuda3std3__45tupleIJN6thrust24THRUST_300001_SM_1000_NS6detail15normal_iteratorINSA_10device_ptrIiEEEESF_EEEE10policy1000Ei8mayorQueSF_JPiSK_EEEvT0_iT1_T2_DpNS2_10kernel_argIT3_EE:
.text._ZN3cub18CUB_300001_SM_10006detail9transform16transform_kernelINS2_10policy_hubILb1EN4cuda3std3__45tupleIJN6thrust24THRUST_300001_SM_1000_NS6detail15normal_iteratorINSA_10device_ptrIiEEEESF_EEEE10policy1000Ei8mayorQueSF_JPiSK_EEEvT0_iT1_T2_DpNS2_10kernel_argIT3_EE:
[----:B------:R-:W-:Y:S08]  /*0000*/  LDC R1, c[0x0][0x37c] ;  /* 0x0000df00ff017b82 */ /* 0x000ff00000000800 */
[----:B------:R-:W0:Y:S01]  /*0010*/  S2UR UR18, SR_CTAID.X ;  /* 0x00000000001279c3 */ /* 0x000e220000002500 */
[----:B------:R-:W1:Y:S01]  /*0020*/  LDCU.64 UR12, c[0x0][0x380] ;  /* 0x00007000ff0c77ac */ /* 0x000e620008000a00 */
[----:B------:R-:W2:Y:S01]  /*0030*/  S2R R8, SR_TID.X ;  /* 0x0000000000087919 */ /* 0x000ea20000002100 */
[----:B------:R-:W-:Y:S01]  /*0040*/  BSSY.RECONVERGENT B0, `(.L_x_451) ;  /* 0x0000020000007945 */ /* 0x000fe20003800200 */
[----:B-1----:R-:W-:-:S04]  /*0050*/  USHF.L.U32 UR5, UR13, 0x7, URZ ;  /* 0x000000070d057899 */ /* 0x002fc800080006ff */
[----:B0-----:R-:W-:-:S04]  /*0060*/  UIMAD UR6, UR5, UR18, URZ ;  /* 0x00000012050672a4 */ /* 0x001fc8000f8e02ff */
[----:B------:R-:W-:-:S04]  /*0070*/  UIADD3 UR4, UPT, UPT, -UR6, UR12, URZ ;  /* 0x0000000c06047290 */ /* 0x000fc8000fffe1ff */
[----:B------:R-:W-:Y:S01]  /*0080*/  UISETP.LT.AND UP0, UPT, UR5, UR4, UPT ;  /* 0x000000040500728c */ /* 0x000fe2000bf01270 */
[----:B--2---:R-:W-:-:S03]  /*0090*/  IMAD.SHL.U32 R0, R8, 0x80, RZ ;  /* 0x0000008008007824 */ /* 0x004fc600078e00ff */
[----:B------:R-:W-:-:S04]  /*00a0*/  USEL UR12, UR5, UR4, UP0 ;  /* 0x00000004050c7287 */ /* 0x000fc80008000000 */
[----:B------:R-:W-:-:S06]  /*00b0*/  USHF.L.U32 UR7, UR12, 0x2, URZ ;  /* 0x000000020c077899 */ /* 0x000fcc00080006ff */
[----:B------:R-:W-:-:S13]  /*00c0*/  ISETP.GE.AND P0, PT, R0, UR7, PT ;  /* 0x0000000700007c0c */ /* 0x000fda000bf06270 */
[----:B------:R-:W-:Y:S05]  /*00d0*/  @P0 BRA `(.L_x_452) ;  /* 0x0000000000580947 */ /* 0x000fea0003800000 */
[----:B------:R-:W0:Y:S01]  /*00e0*/  LDC.64 R2, c[0x0][0x398] ;  /* 0x0000e600ff027b82 */ /* 0x000e220000000a00 */
[----:B------:R-:W-:Y:S01]  /*00f0*/  IMAD.U32 R5, RZ, RZ, UR6 ;  /* 0x00000006ff057e24 */ /* 0x000fe2000f8e00ff */
[----:B------:R-:W-:Y:S01]  /*0100*/  BSSY.RECONVERGENT B1, `(.L_x_453) ;  /* 0x000000a000017945 */ /* 0x000fe20003800200 */
[----:B------:R-:W-:Y:S02]  /*0110*/  IMAD.MOV.U32 R4, RZ, RZ, R0 ;  /* 0x000000ffff047224 */ /* 0x000fe400078e0000 */
[----:B0-----:R-:W-:-:S04]  /*0120*/  IMAD.WIDE.U32 R2, R8, 0x80, R2 ;  /* 0x0000008008027825 */ /* 0x001fc800078e0002 */
[----:B------:R-:W-:-:S07]  /*0130*/  IMAD.WIDE R2, R5, 0x4, R2 ;  /* 0x0000000405027825 */ /* 0x000fce00078e0202 */
.L_x_454:
[----:B------:R-:W-:Y:S01]  /*0140*/  VIADD R4, R4, 0x4000 ;  /* 0x0000400004047836 */ /* 0x000fe20000000000 */
[----:B------:R0:W-:Y:S04]  /*0150*/  CCTL.E.PF2 [R2] ;  /* 0x000000000200798f */ /* 0x0001e80000800100 */
[----:B------:R-:W-:Y:S02]  /*0160*/  ISETP.GE.AND P0, PT, R4, UR7, PT ;  /* 0x0000000704007c0c */ /* 0x000fe4000bf06270 */
[----:B0-----:R-:W-:-:S05]  /*0170*/  IADD3 R2, P1, PT, R2, 0x4000, RZ ;  /* 0x0000400002027810 */ /* 0x001fca0007f3e0ff */
[----:B------:R-:W-:-:S06]  /*0180*/  IMAD.X R3, RZ, RZ, R3, P1 ;  /* 0x000000ffff037224 */ /* 0x000fcc00008e0603 */
[----:B------:R-:W-:Y:S05]  /*0190*/  @!P0 BRA `(.L_x_454) ;  /* 0xfffffffc00e88947 */ /* 0x000fea000383ffff */
[----:B------:R-:W-:Y:S05]  /*01a0*/  BSYNC.RECONVERGENT B1 ;  /* 0x0000000000017941 */ /* 0x000fea0003800200 */
.L_x_453:
[----:B------:R-:W0:Y:S02]  /*01b0*/  LDC.64 R2, c[0x0][0x3a8] ;  /* 0x0000ea00ff027b82 */ /* 0x000e240000000a00 */
[----:B0-----:R-:W-:-:S04]  /*01c0*/  IMAD.WIDE.U32 R2, R8, 0x80, R2 ;  /* 0x0000008008027825 */ /* 0x001fc800078e0002 */
[----:B------:R-:W-:-:S07]  /*01d0*/  IMAD.WIDE R2, R5, 0x4, R2 ;  /* 0x0000000405027825 */ /* 0x000fce00078e0202 */
.L_x_455:
[----:B------:R-:W-:Y:S01]  /*01e0*/  VIADD R0, R0, 0x4000 ;  /* 0x0000400000007836 */ /* 0x000fe20000000000 */
[----:B------:R0:W-:Y:S04]  /*01f0*/  CCTL.E.PF2 [R2] ;  /* 0x000000000200798f */ /* 0x0001e80000800100 */
[----:B------:R-:W-:Y:S02]  /*0200*/  ISETP.GE.AND P0, PT, R0, UR7, PT ;  /* 0x0000000700007c0c */ /* 0x000fe4000bf06270 */
[----:B0-----:R-:W-:-:S05]  /*0210*/  IADD3 R2, P1, PT, R2, 0x4000, RZ ;  /* 0x0000400002027810 */ /* 0x001fca0007f3e0ff */
[----:B------:R-:W-:-:S06]  /*0220*/  IMAD.X R3, RZ, RZ, R3, P1 ;  /* 0x000000ffff037224 */ /* 0x000fcc00008e0603 */
[----:B------:R-:W-:Y:S05]  /*0230*/  @!P0 BRA `(.L_x_455) ;  /* 0xfffffffc00e88947 */ /* 0x000fea000383ffff */
.L_x_452:
[----:B------:R-:W-:Y:S05]  /*0240*/  BSYNC.RECONVERGENT B0 ;  /* 0x0000000000007941 */ /* 0x000fea0003800200 */
.L_x_451:
[----:B------:R-:W0:Y:S01]  /*0250*/  LDCU.128 UR8, c[0x0][0x390] ;  /* 0x00007200ff0877ac */ /* 0x000e220008000c00 */
[----:B------:R-:W-:Y:S01]  /*0260*/  UIMAD.WIDE UR6, UR6, 0x4, URZ ;  /* 0x00000004060678a5 */ /* 0x000fe2000f8e02ff */
[----:B------:R-:W1:Y:S01]  /*0270*/  LDCU.64 UR20, c[0x0][0x358] ;  /* 0x00006b00ff1477ac */ /* 0x000e620008000a00 */
[----:B------:R-:W2:Y:S02]  /*0280*/  LDCU.64 UR14, c[0x0][0x3a8] ;  /* 0x00007500ff0e77ac */ /* 0x000ea40008000a00 */
[----:B0-----:R-:W-:-:S04]  /*0290*/  UIADD3 UR16, UP0, UPT, UR6, UR8, URZ ;  /* 0x0000000806107290 */ /* 0x001fc8000ff1e0ff */
[----:B------:R-:W-:Y:S02]  /*02a0*/  UIADD3.X UR17, UPT, UPT, UR7, UR9, URZ, UP0, !UPT ;  /* 0x0000000907117290 */ /* 0x000fe400087fe4ff */
[----:B------:R-:W-:-:S09]  /*02b0*/  UISETP.GT.AND UP0, UPT, UR5, UR4, UPT ;  /* 0x000000040500728c */ /* 0x000fd2000bf04270 */
[----:B-12---:R-:W-:Y:S05]  /*02c0*/  BRA.U UP0, `(.L_x_456) ;  /* 0x0000000900947547 */ /* 0x006fea000b800000 */
[----:B------:R-:W-:-:S06]  /*02d0*/  UISETP.GE.AND UP0, UPT, UR13, 0x1, UPT ;  /* 0x000000010d00788c */ /* 0x000fcc000bf06270 */
[----:B------:R-:W-:-:S13]  /*02e0*/  PLOP3.LUT P0, PT, PT, PT, UP0, 0x80, 0x8 ;  /* 0x000000000008781c */ /* 0x000fda0003f0f008 */
[----:B------:R-:W-:Y:S05]  /*02f0*/  @!P0 EXIT ;  /* 0x000000000000894d */ /* 0x000fea0003800000 */
[----:B------:R-:W0:Y:S01]  /*0300*/  LDC R0, c[0x0][0x384] ;  /* 0x0000e100ff007b82 */ /* 0x000e220000000800 */
[----:B------:R-:W-:Y:S01]  /*0310*/  UISETP.GE.U32.AND UP0, UPT, UR13, 0x8, UPT ;  /* 0x000000080d00788c */ /* 0x000fe2000bf06070 */
[----:B------:R-:W-:Y:S01]  /*0320*/  UMOV UR4, URZ ;  /* 0x000000ff00047c82 */ /* 0x000fe20008000000 */
[----:B0-----:R-:W-:-:S04]  /*0330*/  LOP3.LUT R9, R0, 0x7, RZ, 0xc0, !PT ;  /* 0x0000000700097812 */ /* 0x001fc800078ec0ff */
[----:B------:R-:W-:-:S03]  /*0340*/  ISETP.NE.AND P0, PT, R9, RZ, PT ;  /* 0x000000ff0900720c */ /* 0x000fc60003f05270 */
[----:B------:R-:W-:Y:S10]  /*0350*/  BRA.U !UP0, `(.L_x_457) ;  /* 0x00000005083c7547 */ /* 0x000ff4000b800000 */
[----:B------:R-:W0:Y:S01]  /*0360*/  LDC.64 R2, c[0x0][0x390] ;  /* 0x0000e400ff027b82 */ /* 0x000e220000000a00 */
[----:B------:R-:W-:Y:S01]  /*0370*/  UMOV UR12, UR6 ;  /* 0x00000006000c7c82 */ /* 0x000fe20008000000 */
[----:B------:R-:W-:Y:S02]  /*0380*/  ULOP3.LUT UR4, UR13, 0x7ffffff8, URZ, 0xc0, !UPT ;  /* 0x7ffffff80d047892 */ /* 0x000fe4000f8ec0ff */
[----:B------:R-:W-:-:S04]  /*0390*/  UIADD3 UR5, UP2, UPT, UR12, 0x600, URZ ;  /* 0x000006000c057890 */ /* 0x000fc8000ff5e0ff */
[----:B------:R-:W1:Y:S01]  /*03a0*/  LDC.64 R4, c[0x0][0x398] ;  /* 0x0000e600ff047b82 */ /* 0x000e620000000a00 */
[----:B------:R-:W-:Y:S02]  /*03b0*/  UIADD3.X UR6, UPT, UPT, URZ, UR7, URZ, UP2, !UPT ;  /* 0x00000007ff067290 */ /* 0x000fe400097fe4ff */
[----:B------:R-:W-:Y:S02]  /*03c0*/  UIADD3 UR10, UP1, UPT, UR5, UR10, URZ ;  /* 0x0000000a050a7290 */ /* 0x000fe4000ff3e0ff */
[----:B------:R-:W-:Y:S02]  /*03d0*/  UIADD3 UR8, UP0, UPT, UR5, UR8, URZ ;  /* 0x0000000805087290 */ /* 0x000fe4000ff1e0ff */
[----:B------:R-:W-:Y:S01]  /*03e0*/  UIADD3 UR14, UP2, UPT, UR5, UR14, URZ ;  /* 0x0000000e050e7290 */ /* 0x000fe2000ff5e0ff */
[----:B------:R-:W2:Y:S01]  /*03f0*/  LDC.64 R6, c[0x0][0x3a8] ;  /* 0x0000ea00ff067b82 */ /* 0x000ea20000000a00 */
[----:B------:R-:W-:Y:S02]  /*0400*/  UIADD3.X UR11, UPT, UPT, UR6, UR11, URZ, UP1, !UPT ;  /* 0x0000000b060b7290 */ /* 0x000fe40008ffe4ff */
[----:B------:R-:W-:-:S02]  /*0410*/  UIADD3.X UR9, UPT, UPT, UR6, UR9, URZ, UP0, !UPT ;  /* 0x0000000906097290 */ /* 0x000fc400087fe4ff */
[----:B------:R-:W-:Y:S02]  /*0420*/  UIADD3.X UR15, UPT, UPT, UR6, UR15, URZ, UP2, !UPT ;  /* 0x0000000f060f7290 */ /* 0x000fe400097fe4ff */
[----:B------:R-:W-:Y:S01]  /*0430*/  UIADD3 UR5, UPT, UPT, -UR4, URZ, URZ ;  /* 0x000000ff04057290 */ /* 0x000fe2000fffe1ff */
[----:B0-----:R-:W-:-:S04]  /*0440*/  IMAD.WIDE.U32 R2, R8, 0x4, R2 ;  /* 0x0000000408027825 */ /* 0x001fc800078e0002 */
[----:B-1----:R-:W-:-:S04]  /*0450*/  IMAD.WIDE.U32 R4, R8, 0x4, R4 ;  /* 0x0000000408047825 */ /* 0x002fc800078e0004 */
[----:B--2---:R-:W-:-:S04]  /*0460*/  IMAD.WIDE.U32 R6, R8, 0x4, R6 ;  /* 0x0000000408067825 */ /* 0x004fc800078e0006 */
[----:B------:R-:W-:-:S07]  /*0470*/  VIADD R8, R8, 0x80 ;  /* 0x0000008008087836 */ /* 0x000fce0000000000 */
.L_x_458:
[----:B------:R-:W-:Y:S02]  /*0480*/  IADD3 R16, P2, PT, R6, UR12, RZ ;  /* 0x0000000c06107c10 */ /* 0x000fe4000ff5e0ff */
[----:B0-----:R-:W-:Y:S02]  /*0490*/  IADD3 R14, P1, PT, R4, UR12, RZ ;  /* 0x0000000c040e7c10 */ /* 0x001fe4000ff3e0ff */
        /* <DEDUP_REMOVED lines=50> */
[----:B------:R-:W-:Y:S02]  /*07c0*/  UIADD3 UR12, UP0, UPT, UR12, 0x1000, URZ ;  /* 0x000010000c0c7890 */ /* 0x000fe4000ff1e0ff */
[----:B------:R-:W-:-:S02]  /*07d0*/  UIADD3 UR5, UPT, UPT, UR5, 0x8, URZ ;  /* 0x0000000805057890 */ /* 0x000fc4000fffe0ff */
[----:B------:R-:W-:Y:S02]  /*07e0*/  UIADD3.X UR7, UPT, UPT, URZ, UR7, URZ, UP0, !UPT ;  /* 0x00000007ff077290 */ /* 0x000fe400087fe4ff */
[----:B------:R-:W-:Y:S01]  /*07f0*/  UISETP.NE.AND UP0, UPT, UR5, URZ, UPT ;  /* 0x000000ff0500728c */ /* 0x000fe2000bf05270 */
[----:B------:R-:W-:Y:S01]  /*0800*/  VIADD R8, R8, 0x400 ;  /* 0x0000040008087836 */ /* 0x000fe20000000000 */
[----:B--2---:R-:W-:-:S04]  /*0810*/  LOP3.LUT P1, RZ, R16, R17, RZ, 0xfc, !PT ;  /* 0x0000001110ff7212 */ /* 0x004fc8000782fcff */
[----:B------:R-:W-:-:S05]  /*0820*/  SEL R17, RZ, 0x1, P1 ;  /* 0x00000001ff117807 */ /* 0x000fca0000800000 */
[----:B------:R0:W-:Y:S01]  /*0830*/  STG.E desc[UR20][R14.64+0x600], R17 ;  /* 0x000600110e007986 */ /* 0x0001e2000c101914 */
[----:B------:R-:W-:Y:S05]  /*0840*/  BRA.U UP0, `(.L_x_458) ;  /* 0xfffffffd000c7547 */ /* 0x000fea000b83ffff */
.L_x_457:
[----:B------:R-:W-:Y:S05]  /*0850*/  @!P0 EXIT ;  /* 0x000000000000894d */ /* 0x000fea0003800000 */
[----:B------:R-:W1:Y:S01]  /*0860*/  LDCU.64 UR6, c[0x0][0x3a8] ;  /* 0x00007500ff0677ac */ /* 0x000e620008000a00 */
[----:B------:R-:W-:Y:S01]  /*0870*/  IMAD.SHL.U32 R2, R0, 0x80, RZ ;  /* 0x0000008000027824 */ /* 0x000fe200078e00ff */
[----:B------:R-:W2:Y:S01]  /*0880*/  S2R R12, SR_TID.X ;  /* 0x00000000000c7919 */ /* 0x000ea20000002100 */
[----:B------:R-:W-:Y:S01]  /*0890*/  ISETP.GE.U32.AND P1, PT, R9, 0x4, PT ;  /* 0x000000040900780c */ /* 0x000fe20003f26070 */
[----:B------:R-:W3:Y:S01]  /*08a0*/  LDCU.64 UR8, c[0x0][0x398] ;  /* 0x00007300ff0877ac */ /* 0x000ee20008000a00 */
[----:B------:R-:W-:Y:S01]  /*08b0*/  IMAD R2, R2, UR18, RZ ;  /* 0x0000001202027c24 */ /* 0x000fe2000f8e02ff */
[----:B------:R-:W-:-:S03]  /*08c0*/  LOP3.LUT R16, R0, 0x3, RZ, 0xc0, !PT ;  /* 0x0000000300107812 */ /* 0x000fc600078ec0ff */
[----:B------:R-:W-:Y:S01]  /*08d0*/  IMAD.WIDE R4, R2, 0x4, RZ ;  /* 0x0000000402047825 */ /* 0x000fe200078e02ff */
[----:B------:R-:W-:Y:S02]  /*08e0*/  ISETP.NE.AND P0, PT, R16, RZ, PT ;  /* 0x000000ff1000720c */ /* 0x000fe40003f05270 */
[C---:B-1----:R-:W-:Y:S02]  /*08f0*/  IADD3 R2, P2, PT, R4.reuse, UR6, RZ ;  /* 0x0000000604027c10 */ /* 0x042fe4000ff5e0ff */
[----:B---3--:R-:W-:Y:S02]  /*0900*/  IADD3 R4, P3, PT, R4, UR8, RZ ;  /* 0x0000000804047c10 */ /* 0x008fe4000ff7e0ff */
[C---:B------:R-:W-:Y:S02]  /*0910*/  IADD3.X R3, PT, PT, R5.reuse, UR7, RZ, P2, !PT ;  /* 0x0000000705037c10 */ /* 0x040fe400097fe4ff */
[----:B------:R-:W-:Y:S01]  /*0920*/  IADD3.X R5, PT, PT, R5, UR9, RZ, P3, !PT ;  /* 0x0000000905057c10 */ /* 0x000fe20009ffe4ff */
[----:B------:R-:W-:Y:S08]  /*0930*/  @!P1 BRA `(.L_x_459) ;  /* 0x00000000006c9947 */ /* 0x000ff00003800000 */
[----:B------:R-:W-:-:S04]  /*0940*/  IMAD.U32 R11, RZ, RZ, UR4 ;  /* 0x00000004ff0b7e24 */ /* 0x000fc8000f8e00ff */
[----:B--2---:R-:W-:-:S04]  /*0950*/  IMAD R11, R11, 0x80, R12 ;  /* 0x000000800b0b7824 */ /* 0x004fc800078e020c */
[----:B------:R-:W-:-:S04]  /*0960*/  IMAD.WIDE R8, R11, 0x4, R4 ;  /* 0x000000040b087825 */ /* 0x000fc800078e0204 */
[----:B------:R-:W-:Y:S01]  /*0970*/  IMAD.WIDE R6, R11, 0x4, R2 ;  /* 0x000000040b067825 */ /* 0x000fe200078e0202 */
[----:B------:R-:W2:Y:S04]  /*0980*/  LDG.E R10, desc[UR20][R8.64] ;  /* 0x00000014080a7981 */ /* 0x000ea8000c1e1900 */
[----:B------:R-:W2:Y:S01]  /*0990*/  LDG.E R13, desc[UR20][R6.64] ;  /* 0x00000014060d7981 */ /* 0x000ea2000c1e1900 */
[----:B0-----:R-:W-:Y:S01]  /*09a0*/  IMAD.MOV.U32 R14, RZ, RZ, 0x4 ;  /* 0x00000004ff0e7424 */ /* 0x001fe200078e00ff */
[----:B--2---:R-:W-:-:S03]  /*09b0*/  LOP3.LUT P1, RZ, R10, R13, RZ, 0xfc, !PT ;  /* 0x0000000d0aff7212 */ /* 0x004fc6000782fcff */
[----:B------:R-:W-:Y:S01]  /*09c0*/  IMAD.WIDE R10, R11, R14, UR16 ;  /* 0x000000100b0a7e25 */ /* 0x000fe2000f8e020e */
[----:B------:R-:W-:-:S05]  /*09d0*/  SEL R13, RZ, 0x1, P1 ;  /* 0x00000001ff0d7807 */ /* 0x000fca0000800000 */
[----:B------:R0:W-:Y:S04]  /*09e0*/  STG.E desc[UR20][R10.64], R13 ;  /* 0x0000000d0a007986 */ /* 0x0001e8000c101914 */
[----:B------:R-:W2:Y:S04]  /*09f0*/  LDG.E R14, desc[UR20][R8.64+0x200] ;  /* 0x00020014080e7981 */ /* 0x000ea8000c1e1900 */
[----:B------:R-:W2:Y:S02]  /*0a00*/  LDG.E R15, desc[UR20][R6.64+0x200] ;  /* 0x00020014060f7981 */ /* 0x000ea4000c1e1900 */
[----:B--2---:R-:W-:-:S04]  /*0a10*/  LOP3.LUT P1, RZ, R14, R15, RZ, 0xfc, !PT ;  /* 0x0000000f0eff7212 */ /* 0x004fc8000782fcff */
[----:B------:R-:W-:-:S05]  /*0a20*/  SEL R15, RZ, 0x1, P1 ;  /* 0x00000001ff0f7807 */ /* 0x000fca0000800000 */
[----:B------:R1:W-:Y:S04]  /*0a30*/  STG.E desc[UR20][R10.64+0x200], R15 ;  /* 0x0002000f0a007986 */ /* 0x0003e8000c101914 */
[----:B------:R-:W2:Y:S04]  /*0a40*/  LDG.E R14, desc[UR20][R8.64+0x400] ;  /* 0x00040014080e7981 */ /* 0x000ea8000c1e1900 */
[----:B------:R-:W2:Y:S02]  /*0a50*/  LDG.E R17, desc[UR20][R6.64+0x400] ;  /* 0x0004001406117981 */ /* 0x000ea4000c1e1900 */
[----:B--2---:R-:W-:-:S04]  /*0a60*/  LOP3.LUT P1, RZ, R14, R17, RZ, 0xfc, !PT ;  /* 0x000000110eff7212 */ /* 0x004fc8000782fcff */
[----:B------:R-:W-:-:S05]  /*0a70*/  SEL R17, RZ, 0x1, P1 ;  /* 0x00000001ff117807 */ /* 0x000fca0000800000 */
[----:B------:R1:W-:Y:S04]  /*0a80*/  STG.E desc[UR20][R10.64+0x400], R17 ;  /* 0x000400110a007986 */ /* 0x0003e8000c101914 */
[----:B0-----:R-:W2:Y:S04]  /*0a90*/  LDG.E R13, desc[UR20][R8.64+0x600] ;  /* 0x00060014080d7981 */ /* 0x001ea8000c1e1900 */
[----:B------:R-:W2:Y:S01]  /*0aa0*/  LDG.E R14, desc[UR20][R6.64+0x600] ;  /* 0x00060014060e7981 */ /* 0x000ea2000c1e1900 */
[----:B------:R-:W-:Y:S01]  /*0ab0*/  UIADD3 UR4, UPT, UPT, UR4, 0x4, URZ ;  /* 0x0000000404047890 */ /* 0x000fe2000fffe0ff */
[----:B--2---:R-:W-:-:S04]  /*0ac0*/  LOP3.LUT P1, RZ, R13, R14, RZ, 0xfc, !PT ;  /* 0x0000000e0dff7212 */ /* 0x004fc8000782fcff */
[----:B------:R-:W-:-:S05]  /*0ad0*/  SEL R13, RZ, 0x1, P1 ;  /* 0x00000001ff0d7807 */ /* 0x000fca0000800000 */
[----:B------:R1:W-:Y:S04]  /*0ae0*/  STG.E desc[UR20][R10.64+0x600], R13 ;  /* 0x0006000d0a007986 */ /* 0x0003e8000c101914 */
.L_x_459:
[----:B------:R-:W-:Y:S05]  /*0af0*/  @!P0 EXIT ;  /* 0x000000000000894d */ /* 0x000fea0003800000 */
[----:B------:R-:W-:Y:S02]  /*0b00*/  ISETP.NE.AND P0, PT, R16, 0x1, PT ;  /* 0x000000011000780c */ /* 0x000fe40003f05270 */
[----:B------:R-:W-:-:S04]  /*0b10*/  LOP3.LUT R0, R0, 0x1, RZ, 0xc0, !PT ;  /* 0x0000000100007812 */ /* 0x000fc800078ec0ff */
[----:B------:R-:W-:-:S07]  /*0b20*/  ISETP.NE.U32.AND P1, PT, R0, 0x1, PT ;  /* 0x000000010000780c */ /* 0x000fce0003f25070 */
[----:B------:R-:W-:Y:S06]  /*0b30*/  @!P0 BRA `(.L_x_460) ;  /* 0x0000000000448947 */ /* 0x000fec0003800000 */
[----:B-1----:R-:W-:-:S04]  /*0b40*/  IMAD.U32 R13, RZ, RZ, UR4 ;  /* 0x00000004ff0d7e24 */ /* 0x002fc8000f8e00ff */
[----:B--2---:R-:W-:-:S04]  /*0b50*/  IMAD R13, R13, 0x80, R12 ;  /* 0x000000800d0d7824 */ /* 0x004fc800078e020c */
[----:B------:R-:W-:-:S04]  /*0b60*/  IMAD.WIDE R6, R13, 0x4, R4 ;  /* 0x000000040d067825 */ /* 0x000fc800078e0204 */
[----:B------:R-:W-:Y:S01]  /*0b70*/  IMAD.WIDE R8, R13, 0x4, R2 ;  /* 0x000000040d087825 */ /* 0x000fe200078e0202 */
[----:B------:R-:W2:Y:S04]  /*0b80*/  LDG.E R0, desc[UR20][R6.64] ;  /* 0x0000001406007981 */ /* 0x000ea8000c1e1900 */
[----:B------:R-:W2:Y:S01]  /*0b90*/  LDG.E R11, desc[UR20][R8.64] ;  /* 0x00000014080b7981 */ /* 0x000ea2000c1e1900 */
[----:B------:R-:W-:Y:S01]  /*0ba0*/  IMAD.MOV.U32 R10, RZ, RZ, 0x4 ;  /* 0x00000004ff0a7424 */ /* 0x000fe200078e00ff */
[----:B--2---:R-:W-:-:S03]  /*0bb0*/  LOP3.LUT P0, RZ, R0, R11, RZ, 0xfc, !PT ;  /* 0x0000000b00ff7212 */ /* 0x004fc6000780fcff */
[----:B------:R-:W-:Y:S01]  /*0bc0*/  IMAD.WIDE R10, R13, R10, UR16 ;  /* 0x000000100d0a7e25 */ /* 0x000fe2000f8e020a */
[----:B------:R-:W-:-:S05]  /*0bd0*/  SEL R13, RZ, 0x1, P0 ;  /* 0x00000001ff0d7807 */ /* 0x000fca0000000000 */
[----:B------:R3:W-:Y:S04]  /*0be0*/  STG.E desc[UR20][R10.64], R13 ;  /* 0x0000000d0a007986 */ /* 0x0007e8000c101914 */
[----:B------:R-:W2:Y:S04]  /*0bf0*/  LDG.E R0, desc[UR20][R6.64+0x200] ;  /* 0x0002001406007981 */ /* 0x000ea8000c1e1900 */
[----:B0-----:R-:W2:Y:S01]  /*0c00*/  LDG.E R15, desc[UR20][R8.64+0x200] ;  /* 0x00020014080f7981 */ /* 0x001ea2000c1e1900 */
[----:B------:R-:W-:Y:S01]  /*0c10*/  UIADD3 UR4, UPT, UPT, UR4, 0x2, URZ ;  /* 0x0000000204047890 */ /* 0x000fe2000fffe0ff */
[----:B--2---:R-:W-:-:S04]  /*0c20*/  LOP3.LUT P0, RZ, R0, R15, RZ, 0xfc, !PT ;  /* 0x0000000f00ff7212 */ /* 0x004fc8000780fcff */
[----:B------:R-:W-:-:S05]  /*0c30*/  SEL R15, RZ, 0x1, P0 ;  /* 0x00000001ff0f7807 */ /* 0x000fca0000000000 */
[----:B------:R3:W-:Y:S04]  /*0c40*/  STG.E desc[UR20][R10.64+0x200], R15 ;  /* 0x0002000f0a007986 */ /* 0x0007e8000c101914 */
.L_x_460:
[----:B------:R-:W-:Y:S05]  /*0c50*/  @P1 EXIT ;  /* 0x000000000000194d */ /* 0x000fea0003800000 */
[----:B------:R-:W-:-:S04]  /*0c60*/  IMAD.U32 R7, RZ, RZ, UR4 ;  /* 0x00000004ff077e24 */ /* 0x000fc8000f8e00ff */
[----:B--2---:R-:W-:-:S04]  /*0c70*/  IMAD R7, R7, 0x80, R12 ;  /* 0x0000008007077824 */ /* 0x004fc800078e020c */
[----:B------:R-:W-:-:S04]  /*0c80*/  IMAD.WIDE R4, R7, 0x4, R4 ;  /* 0x0000000407047825 */ /* 0x000fc800078e0204 */
[----:B------:R-:W-:Y:S02]  /*0c90*/  IMAD.WIDE R2, R7, 0x4, R2 ;  /* 0x0000000407027825 */ /* 0x000fe400078e0202 */
[----:B------:R-:W2:Y:S04]  /*0ca0*/  LDG.E R4, desc[UR20][R4.64] ;  /* 0x0000001404047981 */ /* 0x000ea8000c1e1900 */
[----:B------:R-:W2:Y:S01]  /*0cb0*/  LDG.E R3, desc[UR20][R2.64] ;  /* 0x0000001402037981 */ /* 0x000ea2000c1e1900 */
[----:B------:R-:W-:-:S04]  /*0cc0*/  IMAD.MOV.U32 R6, RZ, RZ, 0x4 ;  /* 0x00000004ff067424 */ /* 0x000fc800078e00ff */
[----:B------:R-:W-:Y:S01]  /*0cd0*/  IMAD.WIDE R6, R7, R6, UR16 ;  /* 0x0000001007067e25 */ /* 0x000fe2000f8e0206 */
[----:B--2---:R-:W-:-:S04]  /*0ce0*/  LOP3.LUT P0, RZ, R4, R3, RZ, 0xfc, !PT ;  /* 0x0000000304ff7212 */ /* 0x004fc8000780fcff */
[----:B------:R-:W-:-:S05]  /*0cf0*/  SEL R9, RZ, 0x1, P0 ;  /* 0x00000001ff097807 */ /* 0x000fca0000000000 */
[----:B------:R-:W-:Y:S01]  /*0d00*/  STG.E desc[UR20][R6.64], R9 ;  /* 0x0000000906007986 */ /* 0x000fe2000c101914 */
[----:B------:R-:W-:Y:S05]  /*0d10*/  EXIT ;  /* 0x000000000000794d */ /* 0x000fea0003800000 */
.L_x_456:
[----:B------:R-:W0:Y:S02]  /*0d20*/  LDC R6, c[0x0][0x384] ;  /* 0x0000e100ff067b82 */ /* 0x000e240000000800 */
[----:B0-----:R-:W-:-:S13]  /*0d30*/  ISETP.GE.AND P0, PT, R6, 0x1, PT ;  /* 0x000000010600780c */ /* 0x001fda0003f06270 */
[----:B------:R-:W-:Y:S05]  /*0d40*/  @!P0 EXIT ;  /* 0x000000000000894d */ /* 0x000fea0003800000 */
[----:B------:R-:W0:Y:S01]  /*0d50*/  LDCU.64 UR4, c[0x0][0x398] ;  /* 0x00007300ff0477ac */ /* 0x000e220008000a00 */
[C---:B------:R-:W-:Y:S01]  /*0d60*/  IMAD.SHL.U32 R2, R6.reuse, 0x80, RZ ;  /* 0x0000008006027824 */ /* 0x040fe200078e00ff */
[----:B------:R-:W1:Y:S01]  /*0d70*/  S2R R0, SR_TID.X ;  /* 0x0000000000007919 */ /* 0x000e620000002100 */
[----:B------:R-:W-:Y:S01]  /*0d80*/  LOP3.LUT R20, R6, 0x7, RZ, 0xc0, !PT ;  /* 0x0000000706147812 */ /* 0x000fe200078ec0ff */
[----:B------:R-:W2:Y:S01]  /*0d90*/  LDCU.64 UR6, c[0x0][0x3a8] ;  /* 0x00007500ff0677ac */ /* 0x000ea20008000a00 */
[----:B------:R-:W-:Y:S02]  /*0da0*/  IMAD R2, R2, UR18, RZ ;  /* 0x0000001202027c24 */ /* 0x000fe4000f8e02ff */
[----:B------:R-:W-:Y:S02]  /*0db0*/  IMAD.MOV.U32 R7, RZ, RZ, RZ ;  /* 0x000000ffff077224 */ /* 0x000fe400078e00ff */
[----:B------:R-:W-:-:S03]  /*0dc0*/  IMAD.WIDE R4, R2, 0x4, RZ ;  /* 0x0000000402047825 */ /* 0x000fc600078e02ff */
[----:B0-----:R-:W-:-:S04]  /*0dd0*/  IADD3 R2, P0, PT, R4, UR4, RZ ;  /* 0x0000000404027c10 */ /* 0x001fc8000ff1e0ff */
[----:B------:R-:W-:Y:S02]  /*0de0*/  IADD3.X R3, PT, PT, R5, UR5, RZ, P0, !PT ;  /* 0x0000000505037c10 */ /* 0x000fe400087fe4ff */
[----:B------:R-:W-:Y:S02]  /*0df0*/  ISETP.GE.U32.AND P0, PT, R6, 0x8, PT ;  /* 0x000000080600780c */ /* 0x000fe40003f06070 */
[----:B--2---:R-:W-:-:S04]  /*0e00*/  IADD3 R4, P1, PT, R4, UR6, RZ ;  /* 0x0000000604047c10 */ /* 0x004fc8000ff3e0ff */
[----:B------:R-:W-:-:S07]  /*0e10*/  IADD3.X R5, PT, PT, R5, UR7, RZ, P1, !PT ;  /* 0x0000000705057c10 */ /* 0x000fce0008ffe4ff */
[----:B-1----:R-:W-:Y:S05]  /*0e20*/  @!P0 BRA `(.L_x_461) ;  /* 0x0000000400208947 */ /* 0x002fea0003800000 */
[----:B------:R-:W-:Y:S01]  /*0e30*/  LOP3.LUT R7, R6, 0x7ffffff8, RZ, 0xc0, !PT ;  /* 0x7ffffff806077812 */ /* 0x000fe200078ec0ff */
[----:B------:R-:W-:-:S07]  /*0e40*/  IMAD.MOV.U32 R6, RZ, RZ, RZ ;  /* 0x000000ffff067224 */ /* 0x000fce00078e00ff */
.L_x_464:
[----:B0-----:R-:W-:-:S05]  /*0e50*/  IMAD R13, R6, 0x80, R0 ;  /* 0x00000080060d7824 */ /* 0x001fca00078e0200 */
[----:B------:R-:W-:-:S13]  /*0e60*/  ISETP.GE.AND P1, PT, R13, UR12, PT ;  /* 0x0000000c0d007c0c */ /* 0x000fda000bf26270 */
[----:B-1----:R-:W-:-:S04]  /*0e70*/  @!P1 IMAD.WIDE.U32 R14, R13, 0x4, R2 ;  /* 0x000000040d0e9825 */ /* 0x002fc800078e0002 */
[C---:B------:R-:W-:Y:S02]  /*0e80*/  @!P1 IMAD.WIDE.U32 R16, R13.reuse, 0x4, R4 ;  /* 0x000000040d109825 */ /* 0x040fe400078e0004 */
[----:B------:R-:W2:Y:S04]  /*0e90*/  @!P1 LDG.E R14, desc[UR20][R14.64] ;  /* 0x000000140e0e9981 */ /* 0x000ea8000c1e1900 */
[----:B------:R-:W2:Y:S01]  /*0ea0*/  @!P1 LDG.E R17, desc[UR20][R16.64] ;  /* 0x0000001410119981 */ /* 0x000ea2000c1e1900 */
[----:B------:R-:W-:Y:S02]  /*0eb0*/  VIADD R23, R13, 0x80 ;  /* 0x000000800d177836 */ /* 0x000fe40000000000 */
[----:B------:R-:W-:Y:S02]  /*0ec0*/  IMAD.MOV.U32 R18, RZ, RZ, 0x4 ;  /* 0x00000004ff127424 */ /* 0x000fe400078e00ff */
[C---:B------:R-:W-:Y:S01]  /*0ed0*/  IMAD.WIDE R8, R23.reuse, 0x4, R2 ;  /* 0x0000000417087825 */ /* 0x040fe200078e0202 */
[----:B------:R-:W-:-:S03]  /*0ee0*/  ISETP.GE.AND P0, PT, R23, UR12, PT ;  /* 0x0000000c17007c0c */ /* 0x000fc6000bf06270 */
[----:B------:R-:W-:-:S04]  /*0ef0*/  @!P1 IMAD.WIDE.U32 R18, R13, R18, UR16 ;  /* 0x000000100d129e25 */ /* 0x000fc8000f8e0012 */
[----:B------:R-:W-:Y:S01]  /*0f00*/  IMAD.WIDE R10, R23, 0x4, R4 ;  /* 0x00000004170a7825 */ /* 0x000fe200078e0204 */
[----:B--2---:R-:W-:-:S04]  /*0f10*/  @!P1 LOP3.LUT P2, RZ, R14, R17, RZ, 0xfc, !PT ;  /* 0x000000110eff9212 */ /* 0x004fc8000784fcff */
[----:B------:R-:W-:-:S05]  /*0f20*/  @!P1 SEL R21, RZ, 0x1, P2 ;  /* 0x00000001ff159807 */ /* 0x000fca0001000000 */
[----:B------:R0:W-:Y:S04]  /*0f30*/  @!P1 STG.E desc[UR20][R18.64], R21 ;  /* 0x0000001512009986 */ /* 0x0001e8000c101914 */
[----:B------:R-:W2:Y:S04]  /*0f40*/  @!P0 LDG.E R12, desc[UR20][R8.64] ;  /* 0x00000014080c8981 */ /* 0x000ea8000c1e1900 */
[----:B------:R-:W2:Y:S01]  /*0f50*/  @!P0 LDG.E R15, desc[UR20][R10.64] ;  /* 0x000000140a0f8981 */ /* 0x000ea2000c1e1900 */
[----:B------:R-:W-:-:S05]  /*0f60*/  VIADD R14, R13, 0x100 ;  /* 0x000001000d0e7836 */ /* 0x000fca0000000000 */
[----:B------:R-:W-:Y:S01]  /*0f70*/  ISETP.GE.AND P1, PT, R14, UR12, PT ;  /* 0x0000000c0e007c0c */ /* 0x000fe2000bf26270 */
[----:B------:R-:W-:Y:S01]  /*0f80*/  IMAD.MOV.U32 R14, RZ, RZ, 0x4 ;  /* 0x00000004ff0e7424 */ /* 0x000fe200078e00ff */
[----:B--2---:R-:W-:-:S03]  /*0f90*/  @!P0 LOP3.LUT P2, RZ, R12, R15, RZ, 0xfc, !PT ;  /* 0x0000000f0cff8212 */ /* 0x004fc6000784fcff */
[----:B------:R-:W-:Y:S01]  /*0fa0*/  IMAD.WIDE R14, R23, R14, UR16 ;  /* 0x00000010170e7e25 */ /* 0x000fe2000f8e020e */
[----:B------:R-:W-:-:S05]  /*0fb0*/  @!P0 SEL R17, RZ, 0x1, P2 ;  /* 0x00000001ff118807 */ /* 0x000fca0001000000 */
[----:B------:R1:W-:Y:S04]  /*0fc0*/  @!P0 STG.E desc[UR20][R14.64], R17 ;  /* 0x000000110e008986 */ /* 0x0003e8000c101914 */
[----:B------:R-:W2:Y:S04]  /*0fd0*/  @!P1 LDG.E R12, desc[UR20][R8.64+0x200] ;  /* 0x00020014080c9981 */ /* 0x000ea8000c1e1900 */
[----:B0-----:R-:W2:Y:S01]  /*0fe0*/  @!P1 LDG.E R19, desc[UR20][R10.64+0x200] ;  /* 0x000200140a139981 */ /* 0x001ea2000c1e1900 */
[----:B------:R-:W-:-:S05]  /*0ff0*/  VIADD R16, R13, 0x180 ;  /* 0x000001800d107836 */ /* 0x000fca0000000000 */
[----:B------:R-:W-:Y:S02]  /*1000*/  ISETP.GE.AND P0, PT, R16, UR12, PT ;  /* 0x0000000c10007c0c */ /* 0x000fe4000bf06270 */
[----:B--2---:R-:W-:-:S04]  /*1010*/  @!P1 LOP3.LUT P2, RZ, R12, R19, RZ, 0xfc, !PT ;  /* 0x000000130cff9212 */ /* 0x004fc8000784fcff */
[----:B------:R-:W-:-:S05]  /*1020*/  @!P1 SEL R19, RZ, 0x1, P2 ;  /* 0x00000001ff139807 */ /* 0x000fca0001000000 */
[----:B------:R0:W-:Y:S04]  /*1030*/  @!P1 STG.E desc[UR20][R14.64+0x200], R19 ;  /* 0x000200130e009986 */ /* 0x0001e8000c101914 */
[----:B------:R-:W2:Y:S04]  /*1040*/  @!P0 LDG.E R12, desc[UR20][R8.64+0x400] ;  /* 0x00040014080c8981 */ /* 0x000ea8000c1e1900 */
[----:B------:R-:W2:Y:S01]  /*1050*/  @!P0 LDG.E R21, desc[UR20][R10.64+0x400] ;  /* 0x000400140a158981 */ /* 0x000ea2000c1e1900 */
[----:B------:R-:W-:-:S05]  /*1060*/  VIADD R16, R13, 0x200 ;  /* 0x000002000d107836 */ /* 0x000fca0000000000 */
[----:B------:R-:W-:Y:S02]  /*1070*/  ISETP.GE.AND P1, PT, R16, UR12, PT ;  /* 0x0000000c10007c0c */ /* 0x000fe4000bf26270 */
[----:B--2---:R-:W-:-:S04]  /*1080*/  @!P0 LOP3.LUT P2, RZ, R12, R21, RZ, 0xfc, !PT ;  /* 0x000000150cff8212 */ /* 0x004fc8000784fcff */
[----:B-1----:R-:W-:-:S05]  /*1090*/  @!P0 SEL R17, RZ, 0x1, P2 ;  /* 0x00000001ff118807 */ /* 0x002fca0001000000 */
[----:B------:R1:W-:Y:S04]  /*10a0*/  @!P0 STG.E desc[UR20][R14.64+0x400], R17 ;  /* 0x000400110e008986 */ /* 0x0003e8000c101914 */
[----:B------:R-:W2:Y:S04]  /*10b0*/  @!P1 LDG.E R12, desc[UR20][R8.64+0x600] ;  /* 0x00060014080c9981 */ /* 0x000ea8000c1e1900 */
[----:B------:R-:W2:Y:S01]  /*10c0*/  @!P1 LDG.E R21, desc[UR20][R10.64+0x600] ;  /* 0x000600140a159981 */ /* 0x000ea2000c1e1900 */
[----:B------:R-:W-:-:S05]  /*10d0*/  VIADD R16, R13, 0x280 ;  /* 0x000002800d107836 */ /* 0x000fca0000000000 */
[----:B------:R-:W-:Y:S02]  /*10e0*/  ISETP.GE.AND P0, PT, R16, UR12, PT ;  /* 0x0000000c10007c0c */ /* 0x000fe4000bf06270 */
[----:B--2---:R-:W-:-:S04]  /*10f0*/  @!P1 LOP3.LUT P2, RZ, R12, R21, RZ, 0xfc, !PT ;  /* 0x000000150cff9212 */ /* 0x004fc8000784fcff */
[----:B0-----:R-:W-:-:S05]  /*1100*/  @!P1 SEL R19, RZ, 0x1, P2 ;  /* 0x00000001ff139807 */ /* 0x001fca0001000000 */
        /* <DEDUP_REMOVED lines=10> */
[----:B------:R-:W-:Y:S01]  /*11b0*/  VIADD R13, R13, 0x380 ;  /* 0x000003800d0d7836 */ /* 0x000fe20000000000 */
[----:B------:R-:W-:Y:S01]  /*11c0*/  BSSY.RECONVERGENT B0, `(.L_x_462) ;  /* 0x000000d000007945 */ /* 0x000fe20003800200 */
[----:B------:R-:W-:-:S05]  /*11d0*/  VIADD R6, R6, 0x8 ;  /* 0x0000000806067836 */ /* 0x000fca0000000000 */
[----:B------:R-:W-:Y:S02]  /*11e0*/  ISETP.NE.AND P1, PT, R6, R7, PT ;  /* 0x000000070600720c */ /* 0x000fe40003f25270 */
[----:B--2---:R-:W-:-:S04]  /*11f0*/  @!P2 LOP3.LUT P0, RZ, R12, R21, RZ, 0xfc, !PT ;  /* 0x000000150cffa212 */ /* 0x004fc8000780fcff */
[----:B0-----:R-:W-:Y:S02]  /*1200*/  @!P2 SEL R19, RZ, 0x1, P0 ;  /* 0x00000001ff13a807 */ /* 0x001fe40000000000 */
[----:B------:R-:W-:-:S03]  /*1210*/  ISETP.GE.AND P0, PT, R13, UR12, PT ;  /* 0x0000000c0d007c0c */ /* 0x000fc6000bf06270 */
[----:B------:R1:W-:Y:S10]  /*1220*/  @!P2 STG.E desc[UR20][R14.64+0xa00], R19 ;  /* 0x000a00130e00a986 */ /* 0x0003f4000c101914 */
[----:B------:R-:W-:Y:S05]  /*1230*/  @P0 BRA `(.L_x_463) ;  /* 0x0000000000140947 */ /* 0x000fea0003800000 */
[----:B------:R-:W2:Y:S04]  /*1240*/  LDG.E R8, desc[UR20][R8.64+0xc00] ;  /* 0x000c001408087981 */ /* 0x000ea8000c1e1900 */
[----:B------:R-:W2:Y:S02]  /*1250*/  LDG.E R11, desc[UR20][R10.64+0xc00] ;  /* 0x000c00140a0b7981 */ /* 0x000ea4000c1e1900 */
[----:B--2---:R-:W-:-:S04]  /*1260*/  LOP3.LUT P0, RZ, R8, R11, RZ, 0xfc, !PT ;  /* 0x0000000b08ff7212 */ /* 0x004fc8000780fcff */
[----:B------:R-:W-:-:S05]  /*1270*/  SEL R13, RZ, 0x1, P0 ;  /* 0x00000001ff0d7807 */ /* 0x000fca0000000000 */
[----:B------:R0:W-:Y:S04]  /*1280*/  STG.E desc[UR20][R14.64+0xc00], R13 ;  /* 0x000c000d0e007986 */ /* 0x0001e8000c101914 */
.L_x_463:
[----:B------:R-:W-:Y:S05]  /*1290*/  BSYNC.RECONVERGENT B0 ;  /* 0x0000000000007941 */ /* 0x000fea0003800200 */
.L_x_462:
[----:B------:R-:W-:Y:S05]  /*12a0*/  @P1 BRA `(.L_x_464) ;  /* 0xfffffff800e81947 */ /* 0x000fea000383ffff */
.L_x_461:
[----:B------:R-:W-:-:S13]  /*12b0*/  ISETP.NE.AND P0, PT, R20, RZ, PT ;  /* 0x000000ff1400720c */ /* 0x000fda0003f05270 */
[----:B------:R-:W-:Y:S05]  /*12c0*/  @!P0 EXIT ;  /* 0x000000000000894d */ /* 0x000fea0003800000 */
[----:B------:R-:W2:Y:S01]  /*12d0*/  LDC R6, c[0x0][0x384] ;  /* 0x0000e100ff067b82 */ /* 0x000ea20000000800 */
[----:B------:R-:W-:Y:S02]  /*12e0*/  ISETP.GE.U32.AND P1, PT, R20, 0x4, PT ;  /* 0x000000041400780c */ /* 0x000fe40003f26070 */
[----:B--2---:R-:W-:-:S04]  /*12f0*/  LOP3.LUT R22, R6, 0x3, RZ, 0xc0, !PT ;  /* 0x0000000306167812 */ /* 0x004fc800078ec0ff */
[----:B------:R-:W-:-:S07]  /*1300*/  ISETP.NE.AND P0, PT, R22, RZ, PT ;  /* 0x000000ff1600720c */ /* 0x000fce0003f05270 */
[----:B------:R-:W-:Y:S06]  /*1310*/  @!P1 BRA `(.L_x_465) ;  /* 0x0000000000b49947 */ /* 0x000fec0003800000 */
[----:B------:R-:W-:-:S05]  /*1320*/  IMAD R9, R7, 0x80, R0 ;  /* 0x0000008007097824 */ /* 0x000fca00078e0200 */
[----:B------:R-:W-:-:S13]  /*1330*/  ISETP.GE.AND P2, PT, R9, UR12, PT ;  /* 0x0000000c09007c0c */ /* 0x000fda000bf46270 */
[----:B------:R-:W-:-:S04]  /*1340*/  @!P2 IMAD.WIDE R10, R9, 0x4, R2 ;  /* 0x00000004090aa825 */ /* 0x000fc800078e0202 */
[C---:B0-----:R-:W-:Y:S02]  /*1350*/  @!P2 IMAD.WIDE R12, R9.reuse, 0x4, R4 ;  /* 0x00000004090ca825 */ /* 0x041fe400078e0204 */
[----:B------:R-:W2:Y:S04]  /*1360*/  @!P2 LDG.E R10, desc[UR20][R10.64] ;  /* 0x000000140a0aa981 */ /* 0x000ea8000c1e1900 */
[----:B------:R-:W2:Y:S01]  /*1370*/  @!P2 LDG.E R13, desc[UR20][R12.64] ;  /* 0x000000140c0da981 */ /* 0x000ea2000c1e1900 */
[----:B------:R-:W-:Y:S02]  /*1380*/  VIADD R21, R9, 0x80 ;  /* 0x0000008009157836 */ /* 0x000fe40000000000 */
[----:B-1----:R-:W-:-:S03]  /*1390*/  IMAD.MOV.U32 R14, RZ, RZ, 0x4 ;  /* 0x00000004ff0e7424 */ /* 0x002fc600078e00ff */
[----:B------:R-:W-:Y:S01]  /*13a0*/  ISETP.GE.AND P1, PT, R21, UR12, PT ;  /* 0x0000000c15007c0c */ /* 0x000fe2000bf26270 */
[----:B------:R-:W-:-:S12]  /*13b0*/  @!P2 IMAD.WIDE R14, R9, R14, UR16 ;  /* 0x00000010090eae25 */ /* 0x000fd8000f8e020e */
        /* <DEDUP_REMOVED lines=8> */
[----:B------:R-:W-:-:S03]  /*1440*/  IMAD.MOV.U32 R10, RZ, RZ, 0x4 ;  /* 0x00000004ff0a7424 */ /* 0x000fc600078e00ff */
        /* <DEDUP_REMOVED lines=18> */
[----:B------:R-:W3:Y:S04]  /*1570*/  @!P1 LDG.E R14, desc[UR20][R14.64] ;  /* 0x000000140e0e9981 */ /* 0x000ee8000c1e1900 */
[----:B------:R-:W3:Y:S01]  /*1580*/  @!P1 LDG.E R17, desc[UR20][R16.64] ;  /* 0x0000001410119981 */ /* 0x000ee2000c1e1900 */
[----:B-1----:R-:W-:Y:S02]  /*1590*/  IMAD.MOV.U32 R10, RZ, RZ, 0x4 ;  /* 0x00000004ff0a7424 */ /* 0x002fe400078e00ff */
[----:B------:R-:W-:-:S02]  /*15a0*/  VIADD R7, R7, 0x4 ;  /* 0x0000000407077836 */ /* 0x000fc40000000000 */
[----:B------:R-:W-:Y:S01]  /*15b0*/  @!P1 IMAD.WIDE R10, R23, R10, UR16 ;  /* 0x00000010170a9e25 */ /* 0x000fe2000f8e020a */
[----:B---3--:R-:W-:-:S04]  /*15c0*/  @!P1 LOP3.LUT P2, RZ, R14, R17, RZ, 0xfc, !PT ;  /* 0x000000110eff9212 */ /* 0x008fc8000784fcff */
[----:B------:R-:W-:-:S05]  /*15d0*/  @!P1 SEL R13, RZ, 0x1, P2 ;  /* 0x00000001ff0d9807 */ /* 0x000fca0001000000 */
[----:B------:R2:W-:Y:S04]  /*15e0*/  @!P1 STG.E desc[UR20][R10.64], R13 ;  /* 0x0000000d0a009986 */ /* 0x0005e8000c101914 */
.L_x_465:
[----:B------:R-:W-:Y:S05]  /*15f0*/  @!P0 EXIT ;  /* 0x000000000000894d */ /* 0x000fea0003800000 */
[----:B------:R-:W-:Y:S02]  /*1600*/  ISETP.NE.AND P1, PT, R22, 0x1, PT ;  /* 0x000000011600780c */ /* 0x000fe40003f25270 */
[----:B------:R-:W-:-:S04]  /*1610*/  LOP3.LUT R6, R6, 0x1, RZ, 0xc0, !PT ;  /* 0x0000000106067812 */ /* 0x000fc800078ec0ff */
[----:B------:R-:W-:-:S07]  /*1620*/  ISETP.NE.U32.AND P0, PT, R6, 0x1, PT ;  /* 0x000000010600780c */ /* 0x000fce0003f05070 */
[----:B------:R-:W-:Y:S06]  /*1630*/  @!P1 BRA `(.L_x_466) ;  /* 0x00000000005c9947 */ /* 0x000fec0003800000 */
[----:B0-2---:R-:W-:-:S05]  /*1640*/  IMAD R13, R7, 0x80, R0 ;  /* 0x00000080070d7824 */ /* 0x005fca00078e0200 */
[----:B------:R-:W-:-:S13]  /*1650*/  ISETP.GE.AND P2, PT, R13, UR12, PT ;  /* 0x0000000c0d007c0c */ /* 0x000fda000bf46270 */
[----:B------:R-:W-:-:S04]  /*1660*/  @!P2 IMAD.WIDE R8, R13, 0x4, R2 ;  /* 0x000000040d08a825 */ /* 0x000fc800078e0202 */
[C---:B------:R-:W-:Y:S02]  /*1670*/  @!P2 IMAD.WIDE R10, R13.reuse, 0x4, R4 ;  /* 0x000000040d0aa825 */ /* 0x040fe400078e0204 */
[----:B------:R-:W2:Y:S04]  /*1680*/  @!P2 LDG.E R8, desc[UR20][R8.64] ;  /* 0x000000140808a981 */ /* 0x000ea8000c1e1900 */
[----:B------:R-:W2:Y:S01]  /*1690*/  @!P2 LDG.E R11, desc[UR20][R10.64] ;  /* 0x000000140a0ba981 */ /* 0x000ea2000c1e1900 */
[----:B------:R-:W-:Y:S02]  /*16a0*/  VIADD R21, R13, 0x80 ;  /* 0x000000800d157836 */ /* 0x000fe40000000000 */
[----:B------:R-:W-:-:S03]  /*16b0*/  IMAD.MOV.U32 R12, RZ, RZ, 0x4 ;  /* 0x00000004ff0c7424 */ /* 0x000fc600078e00ff */
[----:B------:R-:W-:Y:S01]  /*16c0*/  ISETP.GE.AND P1, PT, R21, UR12, PT ;  /* 0x0000000c15007c0c */ /* 0x000fe2000bf26270 */
[----:B------:R-:W-:-:S12]  /*16d0*/  @!P2 IMAD.WIDE R12, R13, R12, UR16 ;  /* 0x000000100d0cae25 */ /* 0x000fd8000f8e020c */
[----:B-1----:R-:W-:-:S04]  /*16e0*/  @!P1 IMAD.WIDE R14, R21, 0x4, R2 ;  /* 0x00000004150e9825 */ /* 0x002fc800078e0202 */
[----:B------:R-:W-:Y:S01]  /*16f0*/  @!P1 IMAD.WIDE R16, R21, 0x4, R4 ;  /* 0x0000000415109825 */ /* 0x000fe200078e0204 */
[----:B--2---:R-:W-:-:S04]  /*1700*/  @!P2 LOP3.LUT P3, RZ, R8, R11, RZ, 0xfc, !PT ;  /* 0x0000000b08ffa212 */ /* 0x004fc8000786fcff */
[----:B------:R-:W-:-:S05]  /*1710*/  @!P2 SEL R19, RZ, 0x1, P3 ;  /* 0x00000001ff13a807 */ /* 0x000fca0001800000 */
[----:B------:R3:W-:Y:S04]  /*1720*/  @!P2 STG.E desc[UR20][R12.64], R19 ;  /* 0x000000130c00a986 */ /* 0x0007e8000c101914 */
[----:B------:R-:W2:Y:S04]  /*1730*/  @!P1 LDG.E R14, desc[UR20][R14.64] ;  /* 0x000000140e0e9981 */ /* 0x000ea8000c1e1900 */
[----:B------:R-:W2:Y:S01]  /*1740*/  @!P1 LDG.E R17, desc[UR20][R16.64] ;  /* 0x0000001410119981 */ /* 0x000ea2000c1e1900 */
[----:B------:R-:W-:Y:S02]  /*1750*/  IMAD.MOV.U32 R8, RZ, RZ, 0x4 ;  /* 0x00000004ff087424 */ /* 0x000fe400078e00ff */
[----:B------:R-:W-:-:S02]  /*1760*/  VIADD R7, R7, 0x2 ;  /* 0x0000000207077836 */ /* 0x000fc40000000000 */
[----:B------:R-:W-:Y:S01]  /*1770*/  @!P1 IMAD.WIDE R8, R21, R8, UR16 ;  /* 0x0000001015089e25 */ /* 0x000fe2000f8e0208 */
[----:B--2---:R-:W-:-:S04]  /*1780*/  @!P1 LOP3.LUT P2, RZ, R14, R17, RZ, 0xfc, !PT ;  /* 0x000000110eff9212 */ /* 0x004fc8000784fcff */
[----:B------:R-:W-:-:S05]  /*1790*/  @!P1 SEL R11, RZ, 0x1, P2 ;  /* 0x00000001ff0b9807 */ /* 0x000fca0001000000 */
[----:B------:R3:W-:Y:S04]  /*17a0*/  @!P1 STG.E desc[UR20][R8.64], R11 ;  /* 0x0000000b08009986 */ /* 0x0007e8000c101914 */
.L_x_466:
[----:B------:R-:W-:Y:S05]  /*17b0*/  @P0 EXIT ;  /* 0x000000000000094d */ /* 0x000fea0003800000 */
[----:B------:R-:W-:-:S05]  /*17c0*/  IMAD R7, R7, 0x80, R0 ;  /* 0x0000008007077824 */ /* 0x000fca00078e0200 */
[----:B------:R-:W-:-:S13]  /*17d0*/  ISETP.GE.AND P0, PT, R7, UR12, PT ;  /* 0x0000000c07007c0c */ /* 0x000fda000bf06270 */
[----:B------:R-:W-:Y:S05]  /*17e0*/  @P0 EXIT ;  /* 0x000000000000094d */ /* 0x000fea0003800000 */
[----:B------:R-:W-:-:S04]  /*17f0*/  IMAD.WIDE R2, R7, 0x4, R2 ;  /* 0x0000000407027825 */ /* 0x000fc800078e0202 */
[----:B------:R-:W-:Y:S02]  /*1800*/  IMAD.WIDE R4, R7, 0x4, R4 ;  /* 0x0000000407047825 */ /* 0x000fe400078e0204 */
[----:B------:R-:W4:Y:S04]  /*1810*/  LDG.E R2, desc[UR20][R2.64] ;  /* 0x0000001402027981 */ /* 0x000f28000c1e1900 */
[----:B------:R-:W4:Y:S01]  /*1820*/  LDG.E R5, desc[UR20][R4.64] ;  /* 0x0000001404057981 */ /* 0x000f22000c1e1900 */
[----:B------:R-:W-:-:S04]  /*1830*/  IMAD.MOV.U32 R6, RZ, RZ, 0x4 ;  /* 0x00000004ff067424 */ /* 0x000fc800078e00ff */
[----:B------:R-:W-:Y:S01]  /*1840*/  IMAD.WIDE R6, R7, R6, UR16 ;  /* 0x0000001007067e25 */ /* 0x000fe2000f8e0206 */
[----:B----4-:R-:W-:-:S04]  /*1850*/  LOP3.LUT P0, RZ, R2, R5, RZ, 0xfc, !PT ;  /* 0x0000000502ff7212 */ /* 0x010fc8000780fcff */
[----:B--23--:R-:W-:-:S05]  /*1860*/  SEL R9, RZ, 0x1, P0 ;  /* 0x00000001ff097807 */ /* 0x00cfca0000000000 */
[----:B------:R-:W-:Y:S01]  /*1870*/  STG.E desc[UR20][R6.64], R9 ;  /* 0x0000000906007986 */ /* 0x000fe2000c101914 */
[----:B------:R-:W-:Y:S05]  /*1880*/  EXIT ;  /* 0x000000000000794d */ /* 0x000fea0003800000 */
.L_x_467:
        /* <DEDUP_REMOVED lines=15> */
.L_x_545:


//--------------------- .text._ZN3cub18CUB_300001_SM_10006detail9transform16transform_kernelINS2_10policy_hubILb1EN4cuda3std3__45tupleIJN6thrust24THRUST_300001_SM_1000_NS6detail15normal_iteratorINSA_10device_ptrIiEEEEEEEE10policy1000El6igualASF_JPiEEEvT0_iT1_T2_DpNS2_10kernel_argIT3_EE --------------------------
	.section	.text._ZN3cub18CUB_300001_SM_10006detail9transform16transform_kernelINS2_10policy_hubILb1EN4cuda3std3__45tupleIJN6thrust24THRUST_300001_SM_1000_NS6detail15normal_iteratorINSA_10device_ptrIiEEEEEEEE10policy1000El6igualASF_JPiEEEvT0_iT1_T2_DpNS2_10kernel_argIT3_EE,"ax",@progbits
	.align	128
        .global         _ZN3cub18CUB_300001_SM_10006detail9transform16transform_kernelINS2_10policy_hubILb1EN4cuda3std3__45tupleIJN6thrust24THRUST_300001_SM_1000_NS6detail15normal_iteratorINSA_10device_ptrIiEEEEEEEE10policy1000El6igualASF_JPiEEEvT0_iT1_T2_DpNS2_10kernel_argIT3_EE
        .type           _ZN3cub18CUB_300001_SM_10006detail9transform16transform_kernelINS2_10policy_hubILb1EN4cuda3std3__45tupleIJN6thrust24THRUST_300001_SM_1000_NS6detail15normal_iteratorINSA_10device_ptrIiEEEEEEEE10policy1000El6igualASF_JPiEEEvT0_iT1_T2_DpNS2_10kernel_argIT3_EE,@function
        .size           _ZN3cub18CUB_300001_SM_10006detail9transform16transform_kernelINS2_10policy_hubILb1EN4cuda3std3__45tupleIJN6thrust24THRUST_300001_SM_1000_NS6detail15normal_iteratorINSA_10device_ptrIiEEEEEEEE10policy1000El6igualASF_JPiEEEvT0_iT1_T2_DpNS2_10kernel_argIT3_EE,(.L_x_546 - _ZN3cub18CUB_300001_SM_10006detail9transform16transform_kernelINS2_10policy_hubILb1EN4cuda3std3__45tupleIJN6thrust24THRUST_300001_SM_1000_NS6detail15normal_iteratorINSA_10device_ptrIiEEEEEEEE10policy1000El6igualASF_JPiEEEvT0_iT1_T2_DpNS2_10kernel_argIT3_EE)
        .other          _ZN3cub18CUB_300001_SM_10006detail9transform16transform_kernelINS2_10policy_hubILb1EN4cuda3std3__45tupleIJN6thrust24THRUST_300001_SM_1000_NS6detail15normal_iteratorINSA_10device_ptrIiEEEEEEEE10policy1000El6igualASF_JPiEEEvT0_iT1_T2_DpNS2_10kernel_argIT3_EE,@"STO_CUDA_ENTRY STV_DEFAULT"
_ZN3cub18CUB_300001_SM_10006detail9transform16transform_kernelINS2_10policy_hubILb1EN4cuda3std3__45tupleIJN6thrust24THRUST_300001_SM_1000_NS6detail15normal_iteratorINSA_10device_ptrIiEEEEEEEE10policy1000El6igualASF_JPiEEEvT0_iT1_T2_DpNS2_10kernel_argIT3_EE:
.text._ZN3cub18CUB_300001_SM_10006detail9transform16transform_kernelINS2_10policy_hubILb1EN4cuda3std3__45tupleIJN6thrust24THRUST_300001_SM_1000_NS6detail15normal_iteratorINSA_10device_ptrIiEEEEEEEE10policy1000El6igualASF_JPiEEEvT0_iT1_T2_DpNS2_10kernel_argIT3_EE:
        /* <DEDUP_REMOVED lines=10> */
[----:B-1----:R-:W-:Y:S01]  /*00a0*/  IADD3 R6, P1, PT, -R2, UR6, RZ ;  /* 0x0000000602067c10 */ /* 0x002fe2000ff3e1ff */
[----:B--2---:R-:W-:Y:S02]  /*00b0*/  IMAD.SHL.U32 R11, R7, 0x80, RZ ;  /* 0x00000080070b7824 */ /* 0x004fe400078e00ff */
[----:B------:R-:W-:Y:S01]  /*00c0*/  IMAD.IADD R13, R3, 0x1, R13 ;  /* 0x00000001030d7824 */ /* 0x000fe200078e020d */
[----:B------:R-:W-:-:S04]  /*00d0*/  ISETP.LT.U32.AND P0, PT, R6, R5, PT ;  /* 0x000000050600720c */ /* 0x000fc80003f01070 */
[----:B------:R-:W-:-:S04]  /*00e0*/  IADD3.X R9, PT, PT, ~R13, UR7, RZ, P1, !PT ;  /* 0x000000070d097c10 */ /* 0x000fc80008ffe5ff */
[----:B------:R-:W-:-:S04]  /*00f0*/  ISETP.LT.AND.EX P0, PT, R9, R4, PT, P0 ;  /* 0x000000040900720c */ /* 0x000fc80003f01300 */
[----:B------:R-:W-:-:S05]  /*0100*/  SEL R6, R6, R5, P0 ;  /* 0x0000000506067207 */ /* 0x000fca0000000000 */
[----:B------:R-:W-:-:S05]  /*0110*/  IMAD.SHL.U32 R4, R6, 0x4, RZ ;  /* 0x0000000406047824 */ /* 0x000fca00078e00ff */
[----:B------:R-:W-:-:S13]  /*0120*/  ISETP.GE.AND P0, PT, R11, R4, PT ;  /* 0x000000040b00720c */ /* 0x000fda0003f06270 */
[----:B------:R-:W-:Y:S05]  /*0130*/  @P0 BRA `(.L_x_469) ;  /* 0x0000000000280947 */ /* 0x000fea0003800000 */
[----:B------:R-:W0:Y:S02]  /*0140*/  LDC.64 R8, c[0x0][0x398] ;  /* 0x0000e600ff087b82 */ /* 0x000e240000000a00 */
[----:B0-----:R-:W-:-:S04]  /*0150*/  LEA R8, P0, R2, R8, 0x2 ;  /* 0x0000000802087211 */ /* 0x001fc800078010ff */
[----:B------:R-:W-:-:S03]  /*0160*/  LEA.HI.X R9, R2, R9, R13, 0x2, P0 ;  /* 0x0000000902097211 */ /* 0x000fc600000f140d */
[----:B------:R-:W-:-:S07]  /*0170*/  IMAD.WIDE.U32 R8, R7, 0x80, R8 ;  /* 0x0000008007087825 */ /* 0x000fce00078e0008 */
.L_x_470:
[----:B------:R-:W-:Y:S01]  /*0180*/  VIADD R11, R11, 0x4000 ;  /* 0x000040000b0b7836 */ /* 0x000fe20000000000 */
[----:B------:R0:W-:Y:S04]  /*0190*/  CCTL.E.PF2 [R8] ;  /* 0x000000000800798f */ /* 0x0001e80000800100 */
[----:B------:R-:W-:Y:S02]  /*01a0*/  ISETP.GE.AND P0, PT, R11, R4, PT ;  /* 0x000000040b00720c */ /* 0x000fe40003f06270 */
[----:B0-----:R-:W-:-:S05]  /*01b0*/  IADD3 R8, P1, PT, R8, 0x4000, RZ ;  /* 0x0000400008087810 */ /* 0x001fca0007f3e0ff */
[----:B------:R-:W-:-:S06]  /*01c0*/  IMAD.X R9, RZ, RZ, R9, P1 ;  /* 0x000000ffff097224 */ /* 0x000fcc00008e0609 */
[----:B------:R-:W-:Y:S05]  /*01d0*/  @!P0 BRA `(.L_x_470) ;  /* 0xfffffffc00e88947 */ /* 0x000fea000383ffff */
.L_x_469:
[----:B------:R-:W-:Y:S05]  /*01e0*/  BSYNC.RECONVERGENT B0 ;  /* 0x0000000000007941 */ /* 0x000fea0003800200 */
.L_x_468:
[----:B------:R-:W0:Y:S01]  /*01f0*/  LDCU.128 UR8, c[0x0][0x390] ;  /* 0x00007200ff0877ac */ /* 0x000e220008000c00 */
[----:B------:R-:W-:Y:S01]  /*0200*/  ISETP.NE.AND P0, PT, R5, R6, PT ;  /* 0x000000060500720c */ /* 0x000fe20003f05270 */
[C---:B------:R-:W-:Y:S01]  /*0210*/  IMAD.SHL.U32 R3, R2.reuse, 0x4, RZ ;  /* 0x0000000402037824 */ /* 0x040fe200078e00ff */
[----:B------:R-:W-:Y:S01]  /*0220*/  SHF.L.U64.HI R8, R2, 0x2, R13 ;  /* 0x0000000202087819 */ /* 0x000fe2000001020d */
[----:B------:R-:W1:Y:S03]  /*0230*/  LDCU.64 UR4, c[0x0][0x358] ;  /* 0x00006b00ff0477ac */ /* 0x000e660008000a00 */
[C---:B0-----:R-:W-:Y:S02]  /*0240*/  IADD3 R4, P1, PT, R3.reuse, UR10, RZ ;  /* 0x0000000a03047c10 */ /* 0x041fe4000ff3e0ff */
[----:B------:R-:W-:Y:S02]  /*0250*/  IADD3 R2, P2, PT, R3, UR8, RZ ;  /* 0x0000000803027c10 */ /* 0x000fe4000ff5e0ff */
[----:B------:R-:W-:-:S02]  /*0260*/  IADD3.X R5, PT, PT, R8, UR11, RZ, P1, !PT ;  /* 0x0000000b08057c10 */ /* 0x000fc40008ffe4ff */
[----:B------:R-:W-:Y:S01]  /*0270*/  IADD3.X R3, PT, PT, R8, UR9, RZ, P2, !PT ;  /* 0x0000000908037c10 */ /* 0x000fe200097fe4ff */
[----:B-1----:R-:W-:Y:S08]  /*0280*/  @!P0 BRA `(.L_x_471) ;  /* 0x0000000c005c8947 */ /* 0x002ff00003800000 */
[----:B------:R-:W-:-:S13]  /*0290*/  ISETP.GE.AND P0, PT, R0, 0x1, PT ;  /* 0x000000010000780c */ /* 0x000fda0003f06270 */
[----:B------:R-:W-:Y:S05]  /*02a0*/  @!P0 EXIT ;  /* 0x000000000000894d */ /* 0x000fea0003800000 */
[C---:B------:R-:W-:Y:S01]  /*02b0*/  ISETP.GE.U32.AND P0, PT, R0.reuse, 0x8, PT ;  /* 0x000000080000780c */ /* 0x040fe20003f06070 */
[----:B------:R-:W-:Y:S01]  /*02c0*/  IMAD.MOV.U32 R8, RZ, RZ, RZ ;  /* 0x000000ffff087224 */ /* 0x000fe200078e00ff */
[----:B------:R-:W-:-:S11]  /*02d0*/  LOP3.LUT R16, R0, 0x7, RZ, 0xc0, !PT ;  /* 0x0000000700107812 */ /* 0x000fd600078ec0ff */
[----:B------:R-:W-:Y:S05]  /*02e0*/  @!P0 BRA `(.L_x_472) ;  /* 0x0000000800048947 */ /* 0x000fea0003800000 */
[----:B------:R-:W-:-:S13]  /*02f0*/  ISETP.GE.AND P1, PT, R7, R6, PT ;  /* 0x000000060700720c */ /* 0x000fda0003f26270 */
[C---:B------:R-:W-:Y:S01]  /*0300*/  @!P1 IMAD.WIDE.U32 R8, R7.reuse, 0x4, R4 ;  /* 0x0000000407089825 */ /* 0x040fe200078e0004 */
[----:B------:R-:W0:Y:S05]  /*0310*/  @!P1 LDC R11, c[0x0][0x38c] ;  /* 0x0000e300ff0b9b82 */ /* 0x000e2a0000000800 */
[----:B------:R-:W0:Y:S01]  /*0320*/  @!P1 LDG.E R8, desc[UR4][R8.64] ;  /* 0x0000000408089981 */ /* 0x000e22000c1e1900 */
[C---:B------:R-:W-:Y:S02]  /*0330*/  VIADD R13, R7.reuse, 0x80 ;  /* 0x00000080070d7836 */ /* 0x040fe40000000000 */
[----:B------:R-:W-:-:S03]  /*0340*/  @!P1 IMAD.WIDE.U32 R14, R7, 0x4, R2 ;  /* 0x00000004070e9825 */ /* 0x000fc600078e0002 */
[----:B------:R-:W-:-:S13]  /*0350*/  ISETP.GE.AND P0, PT, R13, R6, PT ;  /* 0x000000060d00720c */ /* 0x000fda0003f06270 */
[----:B------:R-:W1:Y:S01]  /*0360*/  @!P0 LDC R19, c[0x0][0x38c] ;  /* 0x0000e300ff138b82 */ /* 0x000e620000000800 */
[----:B0-----:R-:W-:Y:S01]  /*0370*/  @!P1 ISETP.NE.AND P2, PT, R8, R11, PT ;  /* 0x0000000b0800920c */ /* 0x001fe20003f45270 */
[----:B------:R-:W-:-:S03]  /*0380*/  IMAD.WIDE R10, R13, 0x4, R4 ;  /* 0x000000040d0a7825 */ /* 0x000fc600078e0204 */
[----:B------:R-:W-:-:S05]  /*0390*/  @!P1 SEL R17, RZ, 0x1, P2 ;  /* 0x00000001ff119807 */ /* 0x000fca0001000000 */
[----:B------:R0:W-:Y:S04]  /*03a0*/  @!P1 STG.E desc[UR4][R14.64], R17 ;  /* 0x000000110e009986 */ /* 0x0001e8000c101904 */
[----:B------:R-:W1:Y:S01]  /*03b0*/  @!P0 LDG.E R12, desc[UR4][R10.64] ;  /* 0x000000040a0c8981 */ /* 0x000e62000c1e1900 */
[----:B------:R-:W-:-:S05]  /*03c0*/  VIADD R9, R7, 0x100 ;  /* 0x0000010007097836 */ /* 0x000fca0000000000 */
[----:B------:R-:W-:Y:S02]  /*03d0*/  ISETP.GE.AND P1, PT, R9, R6, PT ;  /* 0x000000060900720c */ /* 0x000fe40003f26270 */
[----:B-1----:R-:W-:Y:S01]  /*03e0*/  @!P0 ISETP.NE.AND P2, PT, R12, R19, PT ;  /* 0x000000130c00820c */ /* 0x002fe20003f45270 */
[----:B------:R-:W-:-:S10]  /*03f0*/  IMAD.WIDE R12, R13, 0x4, R2 ;  /* 0x000000040d0c7825 */ /* 0x000fd400078e0202 */
[----:B------:R-:W1:Y:S01]  /*0400*/  @!P1 LDC R19, c[0x0][0x38c] ;  /* 0x0000e300ff139b82 */ /* 0x000e620000000800 */
[----:B------:R-:W-:-:S05]  /*0410*/  @!P0 SEL R9, RZ, 0x1, P2 ;  /* 0x00000001ff098807 */ /* 0x000fca0001000000 */
[----:B------:R2:W-:Y:S04]  /*0420*/  @!P0 STG.E desc[UR4][R12.64], R9 ;  /* 0x000000090c008986 */ /* 0x0005e8000c101904 */
[----:B------:R-:W1:Y:S01]  /*0430*/  @!P1 LDG.E R8, desc[UR4][R10.64+0x200] ;  /* 0x000200040a089981 */ /* 0x000e62000c1e1900 */
[----:B0-----:R-:W-:-:S05]  /*0440*/  VIADD R15, R7, 0x180 ;  /* 0x00000180070f7836 */ /* 0x001fca0000000000 */
[----:B------:R-:W-:Y:S02]  /*0450*/  ISETP.GE.AND P0, PT, R15, R6, PT ;  /* 0x000000060f00720c */ /* 0x000fe40003f06270 */
[----:B-1----:R-:W-:-:S11]  /*0460*/  @!P1 ISETP.NE.AND P2, PT, R8, R19, PT ;  /* 0x000000130800920c */ /* 0x002fd60003f45270 */
[----:B------:R-:W0:Y:S01]  /*0470*/  @!P0 LDC R19, c[0x0][0x38c] ;  /* 0x0000e300ff138b82 */ /* 0x000e220000000800 */
[----:B------:R-:W-:-:S05]  /*0480*/  @!P1 SEL R15, RZ, 0x1, P2 ;  /* 0x00000001ff0f9807 */ /* 0x000fca0001000000 */
[----:B------:R1:W-:Y:S04]  /*0490*/  @!P1 STG.E desc[UR4][R12.64+0x200], R15 ;  /* 0x0002000f0c009986 */ /* 0x0003e8000c101904 */
[----:B------:R-:W0:Y:S01]  /*04a0*/  @!P0 LDG.E R8, desc[UR4][R10.64+0x400] ;  /* 0x000400040a088981 */ /* 0x000e22000c1e1900 */
[----:B------:R-:W-:-:S05]  /*04b0*/  VIADD R17, R7, 0x200 ;  /* 0x0000020007117836 */ /* 0x000fca0000000000 */
[----:B------:R-:W-:Y:S02]  /*04c0*/  ISETP.GE.AND P1, PT, R17, R6, PT ;  /* 0x000000061100720c */ /* 0x000fe40003f26270 */
[----:B0-----:R-:W-:-:S11]  /*04d0*/  @!P0 ISETP.NE.AND P2, PT, R8, R19, PT ;  /* 0x000000130800820c */ /* 0x001fd60003f45270 */
[----:B------:R-:W0:Y:S01]  /*04e0*/  @!P1 LDC R19, c[0x0][0x38c] ;  /* 0x0000e300ff139b82 */ /* 0x000e220000000800 */
[----:B--2---:R-:W-:-:S05]  /*04f0*/  @!P0 SEL R9, RZ, 0x1, P2 ;  /* 0x00000001ff098807 */ /* 0x004fca0001000000 */
[----:B------:R2:W-:Y:S04]  /*0500*/  @!P0 STG.E desc[UR4][R12.64+0x400], R9 ;  /* 0x000400090c008986 */ /* 0x0005e8000c101904 */
[----:B------:R-:W0:Y:S01]  /*0510*/  @!P1 LDG.E R8, desc[UR4][R10.64+0x600] ;  /* 0x000600040a089981 */ /* 0x000e22000c1e1900 */
[----:B------:R-:W-:-:S05]  /*0520*/  VIADD R17, R7, 0x280 ;  /* 0x0000028007117836 */ /* 0x000fca0000000000 */
[----:B------:R-:W-:Y:S02]  /*0530*/  ISETP.GE.AND P0, PT, R17, R6, PT ;  /* 0x000000061100720c */ /* 0x000fe40003f06270 */
[----:B0-----:R-:W-:-:S11]  /*0540*/  @!P1 ISETP.NE.AND P2, PT, R8, R19, PT ;  /* 0x000000130800920c */ /* 0x001fd60003f45270 */
[----:B------:R-:W0:Y:S01]  /*0550*/  @!P0 LDC R19, c[0x0][0x38c] ;  /* 0x0000e300ff138b82 */ /* 0x000e220000000800 */
[----:B-1----:R-:W-:-:S05]  /*0560*/  @!P1 SEL R15, RZ, 0x1, P2 ;  /* 0x00000001ff0f9807 */ /* 0x002fca0001000000 */
        /* <DEDUP_REMOVED lines=10> */
[----:B------:R-:W-:-:S13]  /*0610*/  ISETP.GE.AND P2, PT, R17, R6, PT ;  /* 0x000000061100720c */ /* 0x000fda0003f46270 */
[----:B------:R-:W3:Y:S01]  /*0620*/  @!P2 LDC R17, c[0x0][0x38c] ;  /* 0x0000e300ff11ab82 */ /* 0x000ee20000000800 */
[----:B0-----:R-:W-:-:S04]  /*0630*/  @!P1 ISETP.NE.AND P0, PT, R8, R19, PT ;  /* 0x000000130800920c */ /* 0x001fc80003f05270 */
[----:B-1----:R-:W-:-:S05]  /*0640*/  @!P1 SEL R15, RZ, 0x1, P0 ;  /* 0x00000001ff0f9807 */ /* 0x002fca0000000000 */
[----:B------:R0:W-:Y:S04]  /*0650*/  @!P1 STG.E desc[UR4][R12.64+0xa00], R15 ;  /* 0x000a000f0c009986 */ /* 0x0001e8000c101904 */
[----:B------:R-:W3:Y:S02]  /*0660*/  @!P2 LDG.E R8, desc[UR4][R10.64+0xc00] ;  /* 0x000c00040a08a981 */ /* 0x000ee4000c1e1900 */
[----:B---3--:R-:W-:Y:S02]  /*0670*/  @!P2 ISETP.NE.AND P0, PT, R8, R17, PT ;  /* 0x000000110800a20c */ /* 0x008fe40003f05270 */
[----:B------:R-:W-:Y:S02]  /*0680*/  LOP3.LUT R8, R0, 0x7ffffff8, RZ, 0xc0, !PT ;  /* 0x7ffffff800087812 */ /* 0x000fe400078ec0ff */
[----:B--2---:R-:W-:-:S02]  /*0690*/  @!P2 SEL R9, RZ, 0x1, P0 ;  /* 0x00000001ff09a807 */ /* 0x004fc40000000000 */
[----:B------:R-:W-:-:S03]  /*06a0*/  ISETP.NE.AND P0, PT, R8, 0x8, PT ;  /* 0x000000080800780c */ /* 0x000fc60003f05270 */
[----:B------:R0:W-:Y:S10]  /*06b0*/  @!P2 STG.E desc[UR4][R12.64+0xc00], R9 ;  /* 0x000c00090c00a986 */ /* 0x0001f4000c101904 */
[----:B------:R-:W-:Y:S05]  /*06c0*/  @!P0 BRA `(.L_x_472) ;  /* 0x00000004000c8947 */ /* 0x000fea0003800000 */
[----:B------:R-:W-:Y:S01]  /*06d0*/  IMAD.MOV.U32 R0, RZ, RZ, 0x8 ;  /* 0x00000008ff007424 */ /* 0x000fe200078e00ff */
[----:B------:R-:W1:Y:S06]  /*06e0*/  LDCU UR6, c[0x0][0x38c] ;  /* 0x00007180ff0677ac */ /* 0x000e6c0008000800 */
.L_x_475:
[----:B0-----:R-:W-:-:S05]  /*06f0*/  IMAD R9, R0, 0x80, R7 ;  /* 0x0000008000097824 */ /* 0x001fca00078e0207 */
[----:B------:R-:W-:-:S13]  /*0700*/  ISETP.GE.AND P1, PT, R9, R6, PT ;  /* 0x000000060900720c */ /* 0x000fda0003f26270 */
[C---:B--2---:R-:W-:Y:S01]  /*0710*/  @!P1 IMAD.WIDE.U32 R10, R9.reuse, 0x4, R4 ;  /* 0x00000004090a9825 */ /* 0x044fe200078e0004 */
[----:B------:R-:W0:Y:S05]  /*0720*/  @!P1 LDC R13, c[0x0][0x38c] ;  /* 0x0000e300ff0d9b82 */ /* 0x000e2a0000000800 */
[----:B------:R-:W0:Y:S01]  /*0730*/  @!P1 LDG.E R10, desc[UR4][R10.64] ;  /* 0x000000040a0a9981 */ /* 0x000e22000c1e1900 */
[C---:B------:R-:W-:Y:S02]  /*0740*/  VIADD R19, R9.reuse, 0x80 ;  /* 0x0000008009137836 */ /* 0x040fe40000000000 */
[----:B------:R-:W-:-:S03]  /*0750*/  @!P1 IMAD.WIDE.U32 R14, R9, 0x4, R2 ;  /* 0x00000004090e9825 */ /* 0x000fc600078e0002 */
[----:B------:R-:W-:-:S13]  /*0760*/  ISETP.GE.AND P0, PT, R19, R6, PT ;  /* 0x000000061300720c */ /* 0x000fda0003f06270 */
[----:B------:R-:W2:Y:S01]  /*0770*/  @!P0 LDC R18, c[0x0][0x38c] ;  /* 0x0000e300ff128b82 */ /* 0x000ea20000000800 */
[----:B0-----:R-:W-:Y:S01]  /*0780*/  @!P1 ISETP.NE.AND P2, PT, R10, R13, PT ;  /* 0x0000000d0a00920c */ /* 0x001fe20003f45270 */
[----:B------:R-:W-:-:S03]  /*0790*/  IMAD.WIDE R12, R19, 0x4, R4 ;  /* 0x00000004130c7825 */ /* 0x000fc600078e0204 */
[----:B------:R-:W-:-:S05]  /*07a0*/  @!P1 SEL R23, RZ, 0x1, P2 ;  /* 0x00000001ff179807 */ /* 0x000fca0001000000 */
[----:B------:R0:W-:Y:S04]  /*07b0*/  @!P1 STG.E desc[UR4][R14.64], R23 ;  /* 0x000000170e009986 */ /* 0x0001e8000c101904 */
[----:B------:R-:W2:Y:S01]  /*07c0*/  @!P0 LDG.E R17, desc[UR4][R12.64] ;  /* 0x000000040c118981 */ /* 0x000ea2000c1e1900 */
[----:B------:R-:W-:-:S05]  /*07d0*/  VIADD R11, R9, 0x100 ;  /* 0x00000100090b7836 */ /* 0x000fca0000000000 */
[----:B------:R-:W-:Y:S01]  /*07e0*/  ISETP.GE.AND P1, PT, R11, R6, PT ;  /* 0x000000060b00720c */ /* 0x000fe20003f26270 */
[----:B------:R-:W-:Y:S01]  /*07f0*/  IMAD.WIDE R10, R19, 0x4, R2 ;  /* 0x00000004130a7825 */ /* 0x000fe200078e0202 */
[----:B--2---:R-:W-:-:S11]  /*0800*/  @!P0 ISETP.NE.AND P2, PT, R17, R18, PT ;  /* 0x000000121100820c */ /* 0x004fd60003f45270 */
[----:B------:R-:W2:Y:S01]  /*0810*/  @!P1 LDC R18, c[0x0][0x38c] ;  /* 0x0000e300ff129b82 */ /* 0x000ea20000000800 */
[----:B------:R-:W-:-:S05]  /*0820*/  @!P0 SEL R21, RZ, 0x1, P2 ;  /* 0x00000001ff158807 */ /* 0x000fca0001000000 */
[----:B------:R3:W-:Y:S04]  /*0830*/  @!P0 STG.E desc[UR4][R10.64], R21 ;  /* 0x000000150a008986 */ /* 0x0007e8000c101904 */
[----:B------:R-:W2:Y:S01]  /*0840*/  @!P1 LDG.E R17, desc[UR4][R12.64+0x200] ;  /* 0x000200040c119981 */ /* 0x000ea2000c1e1900 */
[----:B0-----:R-:W-:-:S05]  /*0850*/  VIADD R15, R9, 0x180 ;  /* 0x00000180090f7836 */ /* 0x001fca0000000000 */
[----:B------:R-:W-:Y:S02]  /*0860*/  ISETP.GE.AND P0, PT, R15, R6, PT ;  /* 0x000000060f00720c */ /* 0x000fe40003f06270 */
[----:B--2---:R-:W-:-:S11]  /*0870*/  @!P1 ISETP.NE.AND P2, PT, R17, R18, PT ;  /* 0x000000121100920c */ /* 0x004fd60003f45270 */
[----:B------:R-:W0:Y:S01]  /*0880*/  @!P0 LDC R17, c[0x0][0x38c] ;  /* 0x0000e300ff118b82 */ /* 0x000e220000000800 */
[----:B------:R-:W-:-:S05]  /*0890*/  @!P1 SEL R19, RZ, 0x1, P2 ;  /* 0x00000001ff139807 */ /* 0x000fca0001000000 */
[----:B------:R2:W-:Y:S04]  /*08a0*/  @!P1 STG.E desc[UR4][R10.64+0x200], R19 ;  /* 0x000200130a009986 */ /* 0x0005e8000c101904 */
[----:B------:R-:W0:Y:S01]  /*08b0*/  @!P0 LDG.E R14, desc[UR4][R12.64+0x400] ;  /* 0x000400040c0e8981 */ /* 0x000e22000c1e1900 */
[----:B------:R-:W-:-:S05]  /*08c0*/  VIADD R15, R9, 0x200 ;  /* 0x00000200090f7836 */ /* 0x000fca0000000000 */
[----:B------:R-:W-:-:S13]  /*08d0*/  ISETP.GE.AND P1, PT, R15, R6, PT ;  /* 0x000000060f00720c */ /* 0x000fda0003f26270 */
[----:B---3--:R-:W3:Y:S01]  /*08e0*/  @!P1 LDC R21, c[0x0][0x38c] ;  /* 0x0000e300ff159b82 */ /* 0x008ee20000000800 */
[----:B0-----:R-:W-:-:S04]  /*08f0*/  @!P0 ISETP.NE.AND P2, PT, R14, R17, PT ;  /* 0x000000110e00820c */ /* 0x001fc80003f45270 */
[----:B------:R-:W-:-:S05]  /*0900*/  @!P0 SEL R17, RZ, 0x1, P2 ;  /* 0x00000001ff118807 */ /* 0x000fca0001000000 */
[----:B------:R0:W-:Y:S04]  /*0910*/  @!P0 STG.E desc[UR4][R10.64+0x400], R17 ;  /* 0x000400110a008986 */ /* 0x0001e8000c101904 */
[----:B------:R-:W3:Y:S01]  /*0920*/  @!P1 LDG.E R14, desc[UR4][R12.64+0x600] ;  /* 0x000600040c0e9981 */ /* 0x000ee2000c1e1900 */
[----:B------:R-:W-:-:S05]  /*0930*/  VIADD R15, R9, 0x280 ;  /* 0x00000280090f7836 */ /* 0x000fca0000000000 */
[----:B------:R-:W-:Y:S02]  /*0940*/  ISETP.GE.AND P0, PT, R15, R6, PT ;  /* 0x000000060f00720c */ /* 0x000fe40003f06270 */
[----:B---3--:R-:W-:-:S11]  /*0950*/  @!P1 ISETP.NE.AND P2, PT, R14, R21, PT ;  /* 0x000000150e00920c */ /* 0x008fd60003f45270 */
[----:B------:R-:W3:Y:S01]  /*0960*/  @!P0 LDC R21, c[0x0][0x38c] ;  /* 0x0000e300ff158b82 */ /* 0x000ee20000000800 */
[----:B--2---:R-:W-:-:S05]  /*0970*/  @!P1 SEL R19, RZ, 0x1, P2 ;  /* 0x00000001ff139807 */ /* 0x004fca0001000000 */
[----:B------:R2:W-:Y:S04]  /*0980*/  @!P1 STG.E desc[UR4][R10.64+0x600], R19 ;  /* 0x000600130a009986 */ /* 0x0005e8000c101904 */
[----:B------:R-:W3:Y:S01]  /*0990*/  @!P0 LDG.E R14, desc[UR4][R12.64+0x800] ;  /* 0x000800040c0e8981 */ /* 0x000ee2000c1e1900 */
[----:B------:R-:W-:-:S05]  /*09a0*/  VIADD R15, R9, 0x300 ;  /* 0x00000300090f7836 */ /* 0x000fca0000000000 */
[----:B------:R-:W-:-:S13]  /*09b0*/  ISETP.GE.AND P2, PT, R15, R6, PT ;  /* 0x000000060f00720c */ /* 0x000fda0003f46270 */
[----:B------:R-:W4:Y:S01]  /*09c0*/  @!P2 LDC R15, c[0x0][0x38c] ;  /* 0x0000e300ff0fab82 */ /* 0x000f220000000800 */
[----:B---3--:R-:W-:-:S04]  /*09d0*/  @!P0 ISETP.NE.AND P1, PT, R14, R21, PT ;  /* 0x000000150e00820c */ /* 0x008fc80003f25270 */
[----:B0-----:R-:W-:-:S05]  /*09e0*/  @!P0 SEL R17, RZ, 0x1, P1 ;  /* 0x00000001ff118807 */ /* 0x001fca0000800000 */
[----:B------:R2:W-:Y:S04]  /*09f0*/  @!P0 STG.E desc[UR4][R10.64+0x800], R17 ;  /* 0x000800110a008986 */ /* 0x0005e8000c101904 */
[----:B------:R-:W4:Y:S01]  /*0a00*/  @!P2 LDG.E R14, desc[UR4][R12.64+0xa00] ;  /* 0x000a00040c0ea981 */ /* 0x000f22000c1e1900 */
[----:B------:R-:W-:Y:S01]  /*0a10*/  VIADD R9, R9, 0x380 ;  /* 0x0000038009097836 */ /* 0x000fe20000000000 */
[----:B------:R-:W-:Y:S01]  /*0a20*/  BSSY.RECONVERGENT B0, `(.L_x_473) ;  /* 0x000000c000007945 */ /* 0x000fe20003800200 */
[----:B------:R-:W-:-:S05]  /*0a30*/  VIADD R0, R0, 0x8 ;  /* 0x0000000800007836 */ /* 0x000fca0000000000 */
[----:B------:R-:W-:Y:S02]  /*0a40*/  ISETP.NE.AND P1, PT, R0, R8, PT ;  /* 0x000000080000720c */ /* 0x000fe40003f25270 */
[----:B----4-:R-:W-:-:S04]  /*0a50*/  @!P2 ISETP.NE.AND P0, PT, R14, R15, PT ;  /* 0x0000000f0e00a20c */ /* 0x010fc80003f05270 */
[----:B------:R-:W-:Y:S02]  /*0a60*/  @!P2 SEL R15, RZ, 0x1, P0 ;  /* 0x00000001ff0fa807 */ /* 0x000fe40000000000 */
[----:B------:R-:W-:-:S03]  /*0a70*/  ISETP.GE.AND P0, PT, R9, R6, PT ;  /* 0x000000060900720c */ /* 0x000fc60003f06270 */
[----:B------:R2:W-:Y:S10]  /*0a80*/  @!P2 STG.E desc[UR4][R10.64+0xa00], R15 ;  /* 0x000a000f0a00a986 */ /* 0x0005f4000c101904 */
[----:B------:R-:W-:Y:S05]  /*0a90*/  @P0 BRA `(.L_x_474) ;  /* 0x0000000000100947 */ /* 0x000fea0003800000 */
[----:B------:R-:W1:Y:S02]  /*0aa0*/  LDG.E R12, desc[UR4][R12.64+0xc00] ;  /* 0x000c00040c0c7981 */ /* 0x000e64000c1e1900 */
[----:B-1----:R-:W-:-:S04]  /*0ab0*/  ISETP.NE.AND P0, PT, R12, UR6, PT ;  /* 0x000000060c007c0c */ /* 0x002fc8000bf05270 */
[----:B------:R-:W-:-:S05]  /*0ac0*/  SEL R9, RZ, 0x1, P0 ;  /* 0x00000001ff097807 */ /* 0x000fca0000000000 */
[----:B------:R0:W-:Y:S04]  /*0ad0*/  STG.E desc[UR4][R10.64+0xc00], R9 ;  /* 0x000c00090a007986 */ /* 0x0001e8000c101904 */
.L_x_474:
[----:B-1----:R-:W-:Y:S05]  /*0ae0*/  BSYNC.RECONVERGENT B0 ;  /* 0x0000000000007941 */ /* 0x002fea0003800200 */
.L_x_473:
[----:B------:R-:W-:Y:S05]  /*0af0*/  @P1 BRA `(.L_x_475) ;  /* 0xfffffff800fc1947 */ /* 0x000fea000383ffff */
.L_x_472:
[----:B------:R-:W-:-:S13]  /*0b00*/  ISETP.NE.AND P0, PT, R16, RZ, PT ;  /* 0x000000ff1000720c */ /* 0x000fda0003f05270 */
[----:B------:R-:W-:Y:S05]  /*0b10*/  @!P0 EXIT ;  /* 0x000000000000894d */ /* 0x000fea0003800000 */
[----:B------:R-:W1:Y:S01]  /*0b20*/  LDC R0, c[0x0][0x388] ;  /* 0x0000e200ff007b82 */ /* 0x000e620000000800 */
[----:B------:R-:W-:Y:S02]  /*0b30*/  ISETP.GE.U32.AND P1, PT, R16, 0x4, PT ;  /* 0x000000041000780c */ /* 0x000fe40003f26070 */
[----:B-1----:R-:W-:-:S04]  /*0b40*/  LOP3.LUT R18, R0, 0x3, RZ, 0xc0, !PT ;  /* 0x0000000300127812 */ /* 0x002fc800078ec0ff */
[----:B------:R-:W-:-:S07]  /*0b50*/  ISETP.NE.AND P0, PT, R18, RZ, PT ;  /* 0x000000ff1200720c */ /* 0x000fce0003f05270 */
[----:B------:R-:W-:Y:S06]  /*0b60*/  @!P1 BRA `(.L_x_476) ;  /* 0x0000000000949947 */ /* 0x000fec0003800000 */
[----:B0-----:R-:W-:-:S05]  /*0b70*/  IMAD R9, R8, 0x80, R7 ;  /* 0x0000008008097824 */ /* 0x001fca00078e0207 */
[----:B------:R-:W-:-:S13]  /*0b80*/  ISETP.GE.AND P2, PT, R9, R6, PT ;  /* 0x000000060900720c */ /* 0x000fda0003f46270 */
[C---:B--2---:R-:W-:Y:S01]  /*0b90*/  @!P2 IMAD.WIDE R10, R9.reuse, 0x4, R4 ;  /* 0x00000004090aa825 */ /* 0x044fe200078e0204 */
[----:B------:R-:W0:Y:S05]  /*0ba0*/  @!P2 LDC R13, c[0x0][0x38c] ;  /* 0x0000e300ff0dab82 */ /* 0x000e2a0000000800 */
[----:B------:R-:W0:Y:S01]  /*0bb0*/  @!P2 LDG.E R10, desc[UR4][R10.64] ;  /* 0x000000040a0aa981 */ /* 0x000e22000c1e1900 */
[----:B------:R-:W-:-:S05]  /*0bc0*/  VIADD R17, R9, 0x80 ;  /* 0x0000008009117836 */ /* 0x000fca0000000000 */
[----:B------:R-:W-:-:S13]  /*0bd0*/  ISETP.GE.AND P1, PT, R17, R6, PT ;  /* 0x000000061100720c */ /* 0x000fda0003f26270 */
[----:B------:R-:W-:Y:S01]  /*0be0*/  @!P1 IMAD.WIDE R14, R17, 0x4, R4 ;  /* 0x00000004110e9825 */ /* 0x000fe200078e0204 */
[----:B------:R-:W1:Y:S01]  /*0bf0*/  @!P1 LDC R21, c[0x0][0x38c] ;  /* 0x0000e300ff159b82 */ /* 0x000e620000000800 */
[----:B0-----:R-:W-:Y:S02]  /*0c00*/  @!P2 ISETP.NE.AND P3, PT, R10, R13, PT ;  /* 0x0000000d0a00a20c */ /* 0x001fe40003f65270 */
[----:B------:R-:W-:Y:S02]  /*0c10*/  @!P2 IMAD.WIDE R12, R9, 0x4, R2 ;  /* 0x00000004090ca825 */ /* 0x000fe400078e0202 */
[----:B------:R-:W-:-:S05]  /*0c20*/  @!P2 SEL R19, RZ, 0x1, P3 ;  /* 0x00000001ff13a807 */ /* 0x000fca0001800000 */
[----:B------:R0:W-:Y:S04]  /*0c30*/  @!P2 STG.E desc[UR4][R12.64], R19 ;  /* 0x000000130c00a986 */ /* 0x0001e8000c101904 */
[----:B------:R-:W1:Y:S01]  /*0c40*/  @!P1 LDG.E R14, desc[UR4][R14.64] ;  /* 0x000000040e0e9981 */ /* 0x000e62000c1e1900 */
[----:B------:R-:W-:Y:S02]  /*0c50*/  VIADD R23, R9, 0x100 ;  /* 0x0000010009177836 */ /* 0x000fe40000000000 */
[----:B------:R-:W-:-:S03]  /*0c60*/  @!P1 IMAD.WIDE R10, R17, 0x4, R2 ;  /* 0x00000004110a9825 */ /* 0x000fc600078e0202 */
[----:B------:R-:W-:-:S13]  /*0c70*/  ISETP.GE.AND P2, PT, R23, R6, PT ;  /* 0x000000061700720c */ /* 0x000fda0003f46270 */
[----:B------:R-:W-:Y:S01]  /*0c80*/  @!P2 IMAD.WIDE R16, R23, 0x4, R4 ;  /* 0x000000041710a825 */ /* 0x000fe200078e0204 */
[----:B0-----:R-:W0:Y:S01]  /*0c90*/  @!P2 LDC R13, c[0x0][0x38c] ;  /* 0x0000e300ff0dab82 */ /* 0x001e220000000800 */
[----:B-1----:R-:W-:-:S04]  /*0ca0*/  @!P1 ISETP.NE.AND P3, PT, R14, R21, PT ;  /* 0x000000150e00920c */ /* 0x002fc80003f65270 */
[----:B------:R-:W-:-:S05]  /*0cb0*/  @!P1 SEL R21, RZ, 0x1, P3 ;  /* 0x00000001ff159807 */ /* 0x000fca0001800000 */
[----:B------:R1:W-:Y:S04]  /*0cc0*/  @!P1 STG.E desc[UR4][R10.64], R21 ;  /* 0x000000150a009986 */ /* 0x0003e8000c101904 */
[----:B------:R-:W0:Y:S01]  /*0cd0*/  @!P2 LDG.E R16, desc[UR4][R16.64] ;  /* 0x000000041010a981 */ /* 0x000e22000c1e1900 */
[----:B------:R-:W-:-:S05]  /*0ce0*/  VIADD R19, R9, 0x180 ;  /* 0x0000018009137836 */ /* 0x000fca0000000000 */
[----:B------:R-:W-:-:S13]  /*0cf0*/  ISETP.GE.AND P1, PT, R19, R6, PT ;  /* 0x000000061300720c */ /* 0x000fda0003f26270 */
[----:B------:R-:W-:Y:S01]  /*0d00*/  @!P1 IMAD.WIDE R14, R19, 0x4, R4 ;  /* 0x00000004130e9825 */ /* 0x000fe200078e0204 */
[----:B-1----:R-:W1:Y:S01]  /*0d10*/  @!P1 LDC R11, c[0x0][0x38c] ;  /* 0x0000e300ff0b9b82 */ /* 0x002e620000000800 */
[----:B0-----:R-:W-:Y:S02]  /*0d20*/  @!P2 ISETP.NE.AND P3, PT, R16, R13, PT ;  /* 0x0000000d1000a20c */ /* 0x001fe40003f65270 */
[----:B------:R-:W-:Y:S02]  /*0d30*/  @!P2 IMAD.WIDE R12, R23, 0x4, R2 ;  /* 0x00000004170ca825 */ /* 0x000fe400078e0202 */
[----:B------:R-:W-:-:S05]  /*0d40*/  @!P2 SEL R9, RZ, 0x1, P3 ;  /* 0x00000001ff09a807 */ /* 0x000fca0001800000 */
[----:B------:R3:W-:Y:S04]  /*0d50*/  @!P2 STG.E desc[UR4][R12.64], R9 ;  /* 0x000000090c00a986 */ /* 0x0007e8000c101904 */
[----:B------:R-:W1:Y:S01]  /*0d60*/  @!P1 LDG.E R14, desc[UR4][R14.64] ;  /* 0x000000040e0e9981 */ /* 0x000e62000c1e1900 */
[----:B------:R-:W-:Y:S01]  /*0d70*/  VIADD R8, R8, 0x4 ;  /* 0x0000000408087836 */ /* 0x000fe20000000000 */
[----:B-1----:R-:W-:Y:S01]  /*0d80*/  @!P1 ISETP.NE.AND P2, PT, R14, R11, PT ;  /* 0x0000000b0e00920c */ /* 0x002fe20003f45270 */
[----:B------:R-:W-:-:S03]  /*0d90*/  @!P1 IMAD.WIDE R10, R19, 0x4, R2 ;  /* 0x00000004130a9825 */ /* 0x000fc600078e0202 */
[----:B------:R-:W-:-:S05]  /*0da0*/  @!P1 SEL R17, RZ, 0x1, P2 ;  /* 0x00000001ff119807 */ /* 0x000fca0001000000 */
[----:B------:R3:W-:Y:S04]  /*0db0*/  @!P1 STG.E desc[UR4][R10.64], R17 ;  /* 0x000000110a009986 */ /* 0x0007e8000c101904 */
.L_x_476:
[----:B------:R-:W-:Y:S05]  /*0dc0*/  @!P0 EXIT ;  /* 0x000000000000894d */ /* 0x000fea0003800000 */
[----:B------:R-:W-:Y:S02]  /*0dd0*/  ISETP.NE.AND P1, PT, R18, 0x1, PT ;  /* 0x000000011200780c */ /* 0x000fe40003f25270 */
[----:B------:R-:W-:-:S04]  /*0de0*/  LOP3.LUT R0, R0, 0x1, RZ, 0xc0, !PT ;  /* 0x0000000100007812 */ /* 0x000fc800078ec0ff */
[----:B------:R-:W-:-:S07]  /*0df0*/  ISETP.NE.U32.AND P0, PT, R0, 0x1, PT ;  /* 0x000000010000780c */ /* 0x000fce0003f05070 */
[----:B------:R-:W-:Y:S06]  /*0e00*/  @!P1 BRA `(.L_x_477) ;  /* 0x00000000004c9947 */ /* 0x000fec0003800000 */
[----:B0--3--:R-:W-:-:S05]  /*0e10*/  IMAD R13, R8, 0x80, R7 ;  /* 0x00000080080d7824 */ /* 0x009fca00078e0207 */
[----:B------:R-:W-:-:S13]  /*0e20*/  ISETP.GE.AND P2, PT, R13, R6, PT ;  /* 0x000000060d00720c */ /* 0x000fda0003f46270 */
[C---:B--2---:R-:W-:Y:S01]  /*0e30*/  @!P2 IMAD.WIDE R10, R13.reuse, 0x4, R4 ;  /* 0x000000040d0aa825 */ /* 0x044fe200078e0204 */
[----:B------:R-:W0:Y:S05]  /*0e40*/  @!P2 LDC R9, c[0x0][0x38c] ;  /* 0x0000e300ff09ab82 */ /* 0x000e2a0000000800 */
[----:B------:R-:W0:Y:S01]  /*0e50*/  @!P2 LDG.E R10, desc[UR4][R10.64] ;  /* 0x000000040a0aa981 */ /* 0x000e22000c1e1900 */
[C---:B------:R-:W-:Y:S02]  /*0e60*/  VIADD R17, R13.reuse, 0x80 ;  /* 0x000000800d117836 */ /* 0x040fe40000000000 */
[----:B------:R-:W-:-:S03]  /*0e70*/  @!P2 IMAD.WIDE R12, R13, 0x4, R2 ;  /* 0x000000040d0ca825 */ /* 0x000fc600078e0202 */
[----:B------:R-:W-:-:S13]  /*0e80*/  ISETP.GE.AND P1, PT, R17, R6, PT ;  /* 0x000000061100720c */ /* 0x000fda0003f26270 */
[----:B------:R-:W-:Y:S01]  /*0e90*/  @!P1 IMAD.WIDE R14, R17, 0x4, R4 ;  /* 0x00000004110e9825 */ /* 0x000fe200078e0204 */
[----:B------:R-:W1:Y:S01]  /*0ea0*/  @!P1 LDC R19, c[0x0][0x38c] ;  /* 0x0000e300ff139b82 */ /* 0x000e620000000800 */
[----:B0-----:R-:W-:-:S04]  /*0eb0*/  @!P2 ISETP.NE.AND P3, PT, R10, R9, PT ;  /* 0x000000090a00a20c */ /* 0x001fc80003f65270 */
[----:B------:R-:W-:-:S05]  /*0ec0*/  @!P2 SEL R9, RZ, 0x1, P3 ;  /* 0x00000001ff09a807 */ /* 0x000fca0001800000 */
[----:B------:R4:W-:Y:S04]  /*0ed0*/  @!P2 STG.E desc[UR4][R12.64], R9 ;  /* 0x000000090c00a986 */ /* 0x0009e8000c101904 */
[----:B------:R-:W1:Y:S01]  /*0ee0*/  @!P1 LDG.E R14, desc[UR4][R14.64] ;  /* 0x000000040e0e9981 */ /* 0x000e62000c1e1900 */
[----:B------:R-:W-:-:S04]  /*0ef0*/  @!P1 IMAD.WIDE R10, R17, 0x4, R2 ;  /* 0x00000004110a9825 */ /* 0x000fc800078e0202 */
[----:B------:R-:W-:Y:S01]  /*0f00*/  VIADD R8, R8, 0x2 ;  /* 0x0000000208087836 */ /* 0x000fe20000000000 */
[----:B-1----:R-:W-:-:S04]  /*0f10*/  @!P1 ISETP.NE.AND P2, PT, R14, R19, PT ;  /* 0x000000130e00920c */ /* 0x002fc80003f45270 */
[----:B------:R-:W-:-:S05]  /*0f20*/  @!P1 SEL R17, RZ, 0x1, P2 ;  /* 0x00000001ff119807 */ /* 0x000fca0001000000 */
[----:B------:R4:W-:Y:S04]  /*0f30*/  @!P1 STG.E desc[UR4][R10.64], R17 ;  /* 0x000000110a009986 */ /* 0x0009e8000c101904 */
.L_x_477:
[----:B------:R-:W-:Y:S05]  /*0f40*/  @P0 EXIT ;  /* 0x000000000000094d */ /* 0x000fea0003800000 */
[----:B------:R-:W-:-:S05]  /*0f50*/  IMAD R7, R8, 0x80, R7 ;  /* 0x0000008008077824 */ /* 0x000fca00078e0207 */
[----:B------:R-:W-:-:S13]  /*0f60*/  ISETP.GE.AND P0, PT, R7, R6, PT ;  /* 0x000000060700720c */ /* 0x000fda0003f06270 */
[----:B------:R-:W-:Y:S05]  /*0f70*/  @P0 EXIT ;  /* 0x000000000000094d */ /* 0x000fea0003800000 */
[C---:B------:R-:W-:Y:S01]  /*0f80*/  IMAD.WIDE R4, R7.reuse, 0x4, R4 ;  /* 0x0000000407047825 */ /* 0x040fe200078e0204 */
[----:B------:R-:W1:Y:S05]  /*0f90*/  LDCU UR6, c[0x0][0x38c] ;  /* 0x00007180ff0677ac */ /* 0x000e6a0008000800 */
[----:B------:R-:W1:Y:S01]  /*0fa0*/  LDG.E R4, desc[UR4][R4.64] ;  /* 0x0000000404047981 */ /* 0x000e62000c1e1900 */
[----:B------:R-:W-:Y:S01]  /*0fb0*/  IMAD.WIDE R2, R7, 0x4, R2 ;  /* 0x0000000407027825 */ /* 0x000fe200078e0202 */
[----:B-1----:R-:W-:-:S04]  /*0fc0*/  ISETP.NE.AND P0, PT, R4, UR6, PT ;  /* 0x0000000604007c0c */ /* 0x002fc8000bf05270 */
[----:B------:R-:W-:-:S05]  /*0fd0*/  SEL R7, RZ, 0x1, P0 ;  /* 0x00000001ff077807 */ /* 0x000fca0000000000 */
[----:B------:R-:W-:Y:S01]  /*0fe0*/  STG.E desc[UR4][R2.64], R7 ;  /* 0x0000000702007986 */ /* 0x000fe2000c101904 */
[----:B------:R-:W-:Y:S05]  /*0ff0*/  EXIT ;  /* 0x000000000000794d */ /* 0x000fea0003800000 */
.L_x_471:
[----:B------:R-:W-:-:S13]  /*1000*/  ISETP.GE.AND P0, PT, R0, 0x1, PT ;  /* 0x000000010000780c */ /* 0x000fda0003f06270 */
[----:B------:R-:W-:Y:S05]  /*1010*/  @!P0 EXIT ;  /* 0x000000000000894d */ /* 0x000fea0003800000 */
[C---:B------:R-:W-:Y:S01]  /*1020*/  ISETP.GE.U32.AND P1, PT, R0.reuse, 0x10, PT ;  /* 0x000000100000780c */ /* 0x040fe20003f26070 */
[----:B------:R-:W-:Y:S01]  /*1030*/  IMAD.MOV.U32 R6, RZ, RZ, RZ ;  /* 0x000000ffff067224 */ /* 0x000fe200078e00ff */
[----:B------:R-:W-:-:S04]  /*1040*/  LOP3.LUT R20, R0, 0xf, RZ, 0xc0, !PT ;  /* 0x0000000f00147812 */ /* 0x000fc800078ec0ff */
[----:B------:R-:W-:-:S07]  /*1050*/  ISETP.NE.AND P0, PT, R20, RZ, PT ;  /* 0x000000ff1400720c */ /* 0x000fce0003f05270 */
[----:B------:R-:W-:Y:S06]  /*1060*/  @!P1 BRA `(.L_x_478) ;  /* 0x00000004005c9947 */ /* 0x000fec0003800000 */
[C---:B------:R-:W-:Y:S01]  /*1070*/  IMAD.WIDE.U32 R14, R7.reuse, 0x4, RZ ;  /* 0x00000004070e7825 */ /* 0x040fe200078e00ff */
[----:B------:R-:W-:Y:S01]  /*1080*/  LOP3.LUT R6, R0, 0x7ffffff0, RZ, 0xc0, !PT ;  /* 0x7ffffff000067812 */ /* 0x000fe200078ec0ff */
[----:B------:R-:W0:Y:S02]  /*1090*/  LDCU UR6, c[0x0][0x38c] ;  /* 0x00007180ff0677ac */ /* 0x000e240008000800 */
[----:B------:R-:W-:Y:S02]  /*10a0*/  IMAD.MOV.U32 R13, RZ, RZ, R14 ;  /* 0x000000ffff0d7224 */ /* 0x000fe400078e000e */
[----:B------:R-:W-:Y:S02]  /*10b0*/  VIADD R12, R7, 0x480 ;  /* 0x00000480070c7836 */ /* 0x000fe40000000000 */
[----:B------:R-:W-:-:S07]  /*10c0*/  IMAD.MOV R14, RZ, RZ, -R6 ;  /* 0x000000ffff0e7224 */ /* 0x000fce00078e0a06 */
.L_x_479:
[----:B------:R-:W-:-:S05]  /*10d0*/  IADD3 R10, P1, PT, R13, R4, RZ ;  /* 0x000000040d0a7210 */ /* 0x000fca0007f3e0ff */
[----:B--2---:R-:W-:-:S05]  /*10e0*/  IMAD.X R11, R15, 0x1, R5, P1 ;  /* 0x000000010f0b7824 */ /* 0x004fca00008e0605 */
[----:B------:R-:W0:Y:S01]  /*10f0*/  LDG.E R9, desc[UR4][R10.64] ;  /* 0x000000040a097981 */ /* 0x000e22000c1e1900 */
[----:B------:R-:W-:Y:S02]  /*1100*/  IADD3 R8, P2, PT, R13, R2, RZ ;  /* 0x000000020d087210 */ /* 0x000fe40007f5e0ff */
[----:B0-----:R-:W-:-:S03]  /*1110*/  ISETP.NE.AND P1, PT, R9, UR6, PT ;  /* 0x0000000609007c0c */ /* 0x001fc6000bf25270 */
[----:B------:R-:W-:Y:S01]  /*1120*/  IMAD.X R9, R15, 0x1, R3, P2 ;  /* 0x000000010f097824 */ /* 0x000fe200010e0603 */
[----:B------:R-:W-:-:S05]  /*1130*/  SEL R17, RZ, 0x1, P1 ;  /* 0x00000001ff117807 */ /* 0x000fca0000800000 */
[----:B------:R0:W-:Y:S04]  /*1140*/  STG.E desc[UR4][R8.64], R17 ;  /* 0x0000001108007986 */ /* 0x0001e8000c101904 */
[----:B------:R-:W2:Y:S02]  /*1150*/  LDG.E R16, desc[UR4][R10.64+0x200] ;  /* 0x000200040a107981 */ /* 0x000ea4000c1e1900 */
[----:B--2---:R-:W-:-:S04]  /*1160*/  ISETP.NE.AND P1, PT, R16, UR6, PT ;  /* 0x0000000610007c0c */ /* 0x004fc8000bf25270 */
[----:B------:R-:W-:-:S05]  /*1170*/  SEL R19, RZ, 0x1, P1 ;  /* 0x00000001ff137807 */ /* 0x000fca0000800000 */
[----:B------:R1:W-:Y:S04]  /*1180*/  STG.E desc[UR4][R8.64+0x200], R19 ;  /* 0x0002001308007986 */ /* 0x0003e8000c101904 */
[----:B------:R-:W2:Y:S02]  /*1190*/  LDG.E R16, desc[UR4][R10.64+0x400] ;  /* 0x000400040a107981 */ /* 0x000ea4000c1e1900 */
[----:B--2---:R-:W-:-:S04]  /*11a0*/  ISETP.NE.AND P1, PT, R16, UR6, PT ;  /* 0x0000000610007c0c */ /* 0x004fc8000bf25270 */
[----:B------:R-:W-:-:S05]  /*11b0*/  SEL R21, RZ, 0x1, P1 ;  /* 0x00000001ff157807 */ /* 0x000fca0000800000 */
[----:B------:R2:W-:Y:S04]  /*11c0*/  STG.E desc[UR4][R8.64+0x400], R21 ;  /* 0x0004001508007986 */ /* 0x0005e8000c101904 */
[----:B------:R-:W3:Y:S02]  /*11d0*/  LDG.E R16, desc[UR4][R10.64+0x600] ;  /* 0x000600040a107981 */ /* 0x000ee4000c1e1900 */
[----:B---3--:R-:W-:-:S04]  /*11e0*/  ISETP.NE.AND P1, PT, R16, UR6, PT ;  /* 0x0000000610007c0c */ /* 0x008fc8000bf25270 */
[----:B0-----:R-:W-:-:S05]  /*11f0*/  SEL R17, RZ, 0x1, P1 ;  /* 0x00000001ff117807 */ /* 0x001fca0000800000 */
[----:B------:R0:W-:Y:S04]  /*1200*/  STG.E desc[UR4][R8.64+0x600], R17 ;  /* 0x0006001108007986 */ /* 0x0001e8000c101904 */
[----:B------:R-:W3:Y:S02]  /*1210*/  LDG.E R16, desc[UR4][R10.64+0x800] ;  /* 0x000800040a107981 */ /* 0x000ee4000c1e1900 */
[----:B---3--:R-:W-:-:S04]  /*1220*/  ISETP.NE.AND P1, PT, R16, UR6, PT ;  /* 0x0000000610007c0c */ /* 0x008fc8000bf25270 */
[----:B-1----:R-:W-:-:S05]  /*1230*/  SEL R19, RZ, 0x1, P1 ;  /* 0x00000001ff137807 */ /* 0x002fca0000800000 */
[----:B------:R1:W-:Y:S04]  /*1240*/  STG.E desc[UR4][R8.64+0x800], R19 ;  /* 0x0008001308007986 */ /* 0x0003e8000c101904 */
[----:B------:R-:W3:Y:S02]  /*1250*/  LDG.E R16, desc[UR4][R10.64+0xa00] ;  /* 0x000a00040a107981 */ /* 0x000ee4000c1e1900 */
[----:B---3--:R-:W-:-:S04]  /*1260*/  ISETP.NE.AND P1, PT, R16, UR6, PT ;  /* 0x0000000610007c0c */ /* 0x008fc8000bf25270 */
[----:B--2---:R-:W-:-:S05]  /*1270*/  SEL R21, RZ, 0x1, P1 ;  /* 0x00000001ff157807 */ /* 0x004fca0000800000 */
[----:B------:R2:W-:Y:S04]  /*1280*/  STG.E desc[UR4][R8.64+0xa00], R21 ;  /* 0x000a001508007986 */ /* 0x0005e8000c101904 */
[----:B------:R-:W3:Y:S02]  /*1290*/  LDG.E R16, desc[UR4][R10.64+0xc00] ;  /* 0x000c00040a107981 */ /* 0x000ee4000c1e1900 */
[----:B---3--:R-:W-:-:S04]  /*12a0*/  ISETP.NE.AND P1, PT, R16, UR6, PT ;  /* 0x0000000610007c0c */ /* 0x008fc8000bf25270 */
[----:B------:R-:W-:-:S05]  /*12b0*/  SEL R23, RZ, 0x1, P1 ;  /* 0x00000001ff177807 */ /* 0x000fca0000800000 */
[----:B------:R3:W-:Y:S04]  /*12c0*/  STG.E desc[UR4][R8.64+0xc00], R23 ;  /* 0x000c001708007986 */ /* 0x0007e8000c101904 */
[----:B------:R-:W4:Y:S02]  /*12d0*/  LDG.E R16, desc[UR4][R10.64+0xe00] ;  /* 0x000e00040a107981 */ /* 0x000f24000c1e1900 */
[----:B----4-:R-:W-:-:S04]  /*12e0*/  ISETP.NE.AND P1, PT, R16, UR6, PT ;  /* 0x0000000610007c0c */ /* 0x010fc8000bf25270 */
[----:B------:R-:W-:-:S05]  /*12f0*/  SEL R25, RZ, 0x1, P1 ;  /* 0x00000001ff197807 */ /* 0x000fca0000800000 */
[----:B------:R-:W-:Y:S04]  /*1300*/  STG.E desc[UR4][R8.64+0xe00], R25 ;  /* 0x000e001908007986 */ /* 0x000fe8000c101904 */
[----:B0-----:R-:W4:Y:S01]  /*1310*/  LDG.E R17, desc[UR4][R10.64+0x1000] ;  /* 0x001000040a117981 */ /* 0x001f22000c1e1900 */
[----:B------:R-:W-:Y:S02]  /*1320*/  IMAD.MOV.U32 R18, RZ, RZ, 0x600 ;  /* 0x00000600ff127424 */ /* 0x000fe400078e00ff */
[----:B-1----:R-:W-:Y:S02]  /*1330*/  IMAD.MOV.U32 R19, RZ, RZ, 0x0 ;  /* 0x00000000ff137424 */ /* 0x002fe400078e00ff */
[----:B------:R-:W-:-:S03]  /*1340*/  IMAD.WIDE R18, R12, 0x4, R18 ;  /* 0x000000040c127825 */ /* 0x000fc600078e0212 */
[----:B------:R-:W-:Y:S02]  /*1350*/  IADD3 R16, P2, PT, R18, R4, RZ ;  /* 0x0000000412107210 */ /* 0x000fe40007f5e0ff */
[----:B----4-:R-:W-:-:S03]  /*1360*/  ISETP.NE.AND P1, PT, R17, UR6, PT ;  /* 0x0000000611007c0c */ /* 0x010fc6000bf25270 */
[----:B------:R-:W-:Y:S01]  /*1370*/  IMAD.X R17, R19, 0x1, R5, P2 ;  /* 0x0000000113117824 */ /* 0x000fe200010e0605 */
[----:B--2---:R-:W-:-:S05]  /*1380*/  SEL R21, RZ, 0x1, P1 ;  /* 0x00000001ff157807 */ /* 0x004fca0000800000 */
[----:B------:R0:W-:Y:S04]  /*1390*/  STG.E desc[UR4][R8.64+0x1000], R21 ;  /* 0x0010001508007986 */ /* 0x0001e8000c101904 */
[----:B------:R-:W2:Y:S01]  /*13a0*/  LDG.E R22, desc[UR4][R16.64+-0x600] ;  /* 0xfffa000410167981 */ /* 0x000ea2000c1e1900 */
[----:B------:R-:W-:-:S05]  /*13b0*/  IADD3 R18, P2, PT, R18, R2, RZ ;  /* 0x0000000212127210 */ /* 0x000fca0007f5e0ff */
[----:B------:R-:W-:Y:S01]  /*13c0*/  IMAD.X R19, R19, 0x1, R3, P2 ;  /* 0x0000000113137824 */ /* 0x000fe200010e0603 */
[----:B--2---:R-:W-:-:S04]  /*13d0*/  ISETP.NE.AND P1, PT, R22, UR6, PT ;  /* 0x0000000616007c0c */ /* 0x004fc8000bf25270 */
[----:B------:R-:W-:-:S05]  /*13e0*/  SEL R11, RZ, 0x1, P1 ;  /* 0x00000001ff0b7807 */ /* 0x000fca0000800000 */
[----:B------:R1:W-:Y:S04]  /*13f0*/  STG.E desc[UR4][R18.64+-0x600], R11 ;  /* 0xfffa000b12007986 */ /* 0x0003e8000c101904 */
[----:B------:R-:W2:Y:S02]  /*1400*/  LDG.E R10, desc[UR4][R16.64+-0x400] ;  /* 0xfffc0004100a7981 */ /* 0x000ea4000c1e1900 */
[----:B--2---:R-:W-:-:S04]  /*1410*/  ISETP.NE.AND P1, PT, R10, UR6, PT ;  /* 0x000000060a007c0c */ /* 0x004fc8000bf25270 */
[----:B---3--:R-:W-:-:S05]  /*1420*/  SEL R23, RZ, 0x1, P1 ;  /* 0x00000001ff177807 */ /* 0x008fca0000800000 */
[----:B------:R-:W-:Y:S04]  /*1430*/  STG.E desc[UR4][R18.64+-0x400], R23 ;  /* 0xfffc001712007986 */ /* 0x000fe8000c101904 */
[----:B0-----:R-:W2:Y:S02]  /*1440*/  LDG.E R8, desc[UR4][R16.64+-0x200] ;  /* 0xfffe000410087981 */ /* 0x001ea4000c1e1900 */
[----:B--2---:R-:W-:-:S04]  /*1450*/  ISETP.NE.AND P1, PT, R8, UR6, PT ;  /* 0x0000000608007c0c */ /* 0x004fc8000bf25270 */
[----:B------:R-:W-:-:S05]  /*1460*/  SEL R9, RZ, 0x1, P1 ;  /* 0x00000001ff097807 */ /* 0x000fca0000800000 */
[----:B------:R0:W-:Y:S04]  /*1470*/  STG.E desc[UR4][R18.64+-0x200], R9 ;  /* 0xfffe000912007986 */ /* 0x0001e8000c101904 */
[----:B------:R-:W2:Y:S02]  /*1480*/  LDG.E R8, desc[UR4][R16.64] ;  /* 0x0000000410087981 */ /* 0x000ea4000c1e1900 */
[----:B--2---:R-:W-:-:S04]  /*1490*/  ISETP.NE.AND P1, PT, R8, UR6, PT ;  /* 0x0000000608007c0c */ /* 0x004fc8000bf25270 */
[----:B-1----:R-:W-:-:S05]  /*14a0*/  SEL R11, RZ, 0x1, P1 ;  /* 0x00000001ff0b7807 */ /* 0x002fca0000800000 */
        /* <DEDUP_REMOVED lines=9> */
[----:B------:R-:W3:Y:S01]  /*1540*/  LDG.E R8, desc[UR4][R16.64+0x600] ;  /* 0x0006000410087981 */ /* 0x000ee2000c1e1900 */
[----:B------:R-:W-:Y:S01]  /*1550*/  VIADD R14, R14, 0x10 ;  /* 0x000000100e0e7836 */ /* 0x000fe20000000000 */
[----:B------:R-:W-:Y:S01]  /*1560*/  IADD3 R13, P2, PT, R13, 0x2000, RZ ;  /* 0x000020000d0d7810 */ /* 0x000fe20007f5e0ff */
[----:B------:R-:W-:-:S04]  /*1570*/  VIADD R12, R12, 0x800 ;  /* 0x000008000c0c7836 */ /* 0x000fc80000000000 */
[----:B------:R-:W-:Y:S01]  /*1580*/  IMAD.X R15, RZ, RZ, R15, P2 ;  /* 0x000000ffff0f7224 */ /* 0x000fe200010e060f */
[----:B---3--:R-:W-:-:S04]  /*1590*/  ISETP.NE.AND P1, PT, R8, UR6, PT ;  /* 0x0000000608007c0c */ /* 0x008fc8000bf25270 */
[----:B-1----:R-:W-:Y:S02]  /*15a0*/  SEL R11, RZ, 0x1, P1 ;  /* 0x00000001ff0b7807 */ /* 0x002fe40000800000 */
[----:B------:R-:W-:-:S03]  /*15b0*/  ISETP.NE.AND P1, PT, R14, RZ, PT ;  /* 0x000000ff0e00720c */ /* 0x000fc60003f25270 */
[----:B------:R2:W-:Y:S10]  /*15c0*/  STG.E desc[UR4][R18.64+0x600], R11 ;  /* 0x0006000b12007986 */ /* 0x0005f4000c101904 */
[----:B------:R-:W-:Y:S05]  /*15d0*/  @P1 BRA `(.L_x_479) ;  /* 0xfffffff800bc1947 */ /* 0x000fea000383ffff */
.L_x_478:
[----:B------:R-:W-:Y:S05]  /*15e0*/  @!P0 EXIT ;  /* 0x000000000000894d */ /* 0x000fea0003800000 */
[----:B------:R-:W-:Y:S02]  /*15f0*/  ISETP.GE.U32.AND P1, PT, R20, 0x8, PT ;  /* 0x000000081400780c */ /* 0x000fe40003f26070 */
[----:B------:R-:W-:-:S04]  /*1600*/  LOP3.LUT R14, R0, 0x7, RZ, 0xc0, !PT ;  /* 0x00000007000e7812 */ /* 0x000fc800078ec0ff */
[----:B------:R-:W-:-:S07]  /*1610*/  ISETP.NE.AND P0, PT, R14, RZ, PT ;  /* 0x000000ff0e00720c */ /* 0x000fce0003f05270 */
[----:B------:R-:W-:Y:S06]  /*1620*/  @!P1 BRA `(.L_x_480) ;  /* 0x0000000000949947 */ /* 0x000fec0003800000 */
[----:B--2---:R-:W-:Y:S01]  /*1630*/  IMAD R11, R6, 0x80, R7 ;  /* 0x00000080060b7824 */ /* 0x004fe200078e0207 */
[----:B------:R-:W0:Y:S03]  /*1640*/  LDCU UR6, c[0x0][0x38c] ;  /* 0x00007180ff0677ac */ /* 0x000e260008000800 */
[----:B------:R-:W-:-:S05]  /*1650*/  IMAD.WIDE R8, R11, 0x4, R4 ;  /* 0x000000040b087825 */ /* 0x000fca00078e0204 */
[----:B------:R-:W0:Y:S02]  /*1660*/  LDG.E R10, desc[UR4][R8.64] ;  /* 0x00000004080a7981 */ /* 0x000e24000c1e1900 */
[----:B0-----:R-:W-:Y:S01]  /*1670*/  ISETP.NE.AND P1, PT, R10, UR6, PT ;  /* 0x000000060a007c0c */ /* 0x001fe2000bf25270 */
[----:B------:R-:W-:-:S03]  /*1680*/  IMAD.WIDE R10, R11, 0x4, R2 ;  /* 0x000000040b0a7825 */ /* 0x000fc600078e0202 */
        /* <DEDUP_REMOVED lines=22> */
[----:B------:R-:W2:Y:S02]  /*17f0*/  LDG.E R12, desc[UR4][R8.64+0xc00] ;  /* 0x000c0004080c7981 */ /* 0x000ea4000c1e1900 */
[----:B--2---:R-:W-:-:S04]  /*1800*/  ISETP.NE.AND P1, PT, R12, UR6, PT ;  /* 0x000000060c007c0c */ /* 0x004fc8000bf25270 */
[----:B0-----:R-:W-:-:S05]  /*1810*/  SEL R13, RZ, 0x1, P1 ;  /* 0x00000001ff0d7807 */ /* 0x001fca0000800000 */
[----:B------:R3:W-:Y:S04]  /*1820*/  STG.E desc[UR4][R10.64+0xc00], R13 ;  /* 0x000c000d0a007986 */ /* 0x0007e8000c101904 */
[----:B------:R-:W2:Y:S01]  /*1830*/  LDG.E R12, desc[UR4][R8.64+0xe00] ;  /* 0x000e0004080c7981 */ /* 0x000ea2000c1e1900 */
[----:B------:R-:W-:Y:S01]  /*1840*/  VIADD R6, R6, 0x8 ;  /* 0x0000000806067836 */ /* 0x000fe20000000000 */
[----:B--2---:R-:W-:-:S04]  /*1850*/  ISETP.NE.AND P1, PT, R12, UR6, PT ;  /* 0x000000060c007c0c */ /* 0x004fc8000bf25270 */
[----:B-1----:R-:W-:-:S05]  /*1860*/  SEL R15, RZ, 0x1, P1 ;  /* 0x00000001ff0f7807 */ /* 0x002fca0000800000 */
[----:B------:R3:W-:Y:S04]  /*1870*/  STG.E desc[UR4][R10.64+0xe00], R15 ;  /* 0x000e000f0a007986 */ /* 0x0007e8000c101904 */
.L_x_480:
[----:B------:R-:W-:Y:S05]  /*1880*/  @!P0 EXIT ;  /* 0x000000000000894d */ /* 0x000fea0003800000 */
[----:B------:R-:W-:Y:S02]  /*1890*/  ISETP.GE.U32.AND P1, PT, R14, 0x4, PT ;  /* 0x000000040e00780c */ /* 0x000fe40003f26070 */
[----:B------:R-:W-:-:S04]  /*18a0*/  LOP3.LUT R12, R0, 0x3, RZ, 0xc0, !PT ;  /* 0x00000003000c7812 */ /* 0x000fc800078ec0ff */
[----:B------:R-:W-:-:S07]  /*18b0*/  ISETP.NE.AND P0, PT, R12, RZ, PT ;  /* 0x000000ff0c00720c */ /* 0x000fce0003f05270 */
[----:B------:R-:W-:Y:S06]  /*18c0*/  @!P1 BRA `(.L_x_481) ;  /* 0x0000000000549947 */ /* 0x000fec0003800000 */
[----:B--23--:R-:W-:Y:S01]  /*18d0*/  IMAD R11, R6, 0x80, R7 ;  /* 0x00000080060b7824 */ /* 0x00cfe200078e0207 */
[----:B------:R-:W0:Y:S03]  /*18e0*/  LDCU UR6, c[0x0][0x38c] ;  /* 0x00007180ff0677ac */ /* 0x000e260008000800 */
[----:B------:R-:W-:-:S05]  /*18f0*/  IMAD.WIDE R8, R11, 0x4, R4 ;  /* 0x000000040b087825 */ /* 0x000fca00078e0204 */
[----:B------:R-:W0:Y:S01]  /*1900*/  LDG.E R0, desc[UR4][R8.64] ;  /* 0x0000000408007981 */ /* 0x000e22000c1e1900 */
[----:B------:R-:W-:Y:S01]  /*1910*/  IMAD.WIDE R10, R11, 0x4, R2 ;  /* 0x000000040b0a7825 */ /* 0x000fe200078e0202 */
[----:B0-----:R-:W-:-:S04]  /*1920*/  ISETP.NE.AND P1, PT, R0, UR6, PT ;  /* 0x0000000600007c0c */ /* 0x001fc8000bf25270 */
        /* <DEDUP_REMOVED lines=10> */
[----:B------:R-:W2:Y:S01]  /*19d0*/  LDG.E R0, desc[UR4][R8.64+0x600] ;  /* 0x0006000408007981 */ /* 0x000ea2000c1e1900 */
[----:B------:R-:W-:Y:S01]  /*19e0*/  VIADD R6, R6, 0x4 ;  /* 0x0000000406067836 */ /* 0x000fe20000000000 */
[----:B--2---:R-:W-:-:S04]  /*19f0*/  ISETP.NE.AND P1, PT, R0, UR6, PT ;  /* 0x0000000600007c0c */ /* 0x004fc8000bf25270 */
[----:B0-----:R-:W-:-:S05]  /*1a00*/  SEL R13, RZ, 0x1, P1 ;  /* 0x00000001ff0d7807 */ /* 0x001fca0000800000 */
[----:B------:R1:W-:Y:S04]  /*1a10*/  STG.E desc[UR4][R10.64+0x600], R13 ;  /* 0x0006000d0a007986 */ /* 0x0003e8000c101904 */
.L_x_481:
[----:B------:R-:W-:Y:S05]  /*1a20*/  @!P0 EXIT ;  /* 0x000000000000894d */ /* 0x000fea0003800000 */
[----:B-123--:R-:W-:Y:S01]  /*1a30*/  IMAD R11, R6, 0x80, R7 ;  /* 0x00000080060b7824 */ /* 0x00efe200078e0207 */
[----:B------:R-:W0:Y:S01]  /*1a40*/  LDCU UR6, c[0x0][0x38c] ;  /* 0x00007180ff0677ac */ /* 0x000e220008000800 */
[----:B------:R-:W-:-:S07]  /*1a50*/  IMAD.MOV R0, RZ, RZ, -R12 ;  /* 0x000000ffff007224 */ /* 0x000fce00078e0a0c */
.L_x_482:
[----:B------:R-:W-:-:S06]  /*1a60*/  IMAD.WIDE R8, R11, 0x4, R4 ;  /* 0x000000040b087825 */ /* 0x000fcc00078e0204 */
[----:B0-----:R-:W0:Y:S01]  /*1a70*/  LDG.E R8, desc[UR4][R8.64] ;  /* 0x0000000408087981 */ /* 0x001e22000c1e1900 */
[----:B------:R-:W-:Y:S02]  /*1a80*/  VIADD R0, R0, 0x1 ;  /* 0x0000000100007836 */ /* 0x000fe40000000000 */
[----:B------:R-:W-:Y:S01]  /*1a90*/  IMAD.WIDE R6, R11, 0x4, R2 ;  /* 0x000000040b067825 */ /* 0x000fe200078e0202 */
[----:B0-----:R-:W-:-:S04]  /*1aa0*/  ISETP.NE.AND P0, PT, R8, UR6, PT ;  /* 0x0000000608007c0c */ /* 0x001fc8000bf05270 */
[----:B------:R-:W-:Y:S02]  /*1ab0*/  SEL R13, RZ, 0x1, P0 ;  /* 0x00000001ff0d7807 */ /* 0x000fe40000000000 */
[----:B------:R-:W-:-:S03]  /*1ac0*/  ISETP.NE.AND P0, PT, R0, RZ, PT ;  /* 0x000000ff0000720c */ /* 0x000fc60003f05270 */
[----:B------:R0:W-:Y:S10]  /*1ad0*/  STG.E desc[UR4][R6.64], R13 ;  /* 0x0000000d06007986 */ /* 0x0001f4000c101904 */
[----:B------:R-:W-:Y:S05]  /*1ae0*/  @!P0 EXIT ;  /* 0x000000000000894d */ /* 0x000fea0003800000 */
[----:B------:R-:W-:Y:S01]  /*1af0*/  VIADD R11, R11, 0x80 ;  /* 0x000000800b0b7836 */ /* 0x000fe20000000000 */
[----:B------:R-:W-:Y:S06]  /*1b00*/  BRA `(.L_x_482) ;  /* 0xfffffffc00d47947 */ /* 0x000fec000383ffff */
.L_x_483:
        /* <DEDUP_REMOVED lines=15> */
.L_x_546:


//--------------------- .text._ZN3cub18CUB_300001_SM_10006detail9transform16transform_kernelINS2_10policy_hubILb1EN4cuda3std3__45tupleIJN6thrust24THRUST_300001_SM_1000_NS6detail15normal_iteratorINSA_10device_ptrIiEEEEEEEE10policy1000Ei6igualASF_JPiEEEvT0_iT1_T2_DpNS2_10kernel_argIT3_EE --------------------------
	.section	.text._ZN3cub18CUB_300001_SM_10006detail9transform16transform_kernelINS2_10policy_hubILb1EN4cuda3std3__45tupleIJN6thrust24THRUST_300001_SM_1000_NS6detail15normal_iteratorINSA_10device_ptrIiEEEEEEEE10policy1000Ei6igualASF_JPiEEEvT0_iT1_T2_DpNS2_10kernel_argIT3_EE,"ax",@progbits
	.align	128
        .global         _ZN3cub18CUB_300001_SM_10006detail9transform16transform_kernelINS2_10policy_hubILb1EN4cuda3std3__45tupleIJN6thrust24THRUST_300001_SM_1000_NS6detail15normal_iteratorINSA_10device_ptrIiEEEEEEEE10policy1000Ei6igualASF_JPiEEEvT0_iT1_T2_DpNS2_10kernel_argIT3_EE
        .type           _ZN3cub18CUB_300001_SM_10006detail9transform16transform_kernelINS2_10policy_hubILb1EN4cuda3std3__45tupleIJN6thrust24THRUST_300001_SM_1000_NS6detail15normal_iteratorINSA_10device_ptrIiEEEEEEEE10policy1000Ei6igualASF_JPiEEEvT0_iT1_T2_DpNS2_10kernel_argIT3_EE,@function
        .size           _ZN3cub18CUB_300001_SM_10006detail9transform16transform_kernelINS2_10policy_hubILb1EN4cuda3std3__45tupleIJN6thrust24THRUST_300001_SM_1000_NS6detail15normal_iteratorINSA_10device_ptrIiEEEEEEEE10policy1000Ei6igualASF_JPiEEEvT0_iT1_T2_DpNS2_10kernel_argIT3_EE,(.L_x_547 - _ZN3cub18CUB_300001_SM_10006detail9transform16transform_kernelINS2_10policy_hubILb1EN4cuda3std3__45tupleIJN6thrust24THRUST_300001_SM_1000_NS6detail15normal_iteratorINSA_10device_ptrIiEEEEEEEE10policy1000Ei6igualASF_JPiEEEvT0_iT1_T2_DpNS2_10kernel_argIT3_EE)
        .other          _ZN3cub18CUB_300001_SM_10006detail9transform16transform_kernelINS2_10policy_hubILb1EN4cuda3std3__45tupleIJN6thrust24THRUST_300001_SM_1000_NS6detail15normal_iteratorINSA_10device_ptrIiEEEEEEEE10policy1000Ei6igualASF_JPiEEEvT0_iT1_T2_DpNS2_10kernel_argIT3_EE,@"STO_CUDA_ENTRY STV_DEFAULT"
_ZN3cub18CUB_300001_SM_10006detail9transform16transform_kernelINS2_10policy_hubILb1EN4cuda3std3__45tupleIJN6thrust24THRUST_300001_SM_1000_NS6detail15normal_iteratorINSA_10device_ptrIiEEEEEEEE10policy1000Ei6igualASF_JPiEEEvT0_iT1_T2_DpNS2_10kernel_argIT3_EE:
.text._ZN3cub18CUB_300001_SM_10006detail9transform16transform_kernelINS2_10policy_hubILb1EN4cuda3std3__45tupleIJN6thrust24THRUST_300001_SM_1000_NS6detail15normal_iteratorINSA_10device_ptrIiEEEEEEEE10policy1000Ei6igualASF_JPiEEEvT0_iT1_T2_DpNS2_10kernel_argIT3_EE:
[----:B------:R-:W-:Y:S08]  /*0000*/  LDC R1, c[0x0][0x37c] ;  /* 0x0000df00ff017b82 */ /* 0x000ff00000000800 */
[----:B------:R-:W0:Y:S01]  /*0010*/  LDC.64 R8, c[0x0][0x380] ;  /* 0x0000e000ff087b82 */ /* 0x000e220000000a00 */
[----:B------:R-:W1:Y:S01]  /*0020*/  S2R R0, SR_TID.X ;  /* 0x0000000000007919 */ /* 0x000e620000002100 */
[----:B------:R-:W2:Y:S01]  /*0030*/  LDCU.64 UR6, c[0x0][0x358] ;  /* 0x00006b00ff0677ac */ /* 0x000ea20008000a00 */
[----:B------:R-:W-:Y:S05]  /*0040*/  BSSY.RECONVERGENT B0, `(.L_x_484) ;  /* 0x0000016000007945 */ /* 0x000fea0003800200 */
[----:B------:R-:W3:Y:S08]  /*0050*/  S2UR UR4, SR_CTAID.X ;  /* 0x00000000000479c3 */ /* 0x000ef00000002500 */
[----:B------:R-:W4:Y:S01]  /*0060*/  LDC.64 R2, c[0x0][0x398] ;  /* 0x0000e600ff027b82 */ /* 0x000f220000000a00 */
[----:B0-----:R-:W-:-:S07]  /*0070*/  IMAD.SHL.U32 R7, R9, 0x80, RZ ;  /* 0x0000008009077824 */ /* 0x001fce00078e00ff */
[----:B------:R-:W0:Y:S01]  /*0080*/  LDC.64 R4, c[0x0][0x390] ;  /* 0x0000e400ff047b82 */ /* 0x000e220000000a00 */
[----:B---3--:R-:W-:Y:S02]  /*0090*/  IMAD R13, R7, UR4, RZ ;  /* 0x00000004070d7c24 */ /* 0x008fe4000f8e02ff */
[----:B-1----:R-:W-:Y:S02]  /*00a0*/  IMAD.SHL.U32 R15, R0, 0x80, RZ ;  /* 0x00000080000f7824 */ /* 0x002fe400078e00ff */
[----:B------:R-:W-:-:S05]  /*00b0*/  IMAD.IADD R8, R8, 0x1, -R13 ;  /* 0x0000000108087824 */ /* 0x000fca00078e0a0d */
[CC--:B------:R-:W-:Y:S02]  /*00c0*/  VIMNMX R6, PT, PT, R7.reuse, R8.reuse, PT ;  /* 0x0000000807067248 */ /* 0x0c0fe40003fe0100 */
[----:B------:R-:W-:-:S03]  /*00d0*/  ISETP.GT.AND P1, PT, R7, R8, PT ;  /* 0x000000080700720c */ /* 0x000fc60003f24270 */
[----:B------:R-:W-:-:S05]  /*00e0*/  IMAD.SHL.U32 R12, R6, 0x4, RZ ;  /* 0x00000004060c7824 */ /* 0x000fca00078e00ff */
[----:B------:R-:W-:-:S13]  /*00f0*/  ISETP.GE.AND P0, PT, R15, R12, PT ;  /* 0x0000000c0f00720c */ /* 0x000fda0003f06270 */
[----:B--2-4-:R-:W-:Y:S05]  /*0100*/  @P0 BRA `(.L_x_485) ;  /* 0x0000000000240947 */ /* 0x014fea0003800000 */
[----:B------:R-:W1:Y:S02]  /*0110*/  LDC.64 R10, c[0x0][0x398] ;  /* 0x0000e600ff0a7b82 */ /* 0x000e640000000a00 */
[----:B-1----:R-:W-:-:S04]  /*0120*/  IMAD.WIDE.U32 R10, R0, 0x80, R10 ;  /* 0x00000080000a7825 */ /* 0x002fc800078e000a */
[----:B------:R-:W-:-:S07]  /*0130*/  IMAD.WIDE R10, R13, 0x4, R10 ;  /* 0x000000040d0a7825 */ /* 0x000fce00078e020a */
.L_x_486:
[----:B------:R-:W-:Y:S01]  /*0140*/  VIADD R15, R15, 0x4000 ;  /* 0x000040000f0f7836 */ /* 0x000fe20000000000 */
[----:B------:R1:W-:Y:S04]  /*0150*/  CCTL.E.PF2 [R10] ;  /* 0x000000000a00798f */ /* 0x0003e80000800100 */
[----:B------:R-:W-:Y:S02]  /*0160*/  ISETP.GE.AND P0, PT, R15, R12, PT ;  /* 0x0000000c0f00720c */ /* 0x000fe40003f06270 */
[----:B-1----:R-:W-:-:S05]  /*0170*/  IADD3 R10, P2, PT, R10, 0x4000, RZ ;  /* 0x000040000a0a7810 */ /* 0x002fca0007f5e0ff */
[----:B------:R-:W-:-:S06]  /*0180*/  IMAD.X R11, RZ, RZ, R11, P2 ;  /* 0x000000ffff0b7224 */ /* 0x000fcc00010e060b */
[----:B------:R-:W-:Y:S05]  /*0190*/  @!P0 BRA `(.L_x_486) ;  /* 0xfffffffc00e88947 */ /* 0x000fea000383ffff */
.L_x_485:
[----:B------:R-:W-:Y:S05]  /*01a0*/  BSYNC.RECONVERGENT B0 ;  /* 0x0000000000007941 */ /* 0x000fea0003800200 */
.L_x_484:
[----:B------:R-:W-:-:S04]  /*01b0*/  IMAD.WIDE R2, R13, 0x4, R2 ;  /* 0x000000040d027825 */ /* 0x000fc800078e0202 */
[----:B0-----:R-:W-:Y:S01]  /*01c0*/  IMAD.WIDE R4, R13, 0x4, R4 ;  /* 0x000000040d047825 */ /* 0x001fe200078e0204 */
[----:B------:R-:W-:Y:S06]  /*01d0*/  @P1 BRA `(.L_x_487) ;  /* 0x0000000800c81947 */ /* 0x000fec0003800000 */
[----:B------:R-:W-:-:S13]  /*01e0*/  ISETP.GE.AND P0, PT, R9, 0x1, PT ;  /* 0x000000010900780c */ /* 0x000fda0003f06270 */
[----:B------:R-:W-:Y:S05]  /*01f0*/  @!P0 EXIT ;  /* 0x000000000000894d */ /* 0x000fea0003800000 */
[C---:B------:R-:W-:Y:S01]  /*0200*/  ISETP.GE.U32.AND P1, PT, R9.reuse, 0x10, PT ;  /* 0x000000100900780c */ /* 0x040fe20003f26070 */
[----:B------:R-:W-:Y:S01]  /*0210*/  IMAD.MOV.U32 R7, RZ, RZ, RZ ;  /* 0x000000ffff077224 */ /* 0x000fe200078e00ff */
[----:B------:R-:W-:-:S04]  /*0220*/  LOP3.LUT R20, R9, 0xf, RZ, 0xc0, !PT ;  /* 0x0000000f09147812 */ /* 0x000fc800078ec0ff */
[----:B------:R-:W-:-:S07]  /*0230*/  ISETP.NE.AND P0, PT, R20, RZ, PT ;  /* 0x000000ff1400720c */ /* 0x000fce0003f05270 */
[----:B------:R-:W-:Y:S06]  /*0240*/  @!P1 BRA `(.L_x_488) ;  /* 0x00000004005c9947 */ /* 0x000fec0003800000 */
[----:B------:R-:W-:Y:S01]  /*0250*/  LOP3.LUT R7, R9, 0x7ffffff0, RZ, 0xc0, !PT ;  /* 0x7ffffff009077812 */ /* 0x000fe200078ec0ff */
[C---:B------:R-:W-:Y:S01]  /*0260*/  IMAD.WIDE.U32 R14, R0.reuse, 0x4, RZ ;  /* 0x00000004000e7825 */ /* 0x040fe200078e00ff */
[----:B------:R-:W0:Y:S03]  /*0270*/  LDCU UR4, c[0x0][0x388] ;  /* 0x00007100ff0477ac */ /* 0x000e260008000800 */
[----:B------:R-:W-:Y:S02]  /*0280*/  IMAD.MOV.U32 R13, RZ, RZ, R14 ;  /* 0x000000ffff0d7224 */ /* 0x000fe400078e000e */
[----:B------:R-:W-:Y:S02]  /*0290*/  VIADD R6, R0, 0x480 ;  /* 0x0000048000067836 */ /* 0x000fe40000000000 */
[----:B------:R-:W-:-:S07]  /*02a0*/  IMAD.MOV R12, RZ, RZ, -R7 ;  /* 0x000000ffff0c7224 */ /* 0x000fce00078e0a07 */
.L_x_489:
        /* <DEDUP_REMOVED lines=19> */
[----:B------:R-:W-:Y:S04]  /*03e0*/  STG.E desc[UR6][R8.64+0x600], R17 ;  /* 0x0006001108007986 */ /* 0x000fe8000c101906 */
        /* <DEDUP_REMOVED lines=10> */
[----:B------:R-:W-:-:S05]  /*0490*/  SEL R23, RZ, 0x1, P1 ;  /* 0x00000001ff177807 */ /* 0x000fca0000800000 */
[----:B------:R2:W-:Y:S04]  /*04a0*/  STG.E desc[UR6][R8.64+0xc00], R23 ;  /* 0x000c001708007986 */ /* 0x0005e8000c101906 */
[----:B------:R-:W3:Y:S02]  /*04b0*/  LDG.E R14, desc[UR6][R10.64+0xe00] ;  /* 0x000e00060a0e7981 */ /* 0x000ee4000c1e1900 */
[----:B---3--:R-:W-:-:S04]  /*04c0*/  ISETP.NE.AND P1, PT, R14, UR4, PT ;  /* 0x000000040e007c0c */ /* 0x008fc8000bf25270 */
[----:B------:R-:W-:-:S05]  /*04d0*/  SEL R25, RZ, 0x1, P1 ;  /* 0x00000001ff197807 */ /* 0x000fca0000800000 */
[----:B------:R-:W-:Y:S04]  /*04e0*/  STG.E desc[UR6][R8.64+0xe00], R25 ;  /* 0x000e001908007986 */ /* 0x000fe8000c101906 */
[----:B------:R-:W3:Y:S01]  /*04f0*/  LDG.E R14, desc[UR6][R10.64+0x1000] ;  /* 0x001000060a0e7981 */ /* 0x000ee2000c1e1900 */
[----:B------:R-:W-:Y:S02]  /*0500*/  IMAD.MOV.U32 R18, RZ, RZ, 0x600 ;  /* 0x00000600ff127424 */ /* 0x000fe400078e00ff */
[----:B0-----:R-:W-:Y:S02]  /*0510*/  IMAD.MOV.U32 R19, RZ, RZ, 0x0 ;  /* 0x00000000ff137424 */ /* 0x001fe400078e00ff */
[----:B------:R-:W-:-:S03]  /*0520*/  IMAD.WIDE R18, R6, 0x4, R18 ;  /* 0x0000000406127825 */ /* 0x000fc600078e0212 */
[----:B------:R-:W-:-:S05]  /*0530*/  IADD3 R16, P2, PT, R2, R18, RZ ;  /* 0x0000001202107210 */ /* 0x000fca0007f5e0ff */
[----:B------:R-:W-:Y:S01]  /*0540*/  IMAD.X R17, R3, 0x1, R19, P2 ;  /* 0x0000000103117824 */ /* 0x000fe200010e0613 */
[----:B---3--:R-:W-:-:S04]  /*0550*/  ISETP.NE.AND P1, PT, R14, UR4, PT ;  /* 0x000000040e007c0c */ /* 0x008fc8000bf25270 */
[----:B-1----:R-:W-:-:S05]  /*0560*/  SEL R21, RZ, 0x1, P1 ;  /* 0x00000001ff157807 */ /* 0x002fca0000800000 */
[----:B------:R0:W-:Y:S04]  /*0570*/  STG.E desc[UR6][R8.64+0x1000], R21 ;  /* 0x0010001508007986 */ /* 0x0001e8000c101906 */
[----:B------:R-:W3:Y:S01]  /*0580*/  LDG.E R14, desc[UR6][R16.64+-0x600] ;  /* 0xfffa0006100e7981 */ /* 0x000ee2000c1e1900 */
[----:B------:R-:W-:-:S05]  /*0590*/  IADD3 R18, P2, PT, R4, R18, RZ ;  /* 0x0000001204127210 */ /* 0x000fca0007f5e0ff */
[----:B------:R-:W-:Y:S01]  /*05a0*/  IMAD.X R19, R5, 0x1, R19, P2 ;  /* 0x0000000105137824 */ /* 0x000fe200010e0613 */
[----:B---3--:R-:W-:-:S04]  /*05b0*/  ISETP.NE.AND P1, PT, R14, UR4, PT ;  /* 0x000000040e007c0c */ /* 0x008fc8000bf25270 */
[----:B------:R-:W-:-:S05]  /*05c0*/  SEL R11, RZ, 0x1, P1 ;  /* 0x00000001ff0b7807 */ /* 0x000fca0000800000 */
[----:B------:R1:W-:Y:S04]  /*05d0*/  STG.E desc[UR6][R18.64+-0x600], R11 ;  /* 0xfffa000b12007986 */ /* 0x0003e8000c101906 */
[----:B------:R-:W3:Y:S02]  /*05e0*/  LDG.E R10, desc[UR6][R16.64+-0x400] ;  /* 0xfffc0006100a7981 */ /* 0x000ee4000c1e1900 */
[----:B---3--:R-:W-:-:S04]  /*05f0*/  ISETP.NE.AND P1, PT, R10, UR4, PT ;  /* 0x000000040a007c0c */ /* 0x008fc8000bf25270 */
[----:B--2---:R-:W-:-:S05]  /*0600*/  SEL R23, RZ, 0x1, P1 ;  /* 0x00000001ff177807 */ /* 0x004fca0000800000 */
        /* <DEDUP_REMOVED lines=27> */
.L_x_488:
[----:B------:R-:W-:Y:S05]  /*07c0*/  @!P0 EXIT ;  /* 0x000000000000894d */ /* 0x000fea0003800000 */
[----:B------:R-:W0:Y:S01]  /*07d0*/  LDCU UR4, c[0x0][0x384] ;  /* 0x00007080ff0477ac */ /* 0x000e220008000800 */
[----:B------:R-:W-:Y:S01]  /*07e0*/  ISETP.GE.U32.AND P1, PT, R20, 0x8, PT ;  /* 0x000000081400780c */ /* 0x000fe20003f26070 */
[----:B0-----:R-:W-:-:S06]  /*07f0*/  ULOP3.LUT UR5, UR4, 0x7, URZ, 0xc0, !UPT ;  /* 0x0000000704057892 */ /* 0x001fcc000f8ec0ff */
[----:B------:R-:W-:-:S06]  /*0800*/  ISETP.NE.AND P0, PT, RZ, UR5, PT ;  /* 0x00000005ff007c0c */ /* 0x000fcc000bf05270 */
[----:B------:R-:W-:Y:S07]  /*0810*/  @!P1 BRA `(.L_x_490) ;  /* 0x0000000000949947 */ /* 0x000fee0003800000 */
[----:B--2---:R-:W-:Y:S01]  /*0820*/  IMAD R11, R7, 0x80, R0 ;  /* 0x00000080070b7824 */ /* 0x004fe200078e0200 */
        /* <DEDUP_REMOVED lines=36> */
.L_x_490:
[----:B------:R-:W-:Y:S05]  /*0a70*/  @!P0 EXIT ;  /* 0x000000000000894d */ /* 0x000fea0003800000 */
[----:B------:R-:W-:Y:S02]  /*0a80*/  UISETP.GE.U32.AND UP0, UPT, UR5, 0x4, UPT ;  /* 0x000000040500788c */ /* 0x000fe4000bf06070 */
[----:B------:R-:W-:-:S06]  /*0a90*/  ULOP3.LUT UR4, UR4, 0x3, URZ, 0xc0, !UPT ;  /* 0x0000000304047892 */ /* 0x000fcc000f8ec0ff */
[----:B------:R-:W-:Y:S01]  /*0aa0*/  ISETP.NE.AND P0, PT, RZ, UR4, PT ;  /* 0x00000004ff007c0c */ /* 0x000fe2000bf05270 */
[----:B------:R-:W-:-:S12]  /*0ab0*/  BRA.U !UP0, `(.L_x_491) ;  /* 0x0000000108547547 */ /* 0x000fd8000b800000 */
        /* <DEDUP_REMOVED lines=21> */
.L_x_491:
[----:B------:R-:W-:Y:S05]  /*0c10*/  @!P0 EXIT ;  /* 0x000000000000894d */ /* 0x000fea0003800000 */
[----:B-123--:R-:W-:Y:S01]  /*0c20*/  IMAD R11, R7, 0x80, R0 ;  /* 0x00000080070b7824 */ /* 0x00efe200078e0200 */
[----:B------:R-:W0:Y:S01]  /*0c30*/  LDCU UR5, c[0x0][0x388] ;  /* 0x00007100ff0577ac */ /* 0x000e220008000800 */
[----:B------:R-:W-:-:S12]  /*0c40*/  UIADD3 UR4, UPT, UPT, -UR4, URZ, URZ ;  /* 0x000000ff04047290 */ /* 0x000fd8000fffe1ff */
.L_x_492:
[----:B------:R-:W-:-:S06]  /*0c50*/  IMAD.WIDE R8, R11, 0x4, R2 ;  /* 0x000000040b087825 */ /* 0x000fcc00078e0202 */
[----:B------:R-:W0:Y:S01]  /*0c60*/  LDG.E R8, desc[UR6][R8.64] ;  /* 0x0000000608087981 */ /* 0x000e22000c1e1900 */
[----:B-1----:R-:W-:Y:S01]  /*0c70*/  IMAD.WIDE R6, R11, 0x4, R4 ;  /* 0x000000040b067825 */ /* 0x002fe200078e0204 */
[----:B------:R-:W-:-:S03]  /*0c80*/  UIADD3 UR4, UPT, UPT, UR4, 0x1, URZ ;  /* 0x0000000104047890 */ /* 0x000fc6000fffe0ff */
[----:B------:R-:W-:Y:S01]  /*0c90*/  VIADD R11, R11, 0x80 ;  /* 0x000000800b0b7836 */ /* 0x000fe20000000000 */
[----:B------:R-:W-:Y:S01]  /*0ca0*/  UISETP.NE.AND UP0, UPT, UR4, URZ, UPT ;  /* 0x000000ff0400728c */ /* 0x000fe2000bf05270 */
[----:B0-----:R-:W-:-:S04]  /*0cb0*/  ISETP.NE.AND P0, PT, R8, UR5, PT ;  /* 0x0000000508007c0c */ /* 0x001fc8000bf05270 */
[----:B------:R-:W-:-:S05]  /*0cc0*/  SEL R13, RZ, 0x1, P0 ;  /* 0x00000001ff0d7807 */ /* 0x000fca0000000000 */
[----:B------:R1:W-:Y:S01]  /*0cd0*/  STG.E desc[UR6][R6.64], R13 ;  /* 0x0000000d06007986 */ /* 0x0003e2000c101906 */
[----:B------:R-:W-:Y:S05]  /*0ce0*/  BRA.U UP0, `(.L_x_492) ;  /* 0xfffffffd00d87547 */ /* 0x000fea000b83ffff */
[----:B------:R-:W-:Y:S05]  /*0cf0*/  EXIT ;  /* 0x000000000000794d */ /* 0x000fea0003800000 */
.L_x_487:
[----:B------:R-:W-:-:S13]  /*0d00*/  ISETP.GE.AND P0, PT, R9, 0x1, PT ;  /* 0x000000010900780c */ /* 0x000fda0003f06270 */
[----:B------:R-:W-:Y:S05]  /*0d10*/  @!P0 EXIT ;  /* 0x000000000000894d */ /* 0x000fea0003800000 */
[C---:B------:R-:W-:Y:S01]  /*0d20*/  ISETP.GE.U32.AND P0, PT, R9.reuse, 0x8, PT ;  /* 0x000000080900780c */ /* 0x040fe20003f06070 */
[----:B------:R-:W-:Y:S01]  /*0d30*/  IMAD.MOV.U32 R7, RZ, RZ, RZ ;  /* 0x000000ffff077224 */ /* 0x000fe200078e00ff */
[----:B------:R-:W-:-:S11]  /*0d40*/  LOP3.LUT R18, R9, 0x7, RZ, 0xc0, !PT ;  /* 0x0000000709127812 */ /* 0x000fd600078ec0ff */
[----:B------:R-:W-:Y:S05]  /*0d50*/  @!P0 BRA `(.L_x_493) ;  /* 0x0000000400108947 */ /* 0x000fea0003800000 */
[----:B------:R-:W-:Y:S01]  /*0d60*/  LOP3.LUT R7, R9, 0x7ffffff8, RZ, 0xc0, !PT ;  /* 0x7ffffff809077812 */ /* 0x000fe200078ec0ff */
[----:B------:R-:W-:Y:S01]  /*0d70*/  IMAD.MOV.U32 R12, RZ, RZ, RZ ;  /* 0x000000ffff0c7224 */ /* 0x000fe200078e00ff */
[----:B------:R-:W0:Y:S06]  /*0d80*/  LDCU UR4, c[0x0][0x388] ;  /* 0x00007100ff0477ac */ /* 0x000e2c0008000800 */
.L_x_496:
[----:B--2---:R-:W-:-:S05]  /*0d90*/  IMAD R13, R12, 0x80, R0 ;  /* 0x000000800c0d7824 */ /* 0x004fca00078e0200 */
[----:B------:R-:W-:-:S13]  /*0da0*/  ISETP.GE.AND P1, PT, R13, R6, PT ;  /* 0x000000060d00720c */ /* 0x000fda0003f26270 */
[C---:B-1----:R-:W-:Y:S01]  /*0db0*/  @!P1 IMAD.WIDE.U32 R10, R13.reuse, 0x4, R2 ;  /* 0x000000040d0a9825 */ /* 0x042fe200078e0002 */
[----:B------:R-:W1:Y:S05]  /*0dc0*/  @!P1 LDC R9, c[0x0][0x388] ;  /* 0x0000e200ff099b82 */ /* 0x000e6a0000000800 */
[----:B------:R-:W1:Y:S01]  /*0dd0*/  @!P1 LDG.E R10, desc[UR6][R10.64] ;  /* 0x000000060a0a9981 */ /* 0x000e62000c1e1900 */
[C---:B------:R-:W-:Y:S02]  /*0de0*/  VIADD R19, R13.reuse, 0x80 ;  /* 0x000000800d137836 */ /* 0x040fe40000000000 */
[----:B------:R-:W-:-:S03]  /*0df0*/  @!P1 IMAD.WIDE.U32 R14, R13, 0x4, R4 ;  /* 0x000000040d0e9825 */ /* 0x000fc600078e0004 */
[----:B------:R-:W-:-:S13]  /*0e00*/  ISETP.GE.AND P0, PT, R19, R6, PT ;  /* 0x000000061300720c */ /* 0x000fda0003f06270 */
[----:B------:R-:W2:Y:S01]  /*0e10*/  @!P0 LDC R21, c[0x0][0x388] ;  /* 0x0000e200ff158b82 */ /* 0x000ea20000000800 */
[----:B-1----:R-:W-:Y:S01]  /*0e20*/  @!P1 ISETP.NE.AND P2, PT, R10, R9, PT ;  /* 0x000000090a00920c */ /* 0x002fe20003f45270 */
        /* <DEDUP_REMOVED lines=12> */
[----:B-1----:R-:W-:-:S05]  /*0ef0*/  VIADD R15, R13, 0x180 ;  /* 0x000001800d0f7836 */ /* 0x002fca0000000000 */
[----:B------:R-:W-:Y:S02]  /*0f00*/  ISETP.GE.AND P0, PT, R15, R6, PT ;  /* 0x000000060f00720c */ /* 0x000fe40003f06270 */
[----:B--2---:R-:W-:-:S11]  /*0f10*/  @!P1 ISETP.NE.AND P2, PT, R16, R21, PT ;  /* 0x000000151000920c */ /* 0x004fd60003f45270 */
[----:B------:R-:W1:Y:S01]  /*0f20*/  @!P0 LDC R21, c[0x0][0x388] ;  /* 0x0000e200ff158b82 */ /* 0x000e620000000800 */
[----:B------:R-:W-:-:S05]  /*0f30*/  @!P1 SEL R15, RZ, 0x1, P2 ;  /* 0x00000001ff0f9807 */ /* 0x000fca0001000000 */
[----:B------:R2:W-:Y:S04]  /*0f40*/  @!P1 STG.E desc[UR6][R10.64+0x200], R15 ;  /* 0x0002000f0a009986 */ /* 0x0005e8000c101906 */
[----:B------:R-:W1:Y:S01]  /*0f50*/  @!P0 LDG.E R14, desc[UR6][R8.64+0x400] ;  /* 0x00040006080e8981 */ /* 0x000e62000c1e1900 */
[----:B------:R-:W-:-:S05]  /*0f60*/  VIADD R17, R13, 0x200 ;  /* 0x000002000d117836 */ /* 0x000fca0000000000 */
[----:B------:R-:W-:Y:S02]  /*0f70*/  ISETP.GE.AND P1, PT, R17, R6, PT ;  /* 0x000000061100720c */ /* 0x000fe40003f26270 */
[----:B-1----:R-:W-:-:S11]  /*0f80*/  @!P0 ISETP.NE.AND P2, PT, R14, R21, PT ;  /* 0x000000150e00820c */ /* 0x002fd60003f45270 */
[----:B------:R-:W1:Y:S01]  /*0f90*/  @!P1 LDC R21, c[0x0][0x388] ;  /* 0x0000e200ff159b82 */ /* 0x000e620000000800 */
[----:B------:R-:W-:-:S05]  /*0fa0*/  @!P0 SEL R17, RZ, 0x1, P2 ;  /* 0x00000001ff118807 */ /* 0x000fca0001000000 */
[----:B------:R4:W-:Y:S04]  /*0fb0*/  @!P0 STG.E desc[UR6][R10.64+0x400], R17 ;  /* 0x000400110a008986 */ /* 0x0009e8000c101906 */
[----:B------:R-:W1:Y:S01]  /*0fc0*/  @!P1 LDG.E R14, desc[UR6][R8.64+0x600] ;  /* 0x00060006080e9981 */ /* 0x000e62000c1e1900 */
[----:B---3--:R-:W-:-:S05]  /*0fd0*/  VIADD R19, R13, 0x280 ;  /* 0x000002800d137836 */ /* 0x008fca0000000000 */
[----:B------:R-:W-:Y:S02]  /*0fe0*/  ISETP.GE.AND P0, PT, R19, R6, PT ;  /* 0x000000061300720c */ /* 0x000fe40003f06270 */
[----:B-1----:R-:W-:-:S11]  /*0ff0*/  @!P1 ISETP.NE.AND P2, PT, R14, R21, PT ;  /* 0x000000150e00920c */ /* 0x002fd60003f45270 */
[----:B------:R-:W1:Y:S01]  /*1000*/  @!P0 LDC R21, c[0x0][0x388] ;  /* 0x0000e200ff158b82 */ /* 0x000e620000000800 */
[----:B--2---:R-:W-:-:S05]  /*1010*/  @!P1 SEL R15, RZ, 0x1, P2 ;  /* 0x00000001ff0f9807 */ /* 0x004fca0001000000 */
[----:B------:R2:W-:Y:S04]  /*1020*/  @!P1 STG.E desc[UR6][R10.64+0x600], R15 ;  /* 0x0006000f0a009986 */ /* 0x0005e8000c101906 */
[----:B------:R-:W1:Y:S01]  /*1030*/  @!P0 LDG.E R14, desc[UR6][R8.64+0x800] ;  /* 0x00080006080e8981 */ /* 0x000e62000c1e1900 */
[----:B------:R-:W-:-:S05]  /*1040*/  VIADD R19, R13, 0x300 ;  /* 0x000003000d137836 */ /* 0x000fca0000000000 */
[----:B------:R-:W-:-:S13]  /*1050*/  ISETP.GE.AND P2, PT, R19, R6, PT ;  /* 0x000000061300720c */ /* 0x000fda0003f46270 */
[----:B------:R-:W3:Y:S01]  /*1060*/  @!P2 LDC R19, c[0x0][0x388] ;  /* 0x0000e200ff13ab82 */ /* 0x000ee20000000800 */
[----:B-1----:R-:W-:-:S04]  /*1070*/  @!P0 ISETP.NE.AND P1, PT, R14, R21, PT ;  /* 0x000000150e00820c */ /* 0x002fc80003f25270 */
[----:B----4-:R-:W-:-:S05]  /*1080*/  @!P0 SEL R17, RZ, 0x1, P1 ;  /* 0x00000001ff118807 */ /* 0x010fca0000800000 */
[----:B------:R1:W-:Y:S04]  /*1090*/  @!P0 STG.E desc[UR6][R10.64+0x800], R17 ;  /* 0x000800110a008986 */ /* 0x0003e8000c101906 */
[----:B------:R-:W3:Y:S01]  /*10a0*/  @!P2 LDG.E R14, desc[UR6][R8.64+0xa00] ;  /* 0x000a0006080ea981 */ /* 0x000ee2000c1e1900 */
[----:B------:R-:W-:Y:S01]  /*10b0*/  VIADD R13, R13, 0x380 ;  /* 0x000003800d0d7836 */ /* 0x000fe20000000000 */
[----:B------:R-:W-:Y:S01]  /*10c0*/  BSSY.RECONVERGENT B0, `(.L_x_494) ;  /* 0x000000c000007945 */ /* 0x000fe20003800200 */
[----:B------:R-:W-:-:S05]  /*10d0*/  VIADD R12, R12, 0x8 ;  /* 0x000000080c0c7836 */ /* 0x000fca0000000000 */
[----:B------:R-:W-:Y:S02]  /*10e0*/  ISETP.NE.AND P1, PT, R12, R7, PT ;  /* 0x000000070c00720c */ /* 0x000fe40003f25270 */
[----:B---3--:R-:W-:-:S04]  /*10f0*/  @!P2 ISETP.NE.AND P0, PT, R14, R19, PT ;  /* 0x000000130e00a20c */ /* 0x008fc80003f05270 */
[----:B--2---:R-:W-:Y:S02]  /*1100*/  @!P2 SEL R15, RZ, 0x1, P0 ;  /* 0x00000001ff0fa807 */ /* 0x004fe40000000000 */
[----:B------:R-:W-:-:S03]  /*1110*/  ISETP.GE.AND P0, PT, R13, R6, PT ;  /* 0x000000060d00720c */ /* 0x000fc60003f06270 */
[----:B------:R1:W-:Y:S10]  /*1120*/  @!P2 STG.E desc[UR6][R10.64+0xa00], R15 ;  /* 0x000a000f0a00a986 */ /* 0x0003f4000c101906 */
[----:B------:R-:W-:Y:S05]  /*1130*/  @P0 BRA `(.L_x_495) ;  /* 0x0000000000100947 */ /* 0x000fea0003800000 */
[----:B------:R-:W0:Y:S02]  /*1140*/  LDG.E R8, desc[UR6][R8.64+0xc00] ;  /* 0x000c000608087981 */ /* 0x000e24000c1e1900 */
[----:B0-----:R-:W-:-:S04]  /*1150*/  ISETP.NE.AND P0, PT, R8, UR4, PT ;  /* 0x0000000408007c0c */ /* 0x001fc8000bf05270 */
[----:B------:R-:W-:-:S05]  /*1160*/  SEL R13, RZ, 0x1, P0 ;  /* 0x00000001ff0d7807 */ /* 0x000fca0000000000 */
[----:B------:R2:W-:Y:S04]  /*1170*/  STG.E desc[UR6][R10.64+0xc00], R13 ;  /* 0x000c000d0a007986 */ /* 0x0005e8000c101906 */
.L_x_495:
[----:B0-----:R-:W-:Y:S05]  /*1180*/  BSYNC.RECONVERGENT B0 ;  /* 0x0000000000007941 */ /* 0x001fea0003800200 */
.L_x_494:
[----:B------:R-:W-:Y:S05]  /*1190*/  @P1 BRA `(.L_x_496) ;  /* 0xfffffff800fc1947 */ /* 0x000fea000383ffff */
.L_x_493:
[----:B------:R-:W-:-:S13]  /*11a0*/  ISETP.NE.AND P0, PT, R18, RZ, PT ;  /* 0x000000ff1200720c */ /* 0x000fda0003f05270 */
[----:B------:R-:W-:Y:S05]  /*11b0*/  @!P0 EXIT ;  /* 0x000000000000894d */ /* 0x000fea0003800000 */
[----:B------:R-:W0:Y:S01]  /*11c0*/  LDC R8, c[0x0][0x384] ;  /* 0x0000e100ff087b82 */ /* 0x000e220000000800 */
[----:B------:R-:W-:Y:S02]  /*11d0*/  ISETP.GE.U32.AND P1, PT, R18, 0x4, PT ;  /* 0x000000041200780c */ /* 0x000fe40003f26070 */
[----:B0-----:R-:W-:-:S04]  /*11e0*/  LOP3.LUT R20, R8, 0x3, RZ, 0xc0, !PT ;  /* 0x0000000308147812 */ /* 0x001fc800078ec0ff */
[----:B------:R-:W-:-:S07]  /*11f0*/  ISETP.NE.AND P0, PT, R20, RZ, PT ;  /* 0x000000ff1400720c */ /* 0x000fce0003f05270 */
[----:B------:R-:W-:Y:S06]  /*1200*/  @!P1 BRA `(.L_x_497) ;  /* 0x0000000000949947 */ /* 0x000fec0003800000 */
[----:B------:R-:W-:-:S05]  /*1210*/  IMAD R9, R7, 0x80, R0 ;  /* 0x0000008007097824 */ /* 0x000fca00078e0200 */
[----:B------:R-:W-:-:S13]  /*1220*/  ISETP.GE.AND P2, PT, R9, R6, PT ;  /* 0x000000060900720c */ /* 0x000fda0003f46270 */
[C---:B-12---:R-:W-:Y:S01]  /*1230*/  @!P2 IMAD.WIDE R10, R9.reuse, 0x4, R2 ;  /* 0x00000004090aa825 */ /* 0x046fe200078e0202 */
        /* <DEDUP_REMOVED lines=34> */
.L_x_497:
[----:B------:R-:W-:Y:S05]  /*1460*/  @!P0 EXIT ;  /* 0x000000000000894d */ /* 0x000fea0003800000 */
[----:B------:R-:W-:Y:S02]  /*1470*/  ISETP.NE.AND P1, PT, R20, 0x1, PT ;  /* 0x000000011400780c */ /* 0x000fe40003f25270 */
[----:B------:R-:W-:-:S04]  /*1480*/  LOP3.LUT R8, R8, 0x1, RZ, 0xc0, !PT ;  /* 0x0000000108087812 */ /* 0x000fc800078ec0ff */
[----:B------:R-:W-:-:S07]  /*1490*/  ISETP.NE.U32.AND P0, PT, R8, 0x1, PT ;  /* 0x000000010800780c */ /* 0x000fce0003f05070 */
[----:B------:R-:W-:Y:S06]  /*14a0*/  @!P1 BRA `(.L_x_498) ;  /* 0x00000000004c9947 */ /* 0x000fec0003800000 */
[----:B012---:R-:W-:-:S05]  /*14b0*/  IMAD R11, R7, 0x80, R0 ;  /* 0x00000080070b7824 */ /* 0x007fca00078e0200 */
[----:B------:R-:W-:-:S13]  /*14c0*/  ISETP.GE.AND P2, PT, R11, R6, PT ;  /* 0x000000060b00720c */ /* 0x000fda0003f46270 */
[C---:B------:R-:W-:Y:S01]  /*14d0*/  @!P2 IMAD.WIDE R8, R11.reuse, 0x4, R2 ;  /* 0x000000040b08a825 */ /* 0x040fe200078e0202 */
[----:B------:R-:W0:Y:S05]  /*14e0*/  @!P2 LDC R13, c[0x0][0x388] ;  /* 0x0000e200ff0dab82 */ /* 0x000e2a0000000800 */
[----:B------:R-:W0:Y:S01]  /*14f0*/  @!P2 LDG.E R8, desc[UR6][R8.64] ;  /* 0x000000060808a981 */ /* 0x000e22000c1e1900 */
[C---:B------:R-:W-:Y:S02]  /*1500*/  VIADD R17, R11.reuse, 0x80 ;  /* 0x000000800b117836 */ /* 0x040fe40000000000 */
[----:B------:R-:W-:-:S03]  /*1510*/  @!P2 IMAD.WIDE R10, R11, 0x4, R4 ;  /* 0x000000040b0aa825 */ /* 0x000fc600078e0204 */
[----:B------:R-:W-:-:S13]  /*1520*/  ISETP.GE.AND P1, PT, R17, R6, PT ;  /* 0x000000061100720c */ /* 0x000fda0003f26270 */
[----:B------:R-:W1:Y:S01]  /*1530*/  @!P1 LDC R19, c[0x0][0x388] ;  /* 0x0000e200ff139b82 */ /* 0x000e620000000800 */
[----:B0-----:R-:W-:Y:S01]  /*1540*/  @!P2 ISETP.NE.AND P3, PT, R8, R13, PT ;  /* 0x0000000d0800a20c */ /* 0x001fe20003f65270 */
[----:B------:R-:W-:-:S03]  /*1550*/  @!P1 IMAD.WIDE R12, R17, 0x4, R2 ;  /* 0x00000004110c9825 */ /* 0x000fc600078e0202 */
        /* <DEDUP_REMOVED lines=8> */
.L_x_498:
[----:B------:R-:W-:Y:S05]  /*15e0*/  @P0 EXIT ;  /* 0x000000000000094d */ /* 0x000fea0003800000 */
[----:B------:R-:W-:-:S05]  /*15f0*/  IMAD R7, R7, 0x80, R0 ;  /* 0x0000008007077824 */ /* 0x000fca00078e0200 */
[----:B------:R-:W-:-:S13]  /*1600*/  ISETP.GE.AND P0, PT, R7, R6, PT ;  /* 0x000000060700720c */ /* 0x000fda0003f06270 */
[----:B------:R-:W-:Y:S05]  /*1610*/  @P0 EXIT ;  /* 0x000000000000094d */ /* 0x000fea0003800000 */
[C---:B------:R-:W-:Y:S01]  /*1620*/  IMAD.WIDE R2, R7.reuse, 0x4, R2 ;  /* 0x0000000407027825 */ /* 0x040fe200078e0202 */
[----:B------:R-:W4:Y:S05]  /*1630*/  LDCU UR4, c[0x0][0x388] ;  /* 0x00007100ff0477ac */ /* 0x000f2a0008000800 */
[----:B------:R-:W4:Y:S01]  /*1640*/  LDG.E R2, desc[UR6][R2.64] ;  /* 0x0000000602027981 */ /* 0x000f22000c1e1900 */
[----:B------:R-:W-:Y:S01]  /*1650*/  IMAD.WIDE R4, R7, 0x4, R4 ;  /* 0x0000000407047825 */ /* 0x000fe200078e0204 */
[----:B----4-:R-:W-:-:S04]  /*1660*/  ISETP.NE.AND P0, PT, R2, UR4, PT ;  /* 0x0000000402007c0c */ /* 0x010fc8000bf05270 */
[----:B------:R-:W-:-:S05]  /*1670*/  SEL R7, RZ, 0x1, P0 ;  /* 0x00000001ff077807 */ /* 0x000fca0000000000 */
[----:B------:R-:W-:Y:S01]  /*1680*/  STG.E desc[UR6][R4.64], R7 ;  /* 0x0000000704007986 */ /* 0x000fe2000c101906 */
[----:B------:R-:W-:Y:S05]  /*1690*/  EXIT ;  /* 0x000000000000794d */ /* 0x000fea0003800000 */
.L_x_499:
        /* <DEDUP_REMOVED lines=14> */
.L_x_547:


//--------------------- .text._ZN3cub18CUB_300001_SM_10006detail9transform16transform_kernelINS2_10policy_hubILb1EN4cuda3std3__45tupleIJN6thrust24THRUST_300001_SM_1000_NS6detail15normal_iteratorINSA_10device_ptrIiEEEEEEEE10policy1000El8menorQueSF_JPiEEEvT0_iT1_T2_DpNS2_10kernel_argIT3_EE --------------------------
	.section	.text._ZN3cub18CUB_300001_SM_10006detail9transform16transform_kernelINS2_10policy_hubILb1EN4cuda3std3__45tupleIJN6thrust24THRUST_300001_SM_1000_NS6detail15normal_iteratorINSA_10device_ptrIiEEEEEEEE10policy1000El8menorQueSF_JPiEEEvT0_iT1_T2_DpNS2_10kernel_argIT3_EE,"ax",@progbits
	.align	128
        .global         _ZN3cub18CUB_300001_SM_10006detail9transform16transform_kernelINS2_10policy_hubILb1EN4cuda3std3__45tupleIJN6thrust24THRUST_300001_SM_1000_NS6detail15normal_iteratorINSA_10device_ptrIiEEEEEEEE10policy1000El8menorQueSF_JPiEEEvT0_iT1_T2_DpNS2_10kernel_argIT3_EE
        .type           _ZN3cub18CUB_300001_SM_10006detail9transform16transform_kernelINS2_10policy_hubILb1EN4cuda3std3__45tupleIJN6thrust24THRUST_300001_SM_1000_NS6detail15normal_iteratorINSA_10device_ptrIiEEEEEEEE10policy1000El8menorQueSF_JPiEEEvT0_iT1_T2_DpNS2_10kernel_argIT3_EE,@function
        .size           _ZN3cub18CUB_300001_SM_10006detail9transform16transform_kernelINS2_10policy_hubILb1EN4cuda3std3__45tupleIJN6thrust24THRUST_300001_SM_1000_NS6detail15normal_iteratorINSA_10device_ptrIiEEEEEEEE10policy1000El8menorQueSF_JPiEEEvT0_iT1_T2_DpNS2_10kernel_argIT3_EE,(.L_x_548 - _ZN3cub18CUB_300001_SM_10006detail9transform16transform_kernelINS2_10policy_hubILb1EN4cuda3std3__45tupleIJN6thrust24THRUST_300001_SM_1000_NS6detail15normal_iteratorINSA_10device_ptrIiEEEEEEEE10policy1000El8menorQueSF_JPiEEEvT0_iT1_T2_DpNS2_10kernel_argIT3_EE)
        .other          _ZN3cub18CUB_300001_SM_10006detail9transform16transform_kernelINS2_10policy_hubILb1EN4cuda3std3__45tupleIJN6thrust24THRUST_300001_SM_1000_NS6detail15normal_iteratorINSA_10device_ptrIiEEEEEEEE10policy1000El8menorQueSF_JPiEEEvT0_iT1_T2_DpNS2_10kernel_argIT3_EE,@"STO_CUDA_ENTRY STV_DEFAULT"
_ZN3cub18CUB_300001_SM_10006detail9transform16transform_kernelINS2_10policy_hubILb1EN4cuda3std3__45tupleIJN6thrust24THRUST_300001_SM_1000_NS6detail15normal_iteratorINSA_10device_ptrIiEEEEEEEE10policy1000El8menorQueSF_JPiEEEvT0_iT1_T2_DpNS2_10kernel_argIT3_EE:
.text._ZN3cub18CUB_300001_SM_10006detail9transform16transform_kernelINS2_10policy_hubILb1EN4cuda3std3__45tupleIJN6thrust24THRUST_300001_SM_1000_NS6detail15normal_iteratorINSA_10device_ptrIiEEEEEEEE10policy1000El8menorQueSF_JPiEEEvT0_iT1_T2_DpNS2_10kernel_argIT3_EE:
        /* <DEDUP_REMOVED lines=24> */
.L_x_502:
[----:B------:R-:W-:Y:S01]  /*0180*/  VIADD R11, R11, 0x4000 ;  /* 0x000040000b0b7836 */ /* 0x000fe20000000000 */
[----:B------:R0:W-:Y:S04]  /*0190*/  CCTL.E.PF2 [R8] ;  /* 0x000000000800798f */ /* 0x0001e80000800100 */
[----:B------:R-:W-:Y:S02]  /*01a0*/  ISETP.GE.AND P0, PT, R11, R4, PT ;  /* 0x000000040b00720c */ /* 0x000fe40003f06270 */
[----:B0-----:R-:W-:-:S05]  /*01b0*/  IADD3 R8, P1, PT, R8, 0x4000, RZ ;  /* 0x0000400008087810 */ /* 0x001fca0007f3e0ff */
[----:B------:R-:W-:-:S06]  /*01c0*/  IMAD.X R9, RZ, RZ, R9, P1 ;  /* 0x000000ffff097224 */ /* 0x000fcc00008e0609 */
[----:B------:R-:W-:Y:S05]  /*01d0*/  @!P0 BRA `(.L_x_502) ;  /* 0xfffffffc00e88947 */ /* 0x000fea000383ffff */
.L_x_501:
[----:B------:R-:W-:Y:S05]  /*01e0*/  BSYNC.RECONVERGENT B0 ;  /* 0x0000000000007941 */ /* 0x000fea0003800200 */
.L_x_500:
        /* <DEDUP_REMOVED lines=24> */
[----:B0-----:R-:W-:Y:S01]  /*0370*/  @!P1 ISETP.GE.AND P2, PT, R8, R11, PT ;  /* 0x0000000b0800920c */ /* 0x001fe20003f46270 */
[----:B------:R-:W-:-:S03]  /*0380*/  IMAD.WIDE R10, R13, 0x4, R4 ;  /* 0x000000040d0a7825 */ /* 0x000fc600078e0204 */
[----:B------:R-:W-:-:S05]  /*0390*/  @!P1 SEL R17, RZ, 0x1, P2 ;  /* 0x00000001ff119807 */ /* 0x000fca0001000000 */
[----:B------:R0:W-:Y:S04]  /*03a0*/  @!P1 STG.E desc[UR4][R14.64], R17 ;  /* 0x000000110e009986 */ /* 0x0001e8000c101904 */
[----:B------:R-:W1:Y:S01]  /*03b0*/  @!P0 LDG.E R12, desc[UR4][R10.64] ;  /* 0x000000040a0c8981 */ /* 0x000e62000c1e1900 */
[----:B------:R-:W-:-:S05]  /*03c0*/  VIADD R9, R7, 0x100 ;  /* 0x0000010007097836 */ /* 0x000fca0000000000 */
[----:B------:R-:W-:Y:S02]  /*03d0*/  ISETP.GE.AND P1, PT, R9, R6, PT ;  /* 0x000000060900720c */ /* 0x000fe40003f26270 */
[----:B-1----:R-:W-:Y:S01]  /*03e0*/  @!P0 ISETP.GE.AND P2, PT, R12, R19, PT ;  /* 0x000000130c00820c */ /* 0x002fe20003f46270 */
[----:B------:R-:W-:-:S10]  /*03f0*/  IMAD.WIDE R12, R13, 0x4, R2 ;  /* 0x000000040d0c7825 */ /* 0x000fd400078e0202 */
[----:B------:R-:W1:Y:S01]  /*0400*/  @!P1 LDC R19, c[0x0][0x38c] ;  /* 0x0000e300ff139b82 */ /* 0x000e620000000800 */
[----:B------:R-:W-:-:S05]  /*0410*/  @!P0 SEL R9, RZ, 0x1, P2 ;  /* 0x00000001ff098807 */ /* 0x000fca0001000000 */
[----:B------:R2:W-:Y:S04]  /*0420*/  @!P0 STG.E desc[UR4][R12.64], R9 ;  /* 0x000000090c008986 */ /* 0x0005e8000c101904 */
[----:B------:R-:W1:Y:S01]  /*0430*/  @!P1 LDG.E R8, desc[UR4][R10.64+0x200] ;  /* 0x000200040a089981 */ /* 0x000e62000c1e1900 */
[----:B0-----:R-:W-:-:S05]  /*0440*/  VIADD R15, R7, 0x180 ;  /* 0x00000180070f7836 */ /* 0x001fca0000000000 */
[----:B------:R-:W-:Y:S02]  /*0450*/  ISETP.GE.AND P0, PT, R15, R6, PT ;  /* 0x000000060f00720c */ /* 0x000fe40003f06270 */
[----:B-1----:R-:W-:-:S11]  /*0460*/  @!P1 ISETP.GE.AND P2, PT, R8, R19, PT ;  /* 0x000000130800920c */ /* 0x002fd60003f46270 */
[----:B------:R-:W0:Y:S01]  /*0470*/  @!P0 LDC R19, c[0x0][0x38c] ;  /* 0x0000e300ff138b82 */ /* 0x000e220000000800 */
[----:B------:R-:W-:-:S05]  /*0480*/  @!P1 SEL R15, RZ, 0x1, P2 ;  /* 0x00000001ff0f9807 */ /* 0x000fca0001000000 */
[----:B------:R1:W-:Y:S04]  /*0490*/  @!P1 STG.E desc[UR4][R12.64+0x200], R15 ;  /* 0x0002000f0c009986 */ /* 0x0003e8000c101904 */
[----:B------:R-:W0:Y:S01]  /*04a0*/  @!P0 LDG.E R8, desc[UR4][R10.64+0x400] ;  /* 0x000400040a088981 */ /* 0x000e22000c1e1900 */
[----:B------:R-:W-:-:S05]  /*04b0*/  VIADD R17, R7, 0x200 ;  /* 0x0000020007117836 */ /* 0x000fca0000000000 */
[----:B------:R-:W-:Y:S02]  /*04c0*/  ISETP.GE.AND P1, PT, R17, R6, PT ;  /* 0x000000061100720c */ /* 0x000fe40003f26270 */
[----:B0-----:R-:W-:-:S11]  /*04d0*/  @!P0 ISETP.GE.AND P2, PT, R8, R19, PT ;  /* 0x000000130800820c */ /* 0x001fd60003f46270 */
[----:B------:R-:W0:Y:S01]  /*04e0*/  @!P1 LDC R19, c[0x0][0x38c] ;  /* 0x0000e300ff139b82 */ /* 0x000e220000000800 */
[----:B--2---:R-:W-:-:S05]  /*04f0*/  @!P0 SEL R9, RZ, 0x1, P2 ;  /* 0x00000001ff098807 */ /* 0x004fca0001000000 */
[----:B------:R2:W-:Y:S04]  /*0500*/  @!P0 STG.E desc[UR4][R12.64+0x400], R9 ;  /* 0x000400090c008986 */ /* 0x0005e8000c101904 */
[----:B------:R-:W0:Y:S01]  /*0510*/  @!P1 LDG.E R8, desc[UR4][R10.64+0x600] ;  /* 0x000600040a089981 */ /* 0x000e22000c1e1900 */
[----:B------:R-:W-:-:S05]  /*0520*/  VIADD R17, R7, 0x280 ;  /* 0x0000028007117836 */ /* 0x000fca0000000000 */
[----:B------:R-:W-:Y:S02]  /*0530*/  ISETP.GE.AND P0, PT, R17, R6, PT ;  /* 0x000000061100720c */ /* 0x000fe40003f06270 */
[----:B0-----:R-:W-:-:S11]  /*0540*/  @!P1 ISETP.GE.AND P2, PT, R8, R19, PT ;  /* 0x000000130800920c */ /* 0x001fd60003f46270 */
[----:B------:R-:W0:Y:S01]  /*0550*/  @!P0 LDC R19, c[0x0][0x38c] ;  /* 0x0000e300ff138b82 */ /* 0x000e220000000800 */
[----:B-1----:R-:W-:-:S05]  /*0560*/  @!P1 SEL R15, RZ, 0x1, P2 ;  /* 0x00000001ff0f9807 */ /* 0x002fca0001000000 */
        /* <DEDUP_REMOVED lines=10> */
[----:B------:R-:W-:-:S13]  /*0610*/  ISETP.GE.AND P2, PT, R17, R6, PT ;  /* 0x000000061100720c */ /* 0x000fda0003f46270 */
[----:B------:R-:W3:Y:S01]  /*0620*/  @!P2 LDC R17, c[0x0][0x38c] ;  /* 0x0000e300ff11ab82 */ /* 0x000ee20000000800 */
[----:B0-----:R-:W-:-:S04]  /*0630*/  @!P1 ISETP.GE.AND P0, PT, R8, R19, PT ;  /* 0x000000130800920c */ /* 0x001fc80003f06270 */
[----:B-1----:R-:W-:-:S05]  /*0640*/  @!P1 SEL R15, RZ, 0x1, P0 ;  /* 0x00000001ff0f9807 */ /* 0x002fca0000000000 */
[----:B------:R0:W-:Y:S04]  /*0650*/  @!P1 STG.E desc[UR4][R12.64+0xa00], R15 ;  /* 0x000a000f0c009986 */ /* 0x0001e8000c101904 */
[----:B------:R-:W3:Y:S02]  /*0660*/  @!P2 LDG.E R8, desc[UR4][R10.64+0xc00] ;  /* 0x000c00040a08a981 */ /* 0x000ee4000c1e1900 */
[----:B---3--:R-:W-:Y:S02]  /*0670*/  @!P2 ISETP.GE.AND P0, PT, R8, R17, PT ;  /* 0x000000110800a20c */ /* 0x008fe40003f06270 */
[----:B------:R-:W-:Y:S02]  /*0680*/  LOP3.LUT R8, R0, 0x7ffffff8, RZ, 0xc0, !PT ;  /* 0x7ffffff800087812 */ /* 0x000fe400078ec0ff */
[----:B--2---:R-:W-:-:S02]  /*0690*/  @!P2 SEL R9, RZ, 0x1, P0 ;  /* 0x00000001ff09a807 */ /* 0x004fc40000000000 */
[----:B------:R-:W-:-:S03]  /*06a0*/  ISETP.NE.AND P0, PT, R8, 0x8, PT ;  /* 0x000000080800780c */ /* 0x000fc60003f05270 */
[----:B------:R0:W-:Y:S10]  /*06b0*/  @!P2 STG.E desc[UR4][R12.64+0xc00], R9 ;  /* 0x000c00090c00a986 */ /* 0x0001f4000c101904 */
[----:B------:R-:W-:Y:S05]  /*06c0*/  @!P0 BRA `(.L_x_504) ;  /* 0x00000004000c8947 */ /* 0x000fea0003800000 */
[----:B------:R-:W-:Y:S01]  /*06d0*/  IMAD.MOV.U32 R0, RZ, RZ, 0x8 ;  /* 0x00000008ff007424 */ /* 0x000fe200078e00ff */
[----:B------:R-:W1:Y:S06]  /*06e0*/  LDCU UR6, c[0x0][0x38c] ;  /* 0x00007180ff0677ac */ /* 0x000e6c0008000800 */
.L_x_507:
        /* <DEDUP_REMOVED lines=9> */
[----:B0-----:R-:W-:Y:S01]  /*0780*/  @!P1 ISETP.GE.AND P2, PT, R10, R13, PT ;  /* 0x0000000d0a00920c */ /* 0x001fe20003f46270 */
[----:B------:R-:W-:-:S03]  /*0790*/  IMAD.WIDE R12, R19, 0x4, R4 ;  /* 0x00000004130c7825 */ /* 0x000fc600078e0204 */
[----:B------:R-:W-:-:S05]  /*07a0*/  @!P1 SEL R23, RZ, 0x1, P2 ;  /* 0x00000001ff179807 */ /* 0x000fca0001000000 */
[----:B------:R0:W-:Y:S04]  /*07b0*/  @!P1 STG.E desc[UR4][R14.64], R23 ;  /* 0x000000170e009986 */ /* 0x0001e8000c101904 */
[----:B------:R-:W2:Y:S01]  /*07c0*/  @!P0 LDG.E R17, desc[UR4][R12.64] ;  /* 0x000000040c118981 */ /* 0x000ea2000c1e1900 */
[----:B------:R-:W-:-:S05]  /*07d0*/  VIADD R11, R9, 0x100 ;  /* 0x00000100090b7836 */ /* 0x000fca0000000000 */
[----:B------:R-:W-:Y:S01]  /*07e0*/  ISETP.GE.AND P1, PT, R11, R6, PT ;  /* 0x000000060b00720c */ /* 0x000fe20003f26270 */
[----:B------:R-:W-:Y:S01]  /*07f0*/  IMAD.WIDE R10, R19, 0x4, R2 ;  /* 0x00000004130a7825 */ /* 0x000fe200078e0202 */
[----:B--2---:R-:W-:-:S11]  /*0800*/  @!P0 ISETP.GE.AND P2, PT, R17, R18, PT ;  /* 0x000000121100820c */ /* 0x004fd60003f46270 */
[----:B------:R-:W2:Y:S01]  /*0810*/  @!P1 LDC R18, c[0x0][0x38c] ;  /* 0x0000e300ff129b82 */ /* 0x000ea20000000800 */
[----:B------:R-:W-:-:S05]  /*0820*/  @!P0 SEL R21, RZ, 0x1, P2 ;  /* 0x00000001ff158807 */ /* 0x000fca0001000000 */
[----:B------:R3:W-:Y:S04]  /*0830*/  @!P0 STG.E desc[UR4][R10.64], R21 ;  /* 0x000000150a008986 */ /* 0x0007e8000c101904 */
[----:B------:R-:W2:Y:S01]  /*0840*/  @!P1 LDG.E R17, desc[UR4][R12.64+0x200] ;  /* 0x000200040c119981 */ /* 0x000ea2000c1e1900 */
[----:B0-----:R-:W-:-:S05]  /*0850*/  VIADD R15, R9, 0x180 ;  /* 0x00000180090f7836 */ /* 0x001fca0000000000 */
[----:B------:R-:W-:Y:S02]  /*0860*/  ISETP.GE.AND P0, PT, R15, R6, PT ;  /* 0x000000060f00720c */ /* 0x000fe40003f06270 */
[----:B--2---:R-:W-:-:S11]  /*0870*/  @!P1 ISETP.GE.AND P2, PT, R17, R18, PT ;  /* 0x000000121100920c */ /* 0x004fd60003f46270 */
[----:B------:R-:W0:Y:S01]  /*0880*/  @!P0 LDC R17, c[0x0][0x38c] ;  /* 0x0000e300ff118b82 */ /* 0x000e220000000800 */
[----:B------:R-:W-:-:S05]  /*0890*/  @!P1 SEL R19, RZ, 0x1, P2 ;  /* 0x00000001ff139807 */ /* 0x000fca0001000000 */
[----:B------:R2:W-:Y:S04]  /*08a0*/  @!P1 STG.E desc[UR4][R10.64+0x200], R19 ;  /* 0x000200130a009986 */ /* 0x0005e8000c101904 */
[----:B------:R-:W0:Y:S01]  /*08b0*/  @!P0 LDG.E R14, desc[UR4][R12.64+0x400] ;  /* 0x000400040c0e8981 */ /* 0x000e22000c1e1900 */
[----:B------:R-:W-:-:S05]  /*08c0*/  VIADD R15, R9, 0x200 ;  /* 0x00000200090f7836 */ /* 0x000fca0000000000 */
[----:B------:R-:W-:-:S13]  /*08d0*/  ISETP.GE.AND P1, PT, R15, R6, PT ;  /* 0x000000060f00720c */ /* 0x000fda0003f26270 */
[----:B---3--:R-:W3:Y:S01]  /*08e0*/  @!P1 LDC R21, c[0x0][0x38c] ;  /* 0x0000e300ff159b82 */ /* 0x008ee20000000800 */
[----:B0-----:R-:W-:-:S04]  /*08f0*/  @!P0 ISETP.GE.AND P2, PT, R14, R17, PT ;  /* 0x000000110e00820c */ /* 0x001fc80003f46270 */
[----:B------:R-:W-:-:S05]  /*0900*/  @!P0 SEL R17, RZ, 0x1, P2 ;  /* 0x00000001ff118807 */ /* 0x000fca0001000000 */
[----:B------:R0:W-:Y:S04]  /*0910*/  @!P0 STG.E desc[UR4][R10.64+0x400], R17 ;  /* 0x000400110a008986 */ /* 0x0001e8000c101904 */
[----:B------:R-:W3:Y:S01]  /*0920*/  @!P1 LDG.E R14, desc[UR4][R12.64+0x600] ;  /* 0x000600040c0e9981 */ /* 0x000ee2000c1e1900 */
[----:B------:R-:W-:-:S05]  /*0930*/  VIADD R15, R9, 0x280 ;  /* 0x00000280090f7836 */ /* 0x000fca0000000000 */
[----:B------:R-:W-:Y:S02]  /*0940*/  ISETP.GE.AND P0, PT, R15, R6, PT ;  /* 0x000000060f00720c */ /* 0x000fe40003f06270 */
[----:B---3--:R-:W-:-:S11]  /*0950*/  @!P1 ISETP.GE.AND P2, PT, R14, R21, PT ;  /* 0x000000150e00920c */ /* 0x008fd60003f46270 */
[----:B------:R-:W3:Y:S01]  /*0960*/  @!P0 LDC R21, c[0x0][0x38c] ;  /* 0x0000e300ff158b82 */ /* 0x000ee20000000800 */
[----:B--2---:R-:W-:-:S05]  /*0970*/  @!P1 SEL R19, RZ, 0x1, P2 ;  /* 0x00000001ff139807 */ /* 0x004fca0001000000 */
[----:B------:R2:W-:Y:S04]  /*0980*/  @!P1 STG.E desc[UR4][R10.64+0x600], R19 ;  /* 0x000600130a009986 */ /* 0x0005e8000c101904 */
[----:B------:R-:W3:Y:S01]  /*0990*/  @!P0 LDG.E R14, desc[UR4][R12.64+0x800] ;  /* 0x000800040c0e8981 */ /* 0x000ee2000c1e1900 */
[----:B------:R-:W-:-:S05]  /*09a0*/  VIADD R15, R9, 0x300 ;  /* 0x00000300090f7836 */ /* 0x000fca0000000000 */
[----:B------:R-:W-:-:S13]  /*09b0*/  ISETP.GE.AND P2, PT, R15, R6, PT ;  /* 0x000000060f00720c */ /* 0x000fda0003f46270 */
[----:B------:R-:W4:Y:S01]  /*09c0*/  @!P2 LDC R15, c[0x0][0x38c] ;  /* 0x0000e300ff0fab82 */ /* 0x000f220000000800 */
[----:B---3--:R-:W-:-:S04]  /*09d0*/  @!P0 ISETP.GE.AND P1, PT, R14, R21, PT ;  /* 0x000000150e00820c */ /* 0x008fc80003f26270 */
[----:B0-----:R-:W-:-:S05]  /*09e0*/  @!P0 SEL R17, RZ, 0x1, P1 ;  /* 0x00000001ff118807 */ /* 0x001fca0000800000 */
[----:B------:R2:W-:Y:S04]  /*09f0*/  @!P0 STG.E desc[UR4][R10.64+0x800], R17 ;  /* 0x000800110a008986 */ /* 0x0005e8000c101904 */
[----:B------:R-:W4:Y:S01]  /*0a00*/  @!P2 LDG.E R14, desc[UR4][R12.64+0xa00] ;  /* 0x000a00040c0ea981 */ /* 0x000f22000c1e1900 */
[----:B------:R-:W-:Y:S01]  /*0a10*/  VIADD R9, R9, 0x380 ;  /* 0x0000038009097836 */ /* 0x000fe20000000000 */
[----:B------:R-:W-:Y:S01]  /*0a20*/  BSSY.RECONVERGENT B0, `(.L_x_505) ;  /* 0x000000c000007945 */ /* 0x000fe20003800200 */
[----:B------:R-:W-:-:S05]  /*0a30*/  VIADD R0, R0, 0x8 ;  /* 0x0000000800007836 */ /* 0x000fca0000000000 */
[----:B------:R-:W-:Y:S02]  /*0a40*/  ISETP.NE.AND P1, PT, R0, R8, PT ;  /* 0x000000080000720c */ /* 0x000fe40003f25270 */
[----:B----4-:R-:W-:-:S04]  /*0a50*/  @!P2 ISETP.GE.AND P0, PT, R14, R15, PT ;  /* 0x0000000f0e00a20c */ /* 0x010fc80003f06270 */
[----:B------:R-:W-:Y:S02]  /*0a60*/  @!P2 SEL R15, RZ, 0x1, P0 ;  /* 0x00000001ff0fa807 */ /* 0x000fe40000000000 */
[----:B------:R-:W-:-:S03]  /*0a70*/  ISETP.GE.AND P0, PT, R9, R6, PT ;  /* 0x000000060900720c */ /* 0x000fc60003f06270 */
[----:B------:R2:W-:Y:S10]  /*0a80*/  @!P2 STG.E desc[UR4][R10.64+0xa00], R15 ;  /* 0x000a000f0a00a986 */ /* 0x0005f4000c101904 */
[----:B------:R-:W-:Y:S05]  /*0a90*/  @P0 BRA `(.L_x_506) ;  /* 0x0000000000100947 */ /* 0x000fea0003800000 */
[----:B------:R-:W1:Y:S02]  /*0aa0*/  LDG.E R12, desc[UR4][R12.64+0xc00] ;  /* 0x000c00040c0c7981 */ /* 0x000e64000c1e1900 */
[----:B-1----:R-:W-:-:S04]  /*0ab0*/  ISETP.GE.AND P0, PT, R12, UR6, PT ;  /* 0x000000060c007c0c */ /* 0x002fc8000bf06270 */
[----:B------:R-:W-:-:S05]  /*0ac0*/  SEL R9, RZ, 0x1, P0 ;  /* 0x00000001ff097807 */ /* 0x000fca0000000000 */
[----:B------:R0:W-:Y:S04]  /*0ad0*/  STG.E desc[UR4][R10.64+0xc00], R9 ;  /* 0x000c00090a007986 */ /* 0x0001e8000c101904 */
.L_x_506:
[----:B-1----:R-:W-:Y:S05]  /*0ae0*/  BSYNC.RECONVERGENT B0 ;  /* 0x0000000000007941 */ /* 0x002fea0003800200 */
.L_x_505:
[----:B------:R-:W-:Y:S05]  /*0af0*/  @P1 BRA `(.L_x_507) ;  /* 0xfffffff800fc1947 */ /* 0x000fea000383ffff */
.L_x_504:
        /* <DEDUP_REMOVED lines=16> */
[----:B0-----:R-:W-:Y:S02]  /*0c00*/  @!P2 ISETP.GE.AND P3, PT, R10, R13, PT ;  /* 0x0000000d0a00a20c */ /* 0x001fe40003f66270 */
        /* <DEDUP_REMOVED lines=9> */
[----:B-1----:R-:W-:-:S04]  /*0ca0*/  @!P1 ISETP.GE.AND P3, PT, R14, R21, PT ;  /* 0x000000150e00920c */ /* 0x002fc80003f66270 */
[----:B------:R-:W-:-:S05]  /*0cb0*/  @!P1 SEL R21, RZ, 0x1, P3 ;  /* 0x00000001ff159807 */ /* 0x000fca0001800000 */
[----:B------:R1:W-:Y:S04]  /*0cc0*/  @!P1 STG.E desc[UR4][R10.64], R21 ;  /* 0x000000150a009986 */ /* 0x0003e8000c101904 */
[----:B------:R-:W0:Y:S01]  /*0cd0*/  @!P2 LDG.E R16, desc[UR4][R16.64] ;  /* 0x000000041010a981 */ /* 0x000e22000c1e1900 */
[----:B------:R-:W-:-:S05]  /*0ce0*/  VIADD R19, R9, 0x180 ;  /* 0x0000018009137836 */ /* 0x000fca0000000000 */
[----:B------:R-:W-:-:S13]  /*0cf0*/  ISETP.GE.AND P1, PT, R19, R6, PT ;  /* 0x000000061300720c */ /* 0x000fda0003f26270 */
[----:B------:R-:W-:Y:S01]  /*0d00*/  @!P1 IMAD.WIDE R14, R19, 0x4, R4 ;  /* 0x00000004130e9825 */ /* 0x000fe200078e0204 */
[----:B-1----:R-:W1:Y:S01]  /*0d10*/  @!P1 LDC R11, c[0x0][0x38c] ;  /* 0x0000e300ff0b9b82 */ /* 0x002e620000000800 */
[----:B0-----:R-:W-:Y:S02]  /*0d20*/  @!P2 ISETP.GE.AND P3, PT, R16, R13, PT ;  /* 0x0000000d1000a20c */ /* 0x001fe40003f66270 */
[----:B------:R-:W-:Y:S02]  /*0d30*/  @!P2 IMAD.WIDE R12, R23, 0x4, R2 ;  /* 0x00000004170ca825 */ /* 0x000fe400078e0202 */
[----:B------:R-:W-:-:S05]  /*0d40*/  @!P2 SEL R9, RZ, 0x1, P3 ;  /* 0x00000001ff09a807 */ /* 0x000fca0001800000 */
[----:B------:R3:W-:Y:S04]  /*0d50*/  @!P2 STG.E desc[UR4][R12.64], R9 ;  /* 0x000000090c00a986 */ /* 0x0007e8000c101904 */
[----:B------:R-:W1:Y:S01]  /*0d60*/  @!P1 LDG.E R14, desc[UR4][R14.64] ;  /* 0x000000040e0e9981 */ /* 0x000e62000c1e1900 */
[----:B------:R-:W-:Y:S01]  /*0d70*/  VIADD R8, R8, 0x4 ;  /* 0x0000000408087836 */ /* 0x000fe20000000000 */
[----:B-1----:R-:W-:Y:S01]  /*0d80*/  @!P1 ISETP.GE.AND P2, PT, R14, R11, PT ;  /* 0x0000000b0e00920c */ /* 0x002fe20003f46270 */
[----:B------:R-:W-:-:S03]  /*0d90*/  @!P1 IMAD.WIDE R10, R19, 0x4, R2 ;  /* 0x00000004130a9825 */ /* 0x000fc600078e0202 */
[----:B------:R-:W-:-:S05]  /*0da0*/  @!P1 SEL R17, RZ, 0x1, P2 ;  /* 0x00000001ff119807 */ /* 0x000fca0001000000 */
[----:B------:R3:W-:Y:S04]  /*0db0*/  @!P1 STG.E desc[UR4][R10.64], R17 ;  /* 0x000000110a009986 */ /* 0x0007e8000c101904 */
.L_x_508:
        /* <DEDUP_REMOVED lines=15> */
[----:B0-----:R-:W-:-:S04]  /*0eb0*/  @!P2 ISETP.GE.AND P3, PT, R10, R9, PT ;  /* 0x000000090a00a20c */ /* 0x001fc80003f66270 */
[----:B------:R-:W-:-:S05]  /*0ec0*/  @!P2 SEL R9, RZ, 0x1, P3 ;  /* 0x00000001ff09a807 */ /* 0x000fca0001800000 */
[----:B------:R4:W-:Y:S04]  /*0ed0*/  @!P2 STG.E desc[UR4][R12.64], R9 ;  /* 0x000000090c00a986 */ /* 0x0009e8000c101904 */
[----:B------:R-:W1:Y:S01]  /*0ee0*/  @!P1 LDG.E R14, desc[UR4][R14.64] ;  /* 0x000000040e0e9981 */ /* 0x000e62000c1e1900 */
[----:B------:R-:W-:-:S04]  /*0ef0*/  @!P1 IMAD.WIDE R10, R17, 0x4, R2 ;  /* 0x00000004110a9825 */ /* 0x000fc800078e0202 */
[----:B------:R-:W-:Y:S01]  /*0f00*/  VIADD R8, R8, 0x2 ;  /* 0x0000000208087836 */ /* 0x000fe20000000000 */
[----:B-1----:R-:W-:-:S04]  /*0f10*/  @!P1 ISETP.GE.AND P2, PT, R14, R19, PT ;  /* 0x000000130e00920c */ /* 0x002fc80003f46270 */
[----:B------:R-:W-:-:S05]  /*0f20*/  @!P1 SEL R17, RZ, 0x1, P2 ;  /* 0x00000001ff119807 */ /* 0x000fca0001000000 */
[----:B------:R4:W-:Y:S04]  /*0f30*/  @!P1 STG.E desc[UR4][R10.64], R17 ;  /* 0x000000110a009986 */ /* 0x0009e8000c101904 */
.L_x_509:
        /* <DEDUP_REMOVED lines=8> */
[----:B-1----:R-:W-:-:S04]  /*0fc0*/  ISETP.GE.AND P0, PT, R4, UR6, PT ;  /* 0x0000000604007c0c */ /* 0x002fc8000bf06270 */
[----:B------:R-:W-:-:S05]  /*0fd0*/  SEL R7, RZ, 0x1, P0 ;  /* 0x00000001ff077807 */ /* 0x000fca0000000000 */
[----:B------:R-:W-:Y:S01]  /*0fe0*/  STG.E desc[UR4][R2.64], R7 ;  /* 0x0000000702007986 */ /* 0x000fe2000c101904 */
[----:B------:R-:W-:Y:S05]  /*0ff0*/  EXIT ;  /* 0x000000000000794d */ /* 0x000fea0003800000 */
.L_x_503:
        /* <DEDUP_REMOVED lines=13> */
.L_x_511:
[----:B------:R-:W-:-:S05]  /*10d0*/  IADD3 R10, P1, PT, R13, R4, RZ ;  /* 0x000000040d0a7210 */ /* 0x000fca0007f3e0ff */
[----:B--2---:R-:W-:-:S05]  /*10e0*/  IMAD.X R11, R15, 0x1, R5, P1 ;  /* 0x000000010f0b7824 */ /* 0x004fca00008e0605 */
[----:B------:R-:W0:Y:S01]  /*10f0*/  LDG.E R9, desc[UR4][R10.64] ;  /* 0x000000040a097981 */ /* 0x000e22000c1e1900 */
[----:B------:R-:W-:Y:S02]  /*1100*/  IADD3 R8, P2, PT, R13, R2, RZ ;  /* 0x000000020d087210 */ /* 0x000fe40007f5e0ff */
[----:B0-----:R-:W-:-:S03]  /*1110*/  ISETP.GE.AND P1, PT, R9, UR6, PT ;  /* 0x0000000609007c0c */ /* 0x001fc6000bf26270 */
[----:B------:R-:W-:Y:S01]  /*1120*/  IMAD.X R9, R15, 0x1, R3, P2 ;  /* 0x000000010f097824 */ /* 0x000fe200010e0603 */
[----:B------:R-:W-:-:S05]  /*1130*/  SEL R17, RZ, 0x1, P1 ;  /* 0x00000001ff117807 */ /* 0x000fca0000800000 */
[----:B------:R0:W-:Y:S04]  /*1140*/  STG.E desc[UR4][R8.64], R17 ;  /* 0x0000001108007986 */ /* 0x0001e8000c101904 */
[----:B------:R-:W2:Y:S02]  /*1150*/  LDG.E R16, desc[UR4][R10.64+0x200] ;  /* 0x000200040a107981 */ /* 0x000ea4000c1e1900 */
[----:B--2---:R-:W-:-:S04]  /*1160*/  ISETP.GE.AND P1, PT, R16, UR6, PT ;  /* 0x0000000610007c0c */ /* 0x004fc8000bf26270 */
[----:B------:R-:W-:-:S05]  /*1170*/  SEL R19, RZ, 0x1, P1 ;  /* 0x00000001ff137807 */ /* 0x000fca0000800000 */
[----:B------:R1:W-:Y:S04]  /*1180*/  STG.E desc[UR4][R8.64+0x200], R19 ;  /* 0x0002001308007986 */ /* 0x0003e8000c101904 */
[----:B------:R-:W2:Y:S02]  /*1190*/  LDG.E R16, desc[UR4][R10.64+0x400] ;  /* 0x000400040a107981 */ /* 0x000ea4000c1e1900 */
[----:B--2---:R-:W-:-:S04]  /*11a0*/  ISETP.GE.AND P1, PT, R16, UR6, PT ;  /* 0x0000000610007c0c */ /* 0x004fc8000bf26270 */
[----:B------:R-:W-:-:S05]  /*11b0*/  SEL R21, RZ, 0x1, P1 ;  /* 0x00000001ff157807 */ /* 0x000fca0000800000 */
[----:B------:R2:W-:Y:S04]  /*11c0*/  STG.E desc[UR4][R8.64+0x400], R21 ;  /* 0x0004001508007986 */ /* 0x0005e8000c101904 */
[----:B------:R-:W3:Y:S02]  /*11d0*/  LDG.E R16, desc[UR4][R10.64+0x600] ;  /* 0x000600040a107981 */ /* 0x000ee4000c1e1900 */
[----:B---3--:R-:W-:-:S04]  /*11e0*/  ISETP.GE.AND P1, PT, R16, UR6, PT ;  /* 0x0000000610007c0c */ /* 0x008fc8000bf26270 */
[----:B0-----:R-:W-:-:S05]  /*11f0*/  SEL R17, RZ, 0x1, P1 ;  /* 0x00000001ff117807 */ /* 0x001fca0000800000 */
[----:B------:R0:W-:Y:S04]  /*1200*/  STG.E desc[UR4][R8.64+0x600], R17 ;  /* 0x0006001108007986 */ /* 0x0001e8000c101904 */
[----:B------:R-:W3:Y:S02]  /*1210*/  LDG.E R16, desc[UR4][R10.64+0x800] ;  /* 0x000800040a107981 */ /* 0x000ee4000c1e1900 */
[----:B---3--:R-:W-:-:S04]  /*1220*/  ISETP.GE.AND P1, PT, R16, UR6, PT ;  /* 0x0000000610007c0c */ /* 0x008fc8000bf26270 */
[----:B-1----:R-:W-:-:S05]  /*1230*/  SEL R19, RZ, 0x1, P1 ;  /* 0x00000001ff137807 */ /* 0x002fca0000800000 */
[----:B------:R1:W-:Y:S04]  /*1240*/  STG.E desc[UR4][R8.64+0x800], R19 ;  /* 0x0008001308007986 */ /* 0x0003e8000c101904 */
[----:B------:R-:W3:Y:S02]  /*1250*/  LDG.E R16, desc[UR4][R10.64+0xa00] ;  /* 0x000a00040a107981 */ /* 0x000ee4000c1e1900 */
[----:B---3--:R-:W-:-:S04]  /*1260*/  ISETP.GE.AND P1, PT, R16, UR6, PT ;  /* 0x0000000610007c0c */ /* 0x008fc8000bf26270 */
[----:B--2---:R-:W-:-:S05]  /*1270*/  SEL R21, RZ, 0x1, P1 ;  /* 0x00000001ff157807 */ /* 0x004fca0000800000 */
[----:B------:R2:W-:Y:S04]  /*1280*/  STG.E desc[UR4][R8.64+0xa00], R21 ;  /* 0x000a001508007986 */ /* 0x0005e8000c101904 */
[----:B------:R-:W3:Y:S02]  /*1290*/  LDG.E R16, desc[UR4][R10.64+0xc00] ;  /* 0x000c00040a107981 */ /* 0x000ee4000c1e1900 */
[----:B---3--:R-:W-:-:S04]  /*12a0*/  ISETP.GE.AND P1, PT, R16, UR6, PT ;  /* 0x0000000610007c0c */ /* 0x008fc8000bf26270 */
[----:B------:R-:W-:-:S05]  /*12b0*/  SEL R23, RZ, 0x1, P1 ;  /* 0x00000001ff177807 */ /* 0x000fca0000800000 */
[----:B------:R3:W-:Y:S04]  /*12c0*/  STG.E desc[UR4][R8.64+0xc00], R23 ;  /* 0x000c001708007986 */ /* 0x0007e8000c101904 */
[----:B------:R-:W4:Y:S02]  /*12d0*/  LDG.E R16, desc[UR4][R10.64+0xe00] ;  /* 0x000e00040a107981 */ /* 0x000f24000c1e1900 */
[----:B----4-:R-:W-:-:S04]  /*12e0*/  ISETP.GE.AND P1, PT, R16, UR6, PT ;  /* 0x0000000610007c0c */ /* 0x010fc8000bf26270 */
[----:B------:R-:W-:-:S05]  /*12f0*/  SEL R25, RZ, 0x1, P1 ;  /* 0x00000001ff197807 */ /* 0x000fca0000800000 */
[----:B------:R-:W-:Y:S04]  /*1300*/  STG.E desc[UR4][R8.64+0xe00], R25 ;  /* 0x000e001908007986 */ /* 0x000fe8000c101904 */
[----:B0-----:R-:W4:Y:S01]  /*1310*/  LDG.E R17, desc[UR4][R10.64+0x1000] ;  /* 0x001000040a117981 */ /* 0x001f22000c1e1900 */
[----:B------:R-:W-:Y:S02]  /*1320*/  IMAD.MOV.U32 R18, RZ, RZ, 0x600 ;  /* 0x00000600ff127424 */ /* 0x000fe400078e00ff */
[----:B-1----:R-:W-:Y:S02]  /*1330*/  IMAD.MOV.U32 R19, RZ, RZ, 0x0 ;  /* 0x00000000ff137424 */ /* 0x002fe400078e00ff */
[----:B------:R-:W-:-:S03]  /*1340*/  IMAD.WIDE R18, R12, 0x4, R18 ;  /* 0x000000040c127825 */ /* 0x000fc600078e0212 */
[----:B------:R-:W-:Y:S02]  /*1350*/  IADD3 R16, P2, PT, R18, R4, RZ ;  /* 0x0000000412107210 */ /* 0x000fe40007f5e0ff */
[----:B----4-:R-:W-:-:S03]  /*1360*/  ISETP.GE.AND P1, PT, R17, UR6, PT ;  /* 0x0000000611007c0c */ /* 0x010fc6000bf26270 */
[----:B------:R-:W-:Y:S01]  /*1370*/  IMAD.X R17, R19, 0x1, R5, P2 ;  /* 0x0000000113117824 */ /* 0x000fe200010e0605 */
[----:B--2---:R-:W-:-:S05]  /*1380*/  SEL R21, RZ, 0x1, P1 ;  /* 0x00000001ff157807 */ /* 0x004fca0000800000 */
[----:B------:R0:W-:Y:S04]  /*1390*/  STG.E desc[UR4][R8.64+0x1000], R21 ;  /* 0x0010001508007986 */ /* 0x0001e8000c101904 */
[----:B------:R-:W2:Y:S01]  /*13a0*/  LDG.E R22, desc[UR4][R16.64+-0x600] ;  /* 0xfffa000410167981 */ /* 0x000ea2000c1e1900 */
[----:B------:R-:W-:-:S05]  /*13b0*/  IADD3 R18, P2, PT, R18, R2, RZ ;  /* 0x0000000212127210 */ /* 0x000fca0007f5e0ff */
[----:B------:R-:W-:Y:S01]  /*13c0*/  IMAD.X R19, R19, 0x1, R3, P2 ;  /* 0x0000000113137824 */ /* 0x000fe200010e0603 */
[----:B--2---:R-:W-:-:S04]  /*13d0*/  ISETP.GE.AND P1, PT, R22, UR6, PT ;  /* 0x0000000616007c0c */ /* 0x004fc8000bf26270 */
[----:B------:R-:W-:-:S05]  /*13e0*/  SEL R11, RZ, 0x1, P1 ;  /* 0x00000001ff0b7807 */ /* 0x000fca0000800000 */
[----:B------:R1:W-:Y:S04]  /*13f0*/  STG.E desc[UR4][R18.64+-0x600], R11 ;  /* 0xfffa000b12007986 */ /* 0x0003e8000c101904 */
[----:B------:R-:W2:Y:S02]  /*1400*/  LDG.E R10, desc[UR4][R16.64+-0x400] ;  /* 0xfffc0004100a7981 */ /* 0x000ea4000c1e1900 */
[----:B--2---:R-:W-:-:S04]  /*1410*/  ISETP.GE.AND P1, PT, R10, UR6, PT ;  /* 0x000000060a007c0c */ /* 0x004fc8000bf26270 */
[----:B---3--:R-:W-:-:S05]  /*1420*/  SEL R23, RZ, 0x1, P1 ;  /* 0x00000001ff177807 */ /* 0x008fca0000800000 */
[----:B------:R-:W-:Y:S04]  /*1430*/  STG.E desc[UR4][R18.64+-0x400], R23 ;  /* 0xfffc001712007986 */ /* 0x000fe8000c101904 */
[----:B0-----:R-:W2:Y:S02]  /*1440*/  LDG.E R8, desc[UR4][R16.64+-0x200] ;  /* 0xfffe000410087981 */ /* 0x001ea4000c1e1900 */
[----:B--2---:R-:W-:-:S04]  /*1450*/  ISETP.GE.AND P1, PT, R8, UR6, PT ;  /* 0x0000000608007c0c */ /* 0x004fc8000bf26270 */
[----:B------:R-:W-:-:S05]  /*1460*/  SEL R9, RZ, 0x1, P1 ;  /* 0x00000001ff097807 */ /* 0x000fca0000800000 */
[----:B------:R0:W-:Y:S04]  /*1470*/  STG.E desc[UR4][R18.64+-0x200], R9 ;  /* 0xfffe000912007986 */ /* 0x0001e8000c101904 */
[----:B------:R-:W2:Y:S02]  /*1480*/  LDG.E R8, desc[UR4][R16.64] ;  /* 0x0000000410087981 */ /* 0x000ea4000c1e1900 */
[----:B--2---:R-:W-:-:S04]  /*1490*/  ISETP.GE.AND P1, PT, R8, UR6, PT ;  /* 0x0000000608007c0c */ /* 0x004fc8000bf26270 */
[----:B-1----:R-:W-:-:S05]  /*14a0*/  SEL R11, RZ, 0x1, P1 ;  /* 0x00000001ff0b7807 */ /* 0x002fca0000800000 */
        /* <DEDUP_REMOVED lines=9> */
[----:B------:R-:W3:Y:S01]  /*1540*/  LDG.E R8, desc[UR4][R16.64+0x600] ;  /* 0x0006000410087981 */ /* 0x000ee2000c1e1900 */
[----:B------:R-:W-:Y:S01]  /*1550*/  VIADD R14, R14, 0x10 ;  /* 0x000000100e0e7836 */ /* 0x000fe20000000000 */
[----:B------:R-:W-:Y:S01]  /*1560*/  IADD3 R13, P2, PT, R13, 0x2000, RZ ;  /* 0x000020000d0d7810 */ /* 0x000fe20007f5e0ff */
[----:B------:R-:W-:-:S04]  /*1570*/  VIADD R12, R12, 0x800 ;  /* 0x000008000c0c7836 */ /* 0x000fc80000000000 */
[----:B------:R-:W-:Y:S01]  /*1580*/  IMAD.X R15, RZ, RZ, R15, P2 ;  /* 0x000000ffff0f7224 */ /* 0x000fe200010e060f */
[----:B---3--:R-:W-:-:S04]  /*1590*/  ISETP.GE.AND P1, PT, R8, UR6, PT ;  /* 0x0000000608007c0c */ /* 0x008fc8000bf26270 */
[----:B-1----:R-:W-:Y:S02]  /*15a0*/  SEL R11, RZ, 0x1, P1 ;  /* 0x00000001ff0b7807 */ /* 0x002fe40000800000 */
[----:B------:R-:W-:-:S03]  /*15b0*/  ISETP.NE.AND P1, PT, R14, RZ, PT ;  /* 0x000000ff0e00720c */ /* 0x000fc60003f25270 */
[----:B------:R2:W-:Y:S10]  /*15c0*/  STG.E desc[UR4][R18.64+0x600], R11 ;  /* 0x0006000b12007986 */ /* 0x0005f4000c101904 */
[----:B------:R-:W-:Y:S05]  /*15d0*/  @P1 BRA `(.L_x_511) ;  /* 0xfffffff800bc1947 */ /* 0x000fea000383ffff */
.L_x_510:
        /* <DEDUP_REMOVED lines=9> */
[----:B0-----:R-:W-:Y:S01]  /*1670*/  ISETP.GE.AND P1, PT, R10, UR6, PT ;  /* 0x000000060a007c0c */ /* 0x001fe2000bf26270 */
[----:B------:R-:W-:-:S03]  /*1680*/  IMAD.WIDE R10, R11, 0x4, R2 ;  /* 0x000000040b0a7825 */ /* 0x000fc600078e0202 */
        /* <DEDUP_REMOVED lines=22> */
[----:B------:R-:W2:Y:S02]  /*17f0*/  LDG.E R12, desc[UR4][R8.64+0xc00] ;  /* 0x000c0004080c7981 */ /* 0x000ea4000c1e1900 */
[----:B--2---:R-:W-:-:S04]  /*1800*/  ISETP.GE.AND P1, PT, R12, UR6, PT ;  /* 0x000000060c007c0c */ /* 0x004fc8000bf26270 */
[----:B0-----:R-:W-:-:S05]  /*1810*/  SEL R13, RZ, 0x1, P1 ;  /* 0x00000001ff0d7807 */ /* 0x001fca0000800000 */
[----:B------:R3:W-:Y:S04]  /*1820*/  STG.E desc[UR4][R10.64+0xc00], R13 ;  /* 0x000c000d0a007986 */ /* 0x0007e8000c101904 */
[----:B------:R-:W2:Y:S01]  /*1830*/  LDG.E R12, desc[UR4][R8.64+0xe00] ;  /* 0x000e0004080c7981 */ /* 0x000ea2000c1e1900 */
[----:B------:R-:W-:Y:S01]  /*1840*/  VIADD R6, R6, 0x8 ;  /* 0x0000000806067836 */ /* 0x000fe20000000000 */
[----:B--2---:R-:W-:-:S04]  /*1850*/  ISETP.GE.AND P1, PT, R12, UR6, PT ;  /* 0x000000060c007c0c */ /* 0x004fc8000bf26270 */
[----:B-1----:R-:W-:-:S05]  /*1860*/  SEL R15, RZ, 0x1, P1 ;  /* 0x00000001ff0f7807 */ /* 0x002fca0000800000 */
[----:B------:R3:W-:Y:S04]  /*1870*/  STG.E desc[UR4][R10.64+0xe00], R15 ;  /* 0x000e000f0a007986 */ /* 0x0007e8000c101904 */
.L_x_512:
        /* <DEDUP_REMOVED lines=10> */
[----:B0-----:R-:W-:-:S04]  /*1920*/  ISETP.GE.AND P1, PT, R0, UR6, PT ;  /* 0x0000000600007c0c */ /* 0x001fc8000bf26270 */
        /* <DEDUP_REMOVED lines=10> */
[----:B------:R-:W2:Y:S01]  /*19d0*/  LDG.E R0, desc[UR4][R8.64+0x600] ;  /* 0x0006000408007981 */ /* 0x000ea2000c1e1900 */
[----:B------:R-:W-:Y:S01]  /*19e0*/  VIADD R6, R6, 0x4 ;  /* 0x0000000406067836 */ /* 0x000fe20000000000 */
[----:B--2---:R-:W-:-:S04]  /*19f0*/  ISETP.GE.AND P1, PT, R0, UR6, PT ;  /* 0x0000000600007c0c */ /* 0x004fc8000bf26270 */
[----:B0-----:R-:W-:-:S05]  /*1a00*/  SEL R13, RZ, 0x1, P1 ;  /* 0x00000001ff0d7807 */ /* 0x001fca0000800000 */
[----:B------:R1:W-:Y:S04]  /*1a10*/  STG.E desc[UR4][R10.64+0x600], R13 ;  /* 0x0006000d0a007986 */ /* 0x0003e8000c101904 */
.L_x_513:
[----:B------:R-:W-:Y:S05]  /*1a20*/  @!P0 EXIT ;  /* 0x000000000000894d */ /* 0x000fea0003800000 */
[----:B-123--:R-:W-:Y:S01]  /*1a30*/  IMAD R11, R6, 0x80, R7 ;  /* 0x00000080060b7824 */ /* 0x00efe200078e0207 */
[----:B------:R-:W0:Y:S01]  /*1a40*/  LDCU UR6, c[0x0][0x38c] ;  /* 0x00007180ff0677ac */ /* 0x000e220008000800 */
[----:B------:R-:W-:-:S07]  /*1a50*/  IMAD.MOV R0, RZ, RZ, -R12 ;  /* 0x000000ffff007224 */ /* 0x000fce00078e0a0c */
.L_x_514:
[----:B------:R-:W-:-:S06]  /*1a60*/  IMAD.WIDE R8, R11, 0x4, R4 ;  /* 0x000000040b087825 */ /* 0x000fcc00078e0204 */
[----:B0-----:R-:W0:Y:S01]  /*1a70*/  LDG.E R8, desc[UR4][R8.64] ;  /* 0x0000000408087981 */ /* 0x001e22000c1e1900 */
[----:B------:R-:W-:Y:S02]  /*1a80*/  VIADD R0, R0, 0x1 ;  /* 0x0000000100007836 */ /* 0x000fe40000000000 */
[----:B------:R-:W-:Y:S01]  /*1a90*/  IMAD.WIDE R6, R11, 0x4, R2 ;  /* 0x000000040b067825 */ /* 0x000fe200078e0202 */
[----:B0-----:R-:W-:-:S04]  /*1aa0*/  ISETP.GE.AND P0, PT, R8, UR6, PT ;  /* 0x0000000608007c0c */ /* 0x001fc8000bf06270 */
[----:B------:R-:W-:Y:S02]  /*1ab0*/  SEL R13, RZ, 0x1, P0 ;  /* 0x00000001ff0d7807 */ /* 0x000fe40000000000 */
[----:B------:R-:W-:-:S03]  /*1ac0*/  ISETP.NE.AND P0, PT, R0, RZ, PT ;  /* 0x000000ff0000720c */ /* 0x000fc60003f05270 */
[----:B------:R0:W-:Y:S10]  /*1ad0*/  STG.E desc[UR4][R6.64], R13 ;  /* 0x0000000d06007986 */ /* 0x0001f4000c101904 */
[----:B------:R-:W-:Y:S05]  /*1ae0*/  @!P0 EXIT ;  /* 0x000000000000894d */ /* 0x000fea0003800000 */
[----:B------:R-:W-:Y:S01]  /*1af0*/  VIADD R11, R11, 0x80 ;  /* 0x000000800b0b7836 */ /* 0x000fe20000000000 */
[----:B------:R-:W-:Y:S06]  /*1b00*/  BRA `(.L_x_514) ;  /* 0xfffffffc00d47947 */ /* 0x000fec000383ffff */
.L_x_515:
        /* <DEDUP_REMOVED lines=15> */
.L_x_548:


//--------------------- .text._ZN3cub18CUB_300001_SM_10006detail9transform16transform_kernelINS2_10policy_hubILb1EN4cuda3std3__45tupleIJN6thrust24THRUST_300001_SM_1000_NS6detail15normal_iteratorINSA_10device_ptrIiEEEEEEEE10policy1000Ei8menorQueSF_JPiEEEvT0_iT1_T2_DpNS2_10kernel_argIT3_EE --------------------------
	.section	.text._ZN3cub18CUB_300001_SM_10006detail9transform16transform_kernelINS2_10policy_hubILb1EN4cuda3std3__45tupleIJN6thrust24THRUST_300001_SM_1000_NS6detail15normal_iteratorINSA_10device_ptrIiEEEEEEEE10policy1000Ei8menorQueSF_JPiEEEvT0_iT1_T2_DpNS2_10kernel_argIT3_EE,"ax",@progbits
	.align	128
        .global         _ZN3cub18CUB_300001_SM_10006detail9transform16transform_kernelINS2_10policy_hubILb1EN4cuda3std3__45tupleIJN6thrust24THRUST_300001_SM_1000_NS6detail15normal_iteratorINSA_10device_ptrIiEEEEEEEE10policy1000Ei8menorQueSF_JPiEEEvT0_iT1_T2_DpNS2_10kernel_argIT3_EE
        .type           _ZN3cub18CUB_300001_SM_10006detail9transform16transform_kernelINS2_10policy_hubILb1EN4cuda3std3__45tupleIJN6thrust24THRUST_300001_SM_1000_NS6detail15normal_iteratorINSA_10device_ptrIiEEEEEEEE10policy1000Ei8menorQueSF_JPiEEEvT0_iT1_T2_DpNS2_10kernel_argIT3_EE,@function
        .size           _ZN3cub18CUB_300001_SM_10006detail9transform16transform_kernelINS2_10policy_hubILb1EN4cuda3std3__45tupleIJN6thrust24THRUST_300001_SM_1000_NS6detail15normal_iteratorINSA_10device_ptrIiEEEEEEEE10policy1000Ei8menorQueSF_JPiEEEvT0_iT1_T2_DpNS2_10kernel_argIT3_EE,(.L_x_549 - _ZN3cub18CUB_300001_SM_10006detail9transform16transform_kernelINS2_10policy_hubILb1EN4cuda3std3__45tupleIJN6thrust24THRUST_300001_SM_1000_NS6detail15normal_iteratorINSA_10device_ptrIiEEEEEEEE10policy1000Ei8menorQueSF_JPiEEEvT0_iT1_T2_DpNS2_10kernel_argIT3_EE)
        .other          _ZN3cub18CUB_300001_SM_10006detail9transform16transform_kernelINS2_10policy_hubILb1EN4cuda3std3__45tupleIJN6thrust24THRUST_300001_SM_1000_NS6detail15normal_iteratorINSA_10device_ptrIiEEEEEEEE10policy1000Ei8menorQueSF_JPiEEEvT0_iT1_T2_DpNS2_10kernel_argIT3_EE,@"STO_CUDA_ENTRY STV_DEFAULT"
_ZN3cub18CUB_300001_SM_10006detail9transform16transform_kernelINS2_10policy_hubILb1EN4cuda3std3__45tupleIJN6thrust24THRUST_300001_SM_1000_NS6detail15normal_iteratorINSA_10device_ptrIiEEEEEEEE10policy1000Ei8menorQueSF_JPiEEEvT0_iT1_T2_DpNS2_10kernel_argIT3_EE:
.text._ZN3cub18CUB_300001_SM_10006detail9transform16transform_kernelINS2_10policy_hubILb1EN4cuda3std3__45tupleIJN6thrust24THRUST_300001_SM_1000_NS6detail15normal_iteratorINSA_10device_ptrIiEEEEEEEE10policy1000Ei8menorQueSF_JPiEEEvT0_iT1_T2_DpNS2_10kernel_argIT3_EE:
        /* <DEDUP_REMOVED lines=20> */
.L_x_518:
[----:B------:R-:W-:Y:S01]  /*0140*/  VIADD R15, R15, 0x4000 ;  /* 0x000040000f0f7836 */ /* 0x000fe20000000000 */
[----:B------:R1:W-:Y:S04]  /*0150*/  CCTL.E.PF2 [R10] ;  /* 0x000000000a00798f */ /* 0x0003e80000800100 */
[----:B------:R-:W-:Y:S02]  /*0160*/  ISETP.GE.AND P0, PT, R15, R12, PT ;  /* 0x0000000c0f00720c */ /* 0x000fe40003f06270 */
[----:B-1----:R-:W-:-:S05]  /*0170*/  IADD3 R10, P2, PT, R10, 0x4000, RZ ;  /* 0x000040000a0a7810 */ /* 0x002fca0007f5e0ff */
[----:B------:R-:W-:-:S06]  /*0180*/  IMAD.X R11, RZ, RZ, R11, P2 ;  /* 0x000000ffff0b7224 */ /* 0x000fcc00010e060b */
[----:B------:R-:W-:Y:S05]  /*0190*/  @!P0 BRA `(.L_x_518) ;  /* 0xfffffffc00e88947 */ /* 0x000fea000383ffff */
.L_x_517:
[----:B------:R-:W-:Y:S05]  /*01a0*/  BSYNC.RECONVERGENT B0 ;  /* 0x0000000000007941 */ /* 0x000fea0003800200 */
.L_x_516:
        /* <DEDUP_REMOVED lines=16> */
.L_x_521:
        /* <DEDUP_REMOVED lines=19> */
[----:B------:R-:W-:Y:S04]  /*03e0*/  STG.E desc[UR6][R8.64+0x600], R17 ;  /* 0x0006001108007986 */ /* 0x000fe8000c101906 */
        /* <DEDUP_REMOVED lines=10> */
[----:B------:R-:W-:-:S05]  /*0490*/  SEL R23, RZ, 0x1, P1 ;  /* 0x00000001ff177807 */ /* 0x000fca0000800000 */
[----:B------:R2:W-:Y:S04]  /*04a0*/  STG.E desc[UR6][R8.64+0xc00], R23 ;  /* 0x000c001708007986 */ /* 0x0005e8000c101906 */
[----:B------:R-:W3:Y:S02]  /*04b0*/  LDG.E R14, desc[UR6][R10.64+0xe00] ;  /* 0x000e00060a0e7981 */ /* 0x000ee4000c1e1900 */
[----:B---3--:R-:W-:-:S04]  /*04c0*/  ISETP.GE.AND P1, PT, R14, UR4, PT ;  /* 0x000000040e007c0c */ /* 0x008fc8000bf26270 */
        /* <DEDUP_REMOVED lines=8> */
[----:B---3--:R-:W-:-:S04]  /*0550*/  ISETP.GE.AND P1, PT, R14, UR4, PT ;  /* 0x000000040e007c0c */ /* 0x008fc8000bf26270 */
[----:B-1----:R-:W-:-:S05]  /*0560*/  SEL R21, RZ, 0x1, P1 ;  /* 0x00000001ff157807 */ /* 0x002fca0000800000 */
[----:B------:R0:W-:Y:S04]  /*0570*/  STG.E desc[UR6][R8.64+0x1000], R21 ;  /* 0x0010001508007986 */ /* 0x0001e8000c101906 */
[----:B------:R-:W3:Y:S01]  /*0580*/  LDG.E R14, desc[UR6][R16.64+-0x600] ;  /* 0xfffa0006100e7981 */ /* 0x000ee2000c1e1900 */
[----:B------:R-:W-:-:S05]  /*0590*/  IADD3 R18, P2, PT, R4, R18, RZ ;  /* 0x0000001204127210 */ /* 0x000fca0007f5e0ff */
[----:B------:R-:W-:Y:S01]  /*05a0*/  IMAD.X R19, R5, 0x1, R19, P2 ;  /* 0x0000000105137824 */ /* 0x000fe200010e0613 */
[----:B---3--:R-:W-:-:S04]  /*05b0*/  ISETP.GE.AND P1, PT, R14, UR4, PT ;  /* 0x000000040e007c0c */ /* 0x008fc8000bf26270 */
[----:B------:R-:W-:-:S05]  /*05c0*/  SEL R11, RZ, 0x1, P1 ;  /* 0x00000001ff0b7807 */ /* 0x000fca0000800000 */
[----:B------:R1:W-:Y:S04]  /*05d0*/  STG.E desc[UR6][R18.64+-0x600], R11 ;  /* 0xfffa000b12007986 */ /* 0x0003e8000c101906 */
[----:B------:R-:W3:Y:S02]  /*05e0*/  LDG.E R10, desc[UR6][R16.64+-0x400] ;  /* 0xfffc0006100a7981 */ /* 0x000ee4000c1e1900 */
[----:B---3--:R-:W-:-:S04]  /*05f0*/  ISETP.GE.AND P1, PT, R10, UR4, PT ;  /* 0x000000040a007c0c */ /* 0x008fc8000bf26270 */
[----:B--2---:R-:W-:-:S05]  /*0600*/  SEL R23, RZ, 0x1, P1 ;  /* 0x00000001ff177807 */ /* 0x004fca0000800000 */
        /* <DEDUP_REMOVED lines=27> */
.L_x_520:
        /* <DEDUP_REMOVED lines=43> */
.L_x_522:
        /* <DEDUP_REMOVED lines=26> */
.L_x_523:
[----:B------:R-:W-:Y:S05]  /*0c10*/  @!P0 EXIT ;  /* 0x000000000000894d */ /* 0x000fea0003800000 */
[----:B-123--:R-:W-:Y:S01]  /*0c20*/  IMAD R11, R7, 0x80, R0 ;  /* 0x00000080070b7824 */ /* 0x00efe200078e0200 */
[----:B------:R-:W0:Y:S01]  /*0c30*/  LDCU UR5, c[0x0][0x388] ;  /* 0x00007100ff0577ac */ /* 0x000e220008000800 */
[----:B------:R-:W-:-:S12]  /*0c40*/  UIADD3 UR4, UPT, UPT, -UR4, URZ, URZ ;  /* 0x000000ff04047290 */ /* 0x000fd8000fffe1ff */
.L_x_524:
[----:B------:R-:W-:-:S06]  /*0c50*/  IMAD.WIDE R8, R11, 0x4, R2 ;  /* 0x000000040b087825 */ /* 0x000fcc00078e0202 */
[----:B------:R-:W0:Y:S01]  /*0c60*/  LDG.E R8, desc[UR6][R8.64] ;  /* 0x0000000608087981 */ /* 0x000e22000c1e1900 */
[----:B-1----:R-:W-:Y:S01]  /*0c70*/  IMAD.WIDE R6, R11, 0x4, R4 ;  /* 0x000000040b067825 */ /* 0x002fe200078e0204 */
[----:B------:R-:W-:-:S03]  /*0c80*/  UIADD3 UR4, UPT, UPT, UR4, 0x1, URZ ;  /* 0x0000000104047890 */ /* 0x000fc6000fffe0ff */
[----:B------:R-:W-:Y:S01]  /*0c90*/  VIADD R11, R11, 0x80 ;  /* 0x000000800b0b7836 */ /* 0x000fe20000000000 */
[----:B------:R-:W-:Y:S01]  /*0ca0*/  UISETP.NE.AND UP0, UPT, UR4, URZ, UPT ;  /* 0x000000ff0400728c */ /* 0x000fe2000bf05270 */
[----:B0-----:R-:W-:-:S04]  /*0cb0*/  ISETP.GE.AND P0, PT, R8, UR5, PT ;  /* 0x0000000508007c0c */ /* 0x001fc8000bf06270 */
[----:B------:R-:W-:-:S05]  /*0cc0*/  SEL R13, RZ, 0x1, P0 ;  /* 0x00000001ff0d7807 */ /* 0x000fca0000000000 */
[----:B------:R1:W-:Y:S01]  /*0cd0*/  STG.E desc[UR6][R6.64], R13 ;  /* 0x0000000d06007986 */ /* 0x0003e2000c101906 */
[----:B------:R-:W-:Y:S05]  /*0ce0*/  BRA.U UP0, `(.L_x_524) ;  /* 0xfffffffd00d87547 */ /* 0x000fea000b83ffff */
[----:B------:R-:W-:Y:S05]  /*0cf0*/  EXIT ;  /* 0x000000000000794d */ /* 0x000fea0003800000 */
.L_x_519:
        /* <DEDUP_REMOVED lines=9> */
.L_x_528:
        /* <DEDUP_REMOVED lines=9> */
[----:B-1----:R-:W-:Y:S01]  /*0e20*/  @!P1 ISETP.GE.AND P2, PT, R10, R9, PT ;  /* 0x000000090a00920c */ /* 0x002fe20003f46270 */
        /* <DEDUP_REMOVED lines=12> */
[----:B-1----:R-:W-:-:S05]  /*0ef0*/  VIADD R15, R13, 0x180 ;  /* 0x000001800d0f7836 */ /* 0x002fca0000000000 */
[----:B------:R-:W-:Y:S02]  /*0f00*/  ISETP.GE.AND P0, PT, R15, R6, PT ;  /* 0x000000060f00720c */ /* 0x000fe40003f06270 */
[----:B--2---:R-:W-:-:S11]  /*0f10*/  @!P1 ISETP.GE.AND P2, PT, R16, R21, PT ;  /* 0x000000151000920c */ /* 0x004fd60003f46270 */
[----:B------:R-:W1:Y:S01]  /*0f20*/  @!P0 LDC R21, c[0x0][0x388] ;  /* 0x0000e200ff158b82 */ /* 0x000e620000000800 */
[----:B------:R-:W-:-:S05]  /*0f30*/  @!P1 SEL R15, RZ, 0x1, P2 ;  /* 0x00000001ff0f9807 */ /* 0x000fca0001000000 */
[----:B------:R2:W-:Y:S04]  /*0f40*/  @!P1 STG.E desc[UR6][R10.64+0x200], R15 ;  /* 0x0002000f0a009986 */ /* 0x0005e8000c101906 */
[----:B------:R-:W1:Y:S01]  /*0f50*/  @!P0 LDG.E R14, desc[UR6][R8.64+0x400] ;  /* 0x00040006080e8981 */ /* 0x000e62000c1e1900 */
[----:B------:R-:W-:-:S05]  /*0f60*/  VIADD R17, R13, 0x200 ;  /* 0x000002000d117836 */ /* 0x000fca0000000000 */
[----:B------:R-:W-:Y:S02]  /*0f70*/  ISETP.GE.AND P1, PT, R17, R6, PT ;  /* 0x000000061100720c */ /* 0x000fe40003f26270 */
[----:B-1----:R-:W-:-:S11]  /*0f80*/  @!P0 ISETP.GE.AND P2, PT, R14, R21, PT ;  /* 0x000000150e00820c */ /* 0x002fd60003f46270 */
[----:B------:R-:W1:Y:S01]  /*0f90*/  @!P1 LDC R21, c[0x0][0x388] ;  /* 0x0000e200ff159b82 */ /* 0x000e620000000800 */
[----:B------:R-:W-:-:S05]  /*0fa0*/  @!P0 SEL R17, RZ, 0x1, P2 ;  /* 0x00000001ff118807 */ /* 0x000fca0001000000 */
[----:B------:R4:W-:Y:S04]  /*0fb0*/  @!P0 STG.E desc[UR6][R10.64+0x400], R17 ;  /* 0x000400110a008986 */ /* 0x0009e8000c101906 */
[----:B------:R-:W1:Y:S01]  /*0fc0*/  @!P1 LDG.E R14, desc[UR6][R8.64+0x600] ;  /* 0x00060006080e9981 */ /* 0x000e62000c1e1900 */
[----:B---3--:R-:W-:-:S05]  /*0fd0*/  VIADD R19, R13, 0x280 ;  /* 0x000002800d137836 */ /* 0x008fca0000000000 */
[----:B------:R-:W-:Y:S02]  /*0fe0*/  ISETP.GE.AND P0, PT, R19, R6, PT ;  /* 0x000000061300720c */ /* 0x000fe40003f06270 */
[----:B-1----:R-:W-:-:S11]  /*0ff0*/  @!P1 ISETP.GE.AND P2, PT, R14, R21, PT ;  /* 0x000000150e00920c */ /* 0x002fd60003f46270 */
[----:B------:R-:W1:Y:S01]  /*1000*/  @!P0 LDC R21, c[0x0][0x388] ;  /* 0x0000e200ff158b82 */ /* 0x000e620000000800 */
[----:B--2---:R-:W-:-:S05]  /*1010*/  @!P1 SEL R15, RZ, 0x1, P2 ;  /* 0x00000001ff0f9807 */ /* 0x004fca0001000000 */
[----:B------:R2:W-:Y:S04]  /*1020*/  @!P1 STG.E desc[UR6][R10.64+0x600], R15 ;  /* 0x0006000f0a009986 */ /* 0x0005e8000c101906 */
[----:B------:R-:W1:Y:S01]  /*1030*/  @!P0 LDG.E R14, desc[UR6][R8.64+0x800] ;  /* 0x00080006080e8981 */ /* 0x000e62000c1e1900 */
[----:B------:R-:W-:-:S05]  /*1040*/  VIADD R19, R13, 0x300 ;  /* 0x000003000d137836 */ /* 0x000fca0000000000 */
[----:B------:R-:W-:-:S13]  /*1050*/  ISETP.GE.AND P2, PT, R19, R6, PT ;  /* 0x000000061300720c */ /* 0x000fda0003f46270 */
[----:B------:R-:W3:Y:S01]  /*1060*/  @!P2 LDC R19, c[0x0][0x388] ;  /* 0x0000e200ff13ab82 */ /* 0x000ee20000000800 */
[----:B-1----:R-:W-:-:S04]  /*1070*/  @!P0 ISETP.GE.AND P1, PT, R14, R21, PT ;  /* 0x000000150e00820c */ /* 0x002fc80003f26270 */
[----:B----4-:R-:W-:-:S05]  /*1080*/  @!P0 SEL R17, RZ, 0x1, P1 ;  /* 0x00000001ff118807 */ /* 0x010fca0000800000 */
[----:B------:R1:W-:Y:S04]  /*1090*/  @!P0 STG.E desc[UR6][R10.64+0x800], R17 ;  /* 0x000800110a008986 */ /* 0x0003e8000c101906 */
[----:B------:R-:W3:Y:S01]  /*10a0*/  @!P2 LDG.E R14, desc[UR6][R8.64+0xa00] ;  /* 0x000a0006080ea981 */ /* 0x000ee2000c1e1900 */
[----:B------:R-:W-:Y:S01]  /*10b0*/  VIADD R13, R13, 0x380 ;  /* 0x000003800d0d7836 */ /* 0x000fe20000000000 */
[----:B------:R-:W-:Y:S01]  /*10c0*/  BSSY.RECONVERGENT B0, `(.L_x_526) ;  /* 0x000000c000007945 */ /* 0x000fe20003800200 */
[----:B------:R-:W-:-:S05]  /*10d0*/  VIADD R12, R12, 0x8 ;  /* 0x000000080c0c7836 */ /* 0x000fca0000000000 */
[----:B------:R-:W-:Y:S02]  /*10e0*/  ISETP.NE.AND P1, PT, R12, R7, PT ;  /* 0x000000070c00720c */ /* 0x000fe40003f25270 */
[----:B---3--:R-:W-:-:S04]  /*10f0*/  @!P2 ISETP.GE.AND P0, PT, R14, R19, PT ;  /* 0x000000130e00a20c */ /* 0x008fc80003f06270 */
[----:B--2---:R-:W-:Y:S02]  /*1100*/  @!P2 SEL R15, RZ, 0x1, P0 ;  /* 0x00000001ff0fa807 */ /* 0x004fe40000000000 */
[----:B------:R-:W-:-:S03]  /*1110*/  ISETP.GE.AND P0, PT, R13, R6, PT ;  /* 0x000000060d00720c */ /* 0x000fc60003f06270 */
[----:B------:R1:W-:Y:S10]  /*1120*/  @!P2 STG.E desc[UR6][R10.64+0xa00], R15 ;  /* 0x000a000f0a00a986 */ /* 0x0003f4000c101906 */
[----:B------:R-:W-:Y:S05]  /*1130*/  @P0 BRA `(.L_x_527) ;  /* 0x0000000000100947 */ /* 0x000fea0003800000 */
[----:B------:R-:W0:Y:S02]  /*1140*/  LDG.E R8, desc[UR6][R8.64+0xc00] ;  /* 0x000c000608087981 */ /* 0x000e24000c1e1900 */
[----:B0-----:R-:W-:-:S04]  /*1150*/  ISETP.GE.AND P0, PT, R8, UR4, PT ;  /* 0x0000000408007c0c */ /* 0x001fc8000bf06270 */
[----:B------:R-:W-:-:S05]  /*1160*/  SEL R13, RZ, 0x1, P0 ;  /* 0x00000001ff0d7807 */ /* 0x000fca0000000000 */
[----:B------:R2:W-:Y:S04]  /*1170*/  STG.E desc[UR6][R10.64+0xc00], R13 ;  /* 0x000c000d0a007986 */ /* 0x0005e8000c101906 */
.L_x_527:
[----:B0-----:R-:W-:Y:S05]  /*1180*/  BSYNC.RECONVERGENT B0 ;  /* 0x0000000000007941 */ /* 0x001fea0003800200 */
.L_x_526:
[----:B------:R-:W-:Y:S05]  /*1190*/  @P1 BRA `(.L_x_528) ;  /* 0xfffffff800fc1947 */ /* 0x000fea000383ffff */
.L_x_525:
        /* <DEDUP_REMOVED lines=44> */
.L_x_529:
        /* <DEDUP_REMOVED lines=14> */
[----:B0-----:R-:W-:Y:S01]  /*1540*/  @!P2 ISETP.GE.AND P3, PT, R8, R13, PT ;  /* 0x0000000d0800a20c */ /* 0x001fe20003f66270 */
[----:B------:R-:W-:-:S03]  /*1550*/  @!P1 IMAD.WIDE R12, R17, 0x4, R2 ;  /* 0x00000004110c9825 */ /* 0x000fc600078e0202 */
        /* <DEDUP_REMOVED lines=8> */
.L_x_530:
        /* <DEDUP_REMOVED lines=8> */
[----:B----4-:R-:W-:-:S04]  /*1660*/  ISETP.GE.AND P0, PT, R2, UR4, PT ;  /* 0x0000000402007c0c */ /* 0x010fc8000bf06270 */
[----:B------:R-:W-:-:S05]  /*1670*/  SEL R7, RZ, 0x1, P0 ;  /* 0x00000001ff077807 */ /* 0x000fca0000000000 */
[----:B------:R-:W-:Y:S01]  /*1680*/  STG.E desc[UR6][R4.64], R7 ;  /* 0x0000000704007986 */ /* 0x000fe2000c101906 */
[----:B------:R-:W-:Y:S05]  /*1690*/  EXIT ;  /* 0x000000000000794d */ /* 0x000fea0003800000 */
.L_x_531:
        /* <DEDUP_REMOVED lines=14> */
.L_x_549:


//--------------------- .text._ZN3cub18CUB_300001_SM_10006detail8for_each13static_kernelINS2_12policy_hub_t12policy_500_tEmN6thrust24THRUST_300001_SM_1000_NS8cuda_cub20__uninitialized_fill7functorINS7_10device_ptrIiEEiEEEEvT0_T1_ --------------------------
	.section	.text._ZN3cub18CUB_300001_SM_10006detail8for_each13static_kernelINS2_12policy_hub_t12policy_500_tEmN6thrust24THRUST_300001_SM_1000_NS8cuda_cub20__uninitialized_fill7functorINS7_10device_ptrIiEEiEEEEvT0_T1_,"ax",@progbits
	.align	128
        .global         _ZN3cub18CUB_300001_SM_10006detail8for_each13static_kernelINS2_12policy_hub_t12policy_500_tEmN6thrust24THRUST_300001_SM_1000_NS8cuda_cub20__uninitialized_fill7functorINS7_10device_ptrIiEEiEEEEvT0_T1_
        .type           _ZN3cub18CUB_300001_SM_10006detail8for_each13static_kernelINS2_12policy_hub_t12policy_500_tEmN6thrust24THRUST_300001_SM_1000_NS8cuda_cub20__uninitialized_fill7functorINS7_10device_ptrIiEEiEEEEvT0_T1_,@function
        .size           _ZN3cub18CUB_300001_SM_10006detail8for_each13static_kernelINS2_12policy_hub_t12policy_500_tEmN6thrust24THRUST_300001_SM_1000_NS8cuda_cub20__uninitialized_fill7functorINS7_10device_ptrIiEEiEEEEvT0_T1_,(.L_x_550 - _ZN3cub18CUB_300001_SM_10006detail8for_each13static_kernelINS2_12policy_hub_t12policy_500_tEmN6thrust24THRUST_300001_SM_1000_NS8cuda_cub20__uninitialized_fill7functorINS7_10device_ptrIiEEiEEEEvT0_T1_)
        .other          _ZN3cub18CUB_300001_SM_10006detail8for_each13static_kernelINS2_12policy_hub_t12policy_500_tEmN6thrust24THRUST_300001_SM_1000_NS8cuda_cub20__uninitialized_fill7functorINS7_10device_ptrIiEEiEEEEvT0_T1_,@"STO_CUDA_ENTRY STV_DEFAULT"
_ZN3cub18CUB_300001_SM_10006detail8for_each13static_kernelINS2_12policy_hub_t12policy_500_tEmN6thrust24THRUST_300001_SM_1000_NS8cuda_cub20__uninitialized_fill7functorINS7_10device_ptrIiEEiEEEEvT0_T1_:
.text._ZN3cub18CUB_300001_SM_10006detail8for_each13static_kernelINS2_12policy_hub_t12policy_500_tEmN6thrust24THRUST_300001_SM_1000_NS8cuda_cub20__uninitialized_fill7functorINS7_10device_ptrIiEEiEEEEvT0_T1_:
[----:B------:R-:W-:Y:S08]  /*0000*/  LDC R1, c[0x0][0x37c] ;  /* 0x0000df00ff017b82 */ /* 0x000ff00000000800 */
[----:B------:R-:W0:Y:S01]  /*0010*/  S2UR UR4, SR_CTAID.X ;  /* 0x00000000000479c3 */ /* 0x000e220000002500 */
[----:B------:R-:W1:Y:S01]  /*0020*/  LDCU.64 UR6, c[0x0][0x380] ;  /* 0x00007000ff0677ac */ /* 0x000e620008000a00 */
[----:B------:R-:W2:Y:S01]  /*0030*/  LDCU.64 UR8, c[0x0][0x358] ;  /* 0x00006b00ff0877ac */ /* 0x000ea20008000a00 */
[----:B0-----:R-:W-:-:S04]  /*0040*/  UIMAD.WIDE.U32 UR4, UR4, 0x200, URZ ;  /* 0x00000200040478a5 */ /* 0x001fc8000f8e00ff */
[----:B-1----:R-:W-:-:S04]  /*0050*/  UIADD3 UR6, UP0, UPT, -UR4, UR6, URZ ;  /* 0x0000000604067290 */ /* 0x002fc8000ff1e1ff */
[----:B------:R-:W-:Y:S02]  /*0060*/  UIADD3.X UR7, UPT, UPT, ~UR5, UR7, URZ, UP0, !UPT ;  /* 0x0000000705077290 */ /* 0x000fe400087fe5ff */
[----:B------:R-:W-:-:S04]  /*0070*/  UISETP.GE.U32.AND UP0, UPT, UR6, 0x200, UPT ;  /* 0x000002000600788c */ /* 0x000fc8000bf06070 */
[----:B------:R-:W-:-:S09]  /*0080*/  UISETP.GE.U32.AND.EX UP0, UPT, UR7, URZ, UPT, UP0 ;  /* 0x000000ff0700728c */ /* 0x000fd2000bf06100 */
[----:B--2---:R-:W-:Y:S05]  /*0090*/  BRA.U !UP0, `(.L_x_532) ;  /* 0x0000000108287547 */ /* 0x004fea000b800000 */
[----:B------:R-:W0:Y:S01]  /*00a0*/  S2R R0, SR_TID.X ;  /* 0x0000000000007919 */ /* 0x000e220000002100 */
[----:B------:R-:W1:Y:S01]  /*00b0*/  LDCU.64 UR6, c[0x0][0x388] ;  /* 0x00007100ff0677ac */ /* 0x000e620008000a00 */
[----:B------:R-:W2:Y:S01]  /*00c0*/  LDC R5, c[0x0][0x390] ;  /* 0x0000e400ff057b82 */ /* 0x000ea20000000800 */
[----:B0-----:R-:W-:-:S05]  /*00d0*/  IADD3 R0, P0, PT, R0, UR4, RZ ;  /* 0x0000000400007c10 */ /* 0x001fca000ff1e0ff */
[----:B------:R-:W-:Y:S01]  /*00e0*/  IMAD.X R3, RZ, RZ, UR5, P0 ;  /* 0x00000005ff037e24 */ /* 0x000fe200080e06ff */
[----:B-1----:R-:W-:-:S04]  /*00f0*/  LEA R2, P0, R0, UR6, 0x2 ;  /* 0x0000000600027c11 */ /* 0x002fc8000f8010ff */
[----:B------:R-:W-:-:S05]  /*0100*/  LEA.HI.X R3, R0, UR7, R3, 0x2, P0 ;  /* 0x0000000700037c11 */ /* 0x000fca00080f1403 */
[----:B--2---:R-:W-:Y:S04]  /*0110*/  STG.E desc[UR8][R2.64], R5 ;  /* 0x0000000502007986 */ /* 0x004fe8000c101908 */
[----:B------:R-:W-:Y:S01]  /*0120*/  STG.E desc[UR8][R2.64+0x400], R5 ;  /* 0x0004000502007986 */ /* 0x000fe2000c101908 */
[----:B------:R-:W-:Y:S05]  /*0130*/  EXIT ;  /* 0x000000000000794d */ /* 0x000fea0003800000 */
.L_x_532:
[----:B------:R-:W0:Y:S01]  /*0140*/  S2R R0, SR_TID.X ;  /* 0x0000000000007919 */ /* 0x000e220000002100 */
[----:B------:R-:W-:Y:S01]  /*0150*/  IMAD.U32 R2, RZ, RZ, UR7 ;  /* 0x00000007ff027e24 */ /* 0x000fe2000f8e00ff */
[----:B------:R-:W1:Y:S01]  /*0160*/  LDCU.64 UR10, c[0x0][0x388] ;  /* 0x00007100ff0a77ac */ /* 0x000e620008000a00 */
[----:B------:R-:W-:Y:S01]  /*0170*/  IMAD.U32 R4, RZ, RZ, UR7 ;  /* 0x00000007ff047e24 */ /* 0x000fe2000f8e00ff */
[----:B0-----:R-:W-:-:S04]  /*0180*/  ISETP.LT.U32.AND P0, PT, R0, UR6, PT ;  /* 0x0000000600007c0c */ /* 0x001fc8000bf01070 */
[----:B------:R-:W-:Y:S01]  /*0190*/  ISETP.GT.U32.AND.EX P0, PT, R2, RZ, PT, P0 ;  /* 0x000000ff0200720c */ /* 0x000fe20003f04100 */
[C---:B------:R-:W-:Y:S01]  /*01a0*/  VIADD R2, R0.reuse, 0x100 ;  /* 0x0000010000027836 */ /* 0x040fe20000000000 */
[----:B------:R-:W-:-:S04]  /*01b0*/  IADD3 R0, P2, PT, R0, UR4, RZ ;  /* 0x0000000400007c10 */ /* 0x000fc8000ff5e0ff */
[----:B------:R-:W-:Y:S01]  /*01c0*/  ISETP.LT.U32.AND P1, PT, R2, UR6, PT ;  /* 0x0000000602007c0c */ /* 0x000fe2000bf21070 */
[----:B------:R-:W-:Y:S01]  /*01d0*/  IMAD.X R3, RZ, RZ, UR5, P2 ;  /* 0x00000005ff037e24 */ /* 0x000fe200090e06ff */
[----:B-1----:R-:W-:Y:S02]  /*01e0*/  LEA R2, P2, R0, UR10, 0x2 ;  /* 0x0000000a00027c11 */ /* 0x002fe4000f8410ff */
[----:B------:R-:W-:Y:S02]  /*01f0*/  ISETP.GT.U32.AND.EX P1, PT, R4, RZ, PT, P1 ;  /* 0x000000ff0400720c */ /* 0x000fe40003f24110 */
[----:B------:R-:W-:Y:S01]  /*0200*/  LEA.HI.X R3, R0, UR11, R3, 0x2, P2 ;  /* 0x0000000b00037c11 */ /* 0x000fe200090f1403 */
[----:B------:R-:W0:Y:S04]  /*0210*/  @P0 LDC R5, c[0x0][0x390] ;  /* 0x0000e400ff050b82 */ /* 0x000e280000000800 */
[----:B0-----:R0:W-:Y:S06]  /*0220*/  @P0 STG.E desc[UR8][R2.64], R5 ;  /* 0x0000000502000986 */ /* 0x0011ec000c101908 */
[----:B------:R-:W-:Y:S05]  /*0230*/  @!P1 EXIT ;  /* 0x000000000000994d */ /* 0x000fea0003800000 */
[----:B0-----:R-:W0:Y:S02]  /*0240*/  LDC R5, c[0x0][0x390] ;  /* 0x0000e400ff057b82 */ /* 0x001e240000000800 */
[----:B0-----:R-:W-:Y:S01]  /*0250*/  STG.E desc[UR8][R2.64+0x400], R5 ;  /* 0x0004000502007986 */ /* 0x001fe2000c101908 */
[----:B------:R-:W-:Y:S05]  /*0260*/  EXIT ;  /* 0x000000000000794d */ /* 0x000fea0003800000 */
.L_x_533:
        /* <DEDUP_REMOVED lines=9> */
.L_x_550:


//--------------------- .text._ZN3cub18CUB_300001_SM_10006detail11EmptyKernelIvEEvv --------------------------
	.section	.text._ZN3cub18CUB_300001_SM_10006detail11EmptyKernelIvEEvv,"ax",@progbits
	.align	128
        .global         _ZN3cub18CUB_300001_SM_10006detail11EmptyKernelIvEEvv
        .type           _ZN3cub18CUB_300001_SM_10006detail11EmptyKernelIvEEvv,@function
        .size           _ZN3cub18CUB_300001_SM_10006detail11EmptyKernelIvEEvv,(.L_x_551 - _ZN3cub18CUB_300001_SM_10006detail11EmptyKernelIvEEvv)
        .other          _ZN3cub18CUB_300001_SM_10006detail11EmptyKernelIvEEvv,@"STO_CUDA_ENTRY STV_DEFAULT"
_ZN3cub18CUB_300001_SM_10006detail11EmptyKernelIvEEvv:
.text._ZN3cub18CUB_300001_SM_10006detail11EmptyKernelIvEEvv:
[----:B------:R-:W-:Y:S01]  /*0000*/  LDC R1, c[0x0][0x37c] ;  /* 0x0000df00ff017b82 */ /* 0x000fe20000000800 */
[----:B------:R-:W-:Y:S05]  /*0010*/  EXIT ;  /* 0x000000000000794d */ /* 0x000fea0003800000 */
.L_x_534:
        /* <DEDUP_REMOVED lines=14> */
.L_x_551:


//--------------------- .nv.shared._ZN3cub18CUB_300001_SM_10006detail4scan16DeviceScanKernelINS2_10policy_hubIiiimN4cuda3std3__44plusIvEEE10Policy1000EN6thrust24THRUST_300001_SM_1000_NS6detail15normal_iteratorINSD_10device_ptrIiEEEESI_NS0_13ScanTileStateIiLb1EEES9_NS1_10InputValueIiPiEEmiLb0EiEEvT0_T1_T2_iT3_T4_T5_ --------------------------
	.section	.nv.shared._ZN3cub18CUB_300001_SM_10006detail4scan16DeviceScanKernelINS2_10policy_hubIiiimN4cuda3std3__44plusIvEEE10Policy1000EN6thrust24THRUST_300001_SM_1000_NS6detail15normal_iteratorINSD_10device_ptrIiEEEESI_NS0_13ScanTileStateIiLb1EEES9_NS1_10InputValueIiPiEEmiLb0EiEEvT0_T1_T2_iT3_T4_T5_,"aw",@nobits
	.sectionflags	@""
	.align	16
.nv.shared._ZN3cub18CUB_300001_SM_10006detail4scan16DeviceScanKernelINS2_10policy_hubIiiimN4cuda3std3__44plusIvEEE10Policy1000EN6thrust24THRUST_300001_SM_1000_NS6detail15normal_iteratorINSD_10device_ptrIiEEEESI_NS0_13ScanTileStateIiLb1EEES9_NS1_10InputValueIiPiEEmiLb0EiEEvT0_T1_T2_iT3_T4_T5_:
	.zero		32656


//--------------------- .nv.shared.reserved.0     --------------------------
	.section	.nv.shared.reserved.0,"aw",@nobits
	.weak		__nv_reservedSMEM_offset_0_alias
	.size		__nv_reservedSMEM_offset_0_alias, 0, 64
	.other		__nv_reservedSMEM_offset_0_alias,@"STO_CUDA_RESERVED_SHARED STV_DEFAULT"
__nv_reservedSMEM_offset_0_alias:
	.zero		0
	.zero		64


//--------------------- .nv.global                --------------------------
	.section	.nv.global,"aw",@nobits
.nv.global:
	.type		_ZN34_INTERNAL_ac7a0af2_4_k_cu_cc2bffc86thrust24THRUST_300001_SM_1000_NS12placeholders2_8E,@object
	.size		_ZN34_INTERNAL_ac7a0af2_4_k_cu_cc2bffc86thrust24THRUST_300001_SM_1000_NS12placeholders2_8E,(_ZN34_INTERNAL_ac7a0af2_4_k_cu_cc2bffc84cuda3std3__436_GLOBAL__N__ac7a0af2_4_k_cu_cc2bffc86ignoreE - _ZN34_INTERNAL_ac7a0af2_4_k_cu_cc2bffc86thrust24THRUST_300001_SM_1000_NS12placeholders2_8E)
_ZN34_INTERNAL_ac7a0af2_4_k_cu_cc2bffc86thrust24THRUST_300001_SM_1000_NS12placeholders2_8E:
	.zero		1
	.type		_ZN34_INTERNAL_ac7a0af2_4_k_cu_cc2bffc84cuda3std3__436_GLOBAL__N__ac7a0af2_4_k_cu_cc2bffc86ignoreE,@object
	.size		_ZN34_INTERNAL_ac7a0af2_4_k_cu_cc2bffc84cuda3std3__436_GLOBAL__N__ac7a0af2_4_k_cu_cc2bffc86ignoreE,(_ZN34_INTERNAL_ac7a0af2_4_k_cu_cc2bffc84cuda3std6ranges3__45__cpo4dataE - _ZN34_INTERNAL_ac7a0af2_4_k_cu_cc2bffc84cuda3std3__436_GLOBAL__N__ac7a0af2_4_k_cu_cc2bffc86ignoreE)
_ZN34_INTERNAL_ac7a0af2_4_k_cu_cc2bffc84cuda3std3__436_GLOBAL__N__ac7a0af2_4_k_cu_cc2bffc86ignoreE:
	.zero		1
	.type		_ZN34_INTERNAL_ac7a0af2_4_k_cu_cc2bffc84cuda3std6ranges3__45__cpo4dataE,@object
	.size		_ZN34_INTERNAL_ac7a0af2_4_k_cu_cc2bffc84cuda3std6ranges3__45__cpo4dataE,(_ZN34_INTERNAL_ac7a0af2_4_k_cu_cc2bffc86thrust24THRUST_300001_SM_1000_NS6system3cpp3parE - _ZN34_INTERNAL_ac7a0af2_4_k_cu_cc2bffc84cuda3std6ranges3__45__cpo4dataE)
_ZN34_INTERNAL_ac7a0af2_4_k_cu_cc2bffc84cuda3std6ranges3__45__cpo4dataE:
	.zero		1
	.type		_ZN34_INTERNAL_ac7a0af2_4_k_cu_cc2bffc86thrust24THRUST_300001_SM_1000_NS6system3cpp3parE,@object
	.size		_ZN34_INTERNAL_ac7a0af2_4_k_cu_cc2bffc86thrust24THRUST_300001_SM_1000_NS6system3cpp3parE,(_ZN34_INTERNAL_ac7a0af2_4_k_cu_cc2bffc84cuda3std3__45__cpo5beginE - _ZN34_INTERNAL_ac7a0af2_4_k_cu_cc2bffc86thrust24THRUST_300001_SM_1000_NS6system3cpp3parE)
_ZN34_INTERNAL_ac7a0af2_4_k_cu_cc2bffc86thrust24THRUST_300001_SM_1000_NS6system3cpp3parE:
	.zero		1
	.type		_ZN34_INTERNAL_ac7a0af2_4_k_cu_cc2bffc84cuda3std3__45__cpo5beginE,@object
	.size		_ZN34_INTERNAL_ac7a0af2_4_k_cu_cc2bffc84cuda3std3__45__cpo5beginE,(_ZN34_INTERNAL_ac7a0af2_4_k_cu_cc2bffc84cuda3std6ranges3__45__cpo5beginE - _ZN34_INTERNAL_ac7a0af2_4_k_cu_cc2bffc84cuda3std3__45__cpo5beginE)
_ZN34_INTERNAL_ac7a0af2_4_k_cu_cc2bffc84cuda3std3__45__cpo5beginE:
	.zero		1
	.type		_ZN34_INTERNAL_ac7a0af2_4_k_cu_cc2bffc84cuda3std6ranges3__45__cpo5beginE,@object
	.size		_ZN34_INTERNAL_ac7a0af2_4_k_cu_cc2bffc84cuda3std6ranges3__45__cpo5beginE,(_ZN34_INTERNAL_ac7a0af2_4_k_cu_cc2bffc86thrust24THRUST_300001_SM_1000_NS6deviceE - _ZN34_INTERNAL_ac7a0af2_4_k_cu_cc2bffc84cuda3std6ranges3__45__cpo5beginE)
_ZN34_INTERNAL_ac7a0af2_4_k_cu_cc2bffc84cuda3std6ranges3__45__cpo5beginE:
	.zero		1
	.type		_ZN34_INTERNAL_ac7a0af2_4_k_cu_cc2bffc86thrust24THRUST_300001_SM_1000_NS6deviceE,@object
	.size		_ZN34_INTERNAL_ac7a0af2_4_k_cu_cc2bffc86thrust24THRUST_300001_SM_1000_NS6deviceE,(_ZN34_INTERNAL_ac7a0af2_4_k_cu_cc2bffc84cuda3std3__47nulloptE - _ZN34_INTERNAL_ac7a0af2_4_k_cu_cc2bffc86thrust24THRUST_300001_SM_1000_NS6deviceE)
_ZN34_INTERNAL_ac7a0af2_4_k_cu_cc2bffc86thrust24THRUST_300001_SM_1000_NS6deviceE:
	.zero		1
	.type		_ZN34_INTERNAL_ac7a0af2_4_k_cu_cc2bffc84cuda3std3__47nulloptE,@object
	.size		_ZN34_INTERNAL_ac7a0af2_4_k_cu_cc2bffc84cuda3std3__47nulloptE,(_ZN34_INTERNAL_ac7a0af2_4_k_cu_cc2bffc84cuda3std6ranges3__45__cpo8distanceE - _ZN34_INTERNAL_ac7a0af2_4_k_cu_cc2bffc84cuda3std3__47nulloptE)
_ZN34_INTERNAL_ac7a0af2_4_k_cu_cc2bffc84cuda3std3__47nulloptE:
	.zero		1
	.type		_ZN34_INTERNAL_ac7a0af2_4_k_cu_cc2bffc84cuda3std6ranges3__45__cpo8distanceE,@object
	.size		_ZN34_INTERNAL_ac7a0af2_4_k_cu_cc2bffc84cuda3std6ranges3__45__cpo8distanceE,(_ZN34_INTERNAL_ac7a0af2_4_k_cu_cc2bffc86thrust24THRUST_300001_SM_1000_NS12placeholders2_4E - _ZN34_INTERNAL_ac7a0af2_4_k_cu_cc2bffc84cuda3std6ranges3__45__cpo8distanceE)
_ZN34_INTERNAL_ac7a0af2_4_k_cu_cc2bffc84cuda3std6ranges3__45__cpo8distanceE:
	.zero		1
	.type		_ZN34_INTERNAL_ac7a0af2_4_k_cu_cc2bffc86thrust24THRUST_300001_SM_1000_NS12placeholders2_4E,@object
	.size		_ZN34_INTERNAL_ac7a0af2_4_k_cu_cc2bffc86thrust24THRUST_300001_SM_1000_NS12placeholders2_4E,(_ZN34_INTERNAL_ac7a0af2_4_k_cu_cc2bffc84cuda3std3__45__cpo6rbeginE - _ZN34_INTERNAL_ac7a0af2_4_k_cu_cc2bffc86thrust24THRUST_300001_SM_1000_NS12placeholders2_4E)
_ZN34_INTERNAL_ac7a0af2_4_k_cu_cc2bffc86thrust24THRUST_300001_SM_1000_NS12placeholders2_4E:
	.zero		1
	.type		_ZN34_INTERNAL_ac7a0af2_4_k_cu_cc2bffc84cuda3std3__45__cpo6rbeginE,@object
	.size		_ZN34_INTERNAL_ac7a0af2_4_k_cu_cc2bffc84cuda3std3__45__cpo6rbeginE,(_ZN34_INTERNAL_ac7a0af2_4_k_cu_cc2bffc84cuda3std6ranges3__45__cpo7advanceE - _ZN34_INTERNAL_ac7a0af2_4_k_cu_cc2bffc84cuda3std3__45__cpo6rbeginE)
_ZN34_INTERNAL_ac7a0af2_4_k_cu_cc2bffc84cuda3std3__45__cpo6rbeginE:
	.zero		1
	.type		_ZN34_INTERNAL_ac7a0af2_4_k_cu_cc2bffc84cuda3std6ranges3__45__cpo7advanceE,@object
	.size		_ZN34_INTERNAL_ac7a0af2_4_k_cu_cc2bffc84cuda3std6ranges3__45__cpo7advanceE,(_ZN34_INTERNAL_ac7a0af2_4_k_cu_cc2bffc86thrust24THRUST_300001_SM_1000_NS12placeholders3_10E - _ZN34_INTERNAL_ac7a0af2_4_k_cu_cc2bffc84cuda3std6ranges3__45__cpo7advanceE)
_ZN34_INTERNAL_ac7a0af2_4_k_cu_cc2bffc84cuda3std6ranges3__45__cpo7advanceE:
	.zero		1
	.type		_ZN34_INTERNAL_ac7a0af2_4_k_cu_cc2bffc86thrust24THRUST_300001_SM_1000_NS12placeholders3_10E,@object
	.size		_ZN34_INTERNAL_ac7a0af2_4_k_cu_cc2bffc86thrust24THRUST_300001_SM_1000_NS12placeholders3_10E,(_ZN34_INTERNAL_ac7a0af2_4_k_cu_cc2bffc84cuda3std3__48in_placeE - _ZN34_INTERNAL_ac7a0af2_4_k_cu_cc2bffc86thrust24THRUST_300001_SM_1000_NS12placeholders3_10E)
_ZN34_INTERNAL_ac7a0af2_4_k_cu_cc2bffc86thrust24THRUST_300001_SM_1000_NS12placeholders3_10E:
	.zero		1
	.type		_ZN34_INTERNAL_ac7a0af2_4_k_cu_cc2bffc84cuda3std3__48in_placeE,@object
	.size		_ZN34_INTERNAL_ac7a0af2_4_k_cu_cc2bffc84cuda3std3__48in_placeE,(_ZN34_INTERNAL_ac7a0af2_4_k_cu_cc2bffc84cuda3std6ranges3__45__cpo4sizeE - _ZN34_INTERNAL_ac7a0af2_4_k_cu_cc2bffc84cuda3std3__48in_placeE)
_ZN34_INTERNAL_ac7a0af2_4_k_cu_cc2bffc84cuda3std3__48in_placeE:
	.zero		1
	.type		_ZN34_INTERNAL_ac7a0af2_4_k_cu_cc2bffc84cuda3std6ranges3__45__cpo4sizeE,@object
	.size		_ZN34_INTERNAL_ac7a0af2_4_k_cu_cc2bffc84cuda3std6ranges3__45__cpo4sizeE,(_ZN34_INTERNAL_ac7a0af2_4_k_cu_cc2bffc86thrust24THRUST_300001_SM_1000_NS12placeholders2_2E - _ZN34_INTERNAL_ac7a0af2_4_k_cu_cc2bffc84cuda3std6ranges3__45__cpo4sizeE)
_ZN34_INTERNAL_ac7a0af2_4_k_cu_cc2bffc84cuda3std6ranges3__45__cpo4sizeE:
	.zero		1
	.type		_ZN34_INTERNAL_ac7a0af2_4_k_cu_cc2bffc86thrust24THRUST_300001_SM_1000_NS12placeholders2_2E,@object
	.size		_ZN34_INTERNAL_ac7a0af2_4_k_cu_cc2bffc86thrust24THRUST_300001_SM_1000_NS12placeholders2_2E,(_ZN34_INTERNAL_ac7a0af2_4_k_cu_cc2bffc84cuda3std3__45__cpo6cbeginE - _ZN34_INTERNAL_ac7a0af2_4_k_cu_cc2bffc86thrust24THRUST_300001_SM_1000_NS12placeholders2_2E)
_ZN34_INTERNAL_ac7a0af2_4_k_cu_cc2bffc86thrust24THRUST_300001_SM_1000_NS12placeholders2_2E:
	.zero		1
	.type		_ZN34_INTERNAL_ac7a0af2_4_k_cu_cc2bffc84cuda3std3__45__cpo6cbeginE,@object
	.size		_ZN34_INTERNAL_ac7a0af2_4_k_cu_cc2bffc84cuda3std3__45__cpo6cbeginE,(_ZN34_INTERNAL_ac7a0af2_4_k_cu_cc2bffc84cuda3std6ranges3__45__cpo6cbeginE - _ZN34_INTERNAL_ac7a0af2_4_k_cu_cc2bffc84cuda3std3__45__cpo6cbeginE)
_ZN34_INTERNAL_ac7a0af2_4_k_cu_cc2bffc84cuda3std3__45__cpo6cbeginE:
	.zero		1
	.type		_ZN34_INTERNAL_ac7a0af2_4_k_cu_cc2bffc84cuda3std6ranges3__45__cpo6cbeginE,@object
	.size		_ZN34_INTERNAL_ac7a0af2_4_k_cu_cc2bffc84cuda3std6ranges3__45__cpo6cbeginE,(_ZN34_INTERNAL_ac7a0af2_4_k_cu_cc2bffc86thrust24THRUST_300001_SM_1000_NS12placeholders2_6E - _ZN34_INTERNAL_ac7a0af2_4_k_cu_cc2bffc84cuda3std6ranges3__45__cpo6cbeginE)
_ZN34_INTERNAL_ac7a0af2_4_k_cu_cc2bffc84cuda3std6ranges3__45__cpo6cbeginE:
	.zero		1
	.type		_ZN34_INTERNAL_ac7a0af2_4_k_cu_cc2bffc86thrust24THRUST_300001_SM_1000_NS12placeholders2_6E,@object
	.size		_ZN34_INTERNAL_ac7a0af2_4_k_cu_cc2bffc86thrust24THRUST_300001_SM_1000_NS12placeholders2_6E,(_ZN34_INTERNAL_ac7a0af2_4_k_cu_cc2bffc84cuda3std3__45__cpo7crbeginE - _ZN34_INTERNAL_ac7a0af2_4_k_cu_cc2bffc86thrust24THRUST_300001_SM_1000_NS12placeholders2_6E)
_ZN34_INTERNAL_ac7a0af2_4_k_cu_cc2bffc86thrust24THRUST_300001_SM_1000_NS12placeholders2_6E:
	.zero		1
	.type		_ZN34_INTERNAL_ac7a0af2_4_k_cu_cc2bffc84cuda3std3__45__cpo7crbeginE,@object
	.size		_ZN34_INTERNAL_ac7a0af2_4_k_cu_cc2bffc84cuda3std3__45__cpo7crbeginE,(_ZN34_INTERNAL_ac7a0af2_4_k_cu_cc2bffc84cuda3std6ranges3__45__cpo4nextE - _ZN34_INTERNAL_ac7a0af2_4_k_cu_cc2bffc84cuda3std3__45__cpo7crbeginE)
_ZN34_INTERNAL_ac7a0af2_4_k_cu_cc2bffc84cuda3std3__45__cpo7crbeginE:
	.zero		1
	.type		_ZN34_INTERNAL_ac7a0af2_4_k_cu_cc2bffc84cuda3std6ranges3__45__cpo4nextE,@object
	.size		_ZN34_INTERNAL_ac7a0af2_4_k_cu_cc2bffc84cuda3std6ranges3__45__cpo4nextE,(_ZN34_INTERNAL_ac7a0af2_4_k_cu_cc2bffc84cuda3std6ranges3__45__cpo4swapE - _ZN34_INTERNAL_ac7a0af2_4_k_cu_cc2bffc84cuda3std6ranges3__45__cpo4nextE)
_ZN34_INTERNAL_ac7a0af2_4_k_cu_cc2bffc84cuda3std6ranges3__45__cpo4nextE:
	.zero		1
	.type		_ZN34_INTERNAL_ac7a0af2_4_k_cu_cc2bffc84cuda3std6ranges3__45__cpo4swapE,@object
	.size		_ZN34_INTERNAL_ac7a0af2_4_k_cu_cc2bffc84cuda3std6ranges3__45__cpo4swapE,(_ZN34_INTERNAL_ac7a0af2_4_k_cu_cc2bffc86thrust24THRUST_300001_SM_1000_NS8cuda_cub10par_nosyncE - _ZN34_INTERNAL_ac7a0af2_4_k_cu_cc2bffc84cuda3std6ranges3__45__cpo4swapE)
_ZN34_INTERNAL_ac7a0af2_4_k_cu_cc2bffc84cuda3std6ranges3__45__cpo4swapE:
	.zero		1
	.type		_ZN34_INTERNAL_ac7a0af2_4_k_cu_cc2bffc86thrust24THRUST_300001_SM_1000_NS8cuda_cub10par_nosyncE,@object
	.size		_ZN34_INTERNAL_ac7a0af2_4_k_cu_cc2bffc86thrust24THRUST_300001_SM_1000_NS8cuda_cub10par_nosyncE,(_ZN34_INTERNAL_ac7a0af2_4_k_cu_cc2bffc86thrust24THRUST_300001_SM_1000_NS3seqE - _ZN34_INTERNAL_ac7a0af2_4_k_cu_cc2bffc86thrust24THRUST_300001_SM_1000_NS8cuda_cub10par_nosyncE)
_ZN34_INTERNAL_ac7a0af2_4_k_cu_cc2bffc86thrust24THRUST_300001_SM_1000_NS8cuda_cub10par_nosyncE:
	.zero		1
	.type		_ZN34_INTERNAL_ac7a0af2_4_k_cu_cc2bffc86thrust24THRUST_300001_SM_1000_NS3seqE,@object
	.size		_ZN34_INTERNAL_ac7a0af2_4_k_cu_cc2bffc86thrust24THRUST_300001_SM_1000_NS3seqE,(_ZN34_INTERNAL_ac7a0af2_4_k_cu_cc2bffc84cuda3std3__420unreachable_sentinelE - _ZN34_INTERNAL_ac7a0af2_4_k_cu_cc2bffc86thrust24THRUST_300001_SM_1000_NS3seqE)
_ZN34_INTERNAL_ac7a0af2_4_k_cu_cc2bffc86thrust24THRUST_300001_SM_1000_NS3seqE:
	.zero		1
	.type		_ZN34_INTERNAL_ac7a0af2_4_k_cu_cc2bffc84cuda3std3__420unreachable_sentinelE,@object
	.size		_ZN34_INTERNAL_ac7a0af2_4_k_cu_cc2bffc84cuda3std3__420unreachable_sentinelE,(_ZN34_INTERNAL_ac7a0af2_4_k_cu_cc2bffc84cuda3std6ranges3__45__cpo5ssizeE - _ZN34_INTERNAL_ac7a0af2_4_k_cu_cc2bffc84cuda3std3__420unreachable_sentinelE)
_ZN34_INTERNAL_ac7a0af2_4_k_cu_cc2bffc84cuda3std3__420unreachable_sentinelE:
	.zero		1
	.type		_ZN34_INTERNAL_ac7a0af2_4_k_cu_cc2bffc84cuda3std6ranges3__45__cpo5ssizeE,@object
	.size		_ZN34_INTERNAL_ac7a0af2_4_k_cu_cc2bffc84cuda3std6ranges3__45__cpo5ssizeE,(_ZN34_INTERNAL_ac7a0af2_4_k_cu_cc2bffc86thrust24THRUST_300001_SM_1000_NS12placeholders2_3E - _ZN34_INTERNAL_ac7a0af2_4_k_cu_cc2bffc84cuda3std6ranges3__45__cpo5ssizeE)
_ZN34_INTERNAL_ac7a0af2_4_k_cu_cc2bffc84cuda3std6ranges3__45__cpo5ssizeE:
	.zero		1
	.type		_ZN34_INTERNAL_ac7a0af2_4_k_cu_cc2bffc86thrust24THRUST_300001_SM_1000_NS12placeholders2_3E,@object
	.size		_ZN34_INTERNAL_ac7a0af2_4_k_cu_cc2bffc86thrust24THRUST_300001_SM_1000_NS12placeholders2_3E,(_ZN34_INTERNAL_ac7a0af2_4_k_cu_cc2bffc84cuda3std3__45__cpo4cendE - _ZN34_INTERNAL_ac7a0af2_4_k_cu_cc2bffc86thrust24THRUST_300001_SM_1000_NS12placeholders2_3E)
_ZN34_INTERNAL_ac7a0af2_4_k_cu_cc2bffc86thrust24THRUST_300001_SM_1000_NS12placeholders2_3E:
	.zero		1
	.type		_ZN34_INTERNAL_ac7a0af2_4_k_cu_cc2bffc84cuda3std3__45__cpo4cendE,@object
	.size		_ZN34_INTERNAL_ac7a0af2_4_k_cu_cc2bffc84cuda3std3__45__cpo4cendE,(_ZN34_INTERNAL_ac7a0af2_4_k_cu_cc2bffc84cuda3std6ranges3__45__cpo4cendE - _ZN34_INTERNAL_ac7a0af2_4_k_cu_cc2bffc84cuda3std3__45__cpo4cendE)
_ZN34_INTERNAL_ac7a0af2_4_k_cu_cc2bffc84cuda3std3__45__cpo4cendE:
	.zero		1
	.type		_ZN34_INTERNAL_ac7a0af2_4_k_cu_cc2bffc84cuda3std6ranges3__45__cpo4cendE,@object
	.size		_ZN34_INTERNAL_ac7a0af2_4_k_cu_cc2bffc84cuda3std6ranges3__45__cpo4cendE,(_ZN34_INTERNAL_ac7a0af2_4_k_cu_cc2bffc86thrust24THRUST_300001_SM_1000_NS12placeholders2_7E - _ZN34_INTERNAL_ac7a0af2_4_k_cu_cc2bffc84cuda3std6ranges3__45__cpo4cendE)
_ZN34_INTERNAL_ac7a0af2_4_k_cu_cc2bffc84cuda3std6ranges3__45__cpo4cendE:
	.zero		1
	.type		_ZN34_INTERNAL_ac7a0af2_4_k_cu_cc2bffc86thrust24THRUST_300001_SM_1000_NS12placeholders2_7E,@object
	.size		_ZN34_INTERNAL_ac7a0af2_4_k_cu_cc2bffc86thrust24THRUST_300001_SM_1000_NS12placeholders2_7E,(_ZN34_INTERNAL_ac7a0af2_4_k_cu_cc2bffc84cuda3std3__45__cpo5crendE - _ZN34_INTERNAL_ac7a0af2_4_k_cu_cc2bffc86thrust24THRUST_300001_SM_1000_NS12placeholders2_7E)
_ZN34_INTERNAL_ac7a0af2_4_k_cu_cc2bffc86thrust24THRUST_300001_SM_1000_NS12placeholders2_7E:
	.zero		1
	.type		_ZN34_INTERNAL_ac7a0af2_4_k_cu_cc2bffc84cuda3std3__45__cpo5crendE,@object
	.size		_ZN34_INTERNAL_ac7a0af2_4_k_cu_cc2bffc84cuda3std3__45__cpo5crendE,(_ZN34_INTERNAL_ac7a0af2_4_k_cu_cc2bffc84cuda3std6ranges3__45__cpo4prevE - _ZN34_INTERNAL_ac7a0af2_4_k_cu_cc2bffc84cuda3std3__45__cpo5crendE)
_ZN34_INTERNAL_ac7a0af2_4_k_cu_cc2bffc84cuda3std3__45__cpo5crendE:
	.zero		1
	.type		_ZN34_INTERNAL_ac7a0af2_4_k_cu_cc2bffc84cuda3std6ranges3__45__cpo4prevE,@object
	.size		_ZN34_INTERNAL_ac7a0af2_4_k_cu_cc2bffc84cuda3std6ranges3__45__cpo4prevE,(_ZN34_INTERNAL_ac7a0af2_4_k_cu_cc2bffc84cuda3std6ranges3__45__cpo9iter_moveE - _ZN34_INTERNAL_ac7a0af2_4_k_cu_cc2bffc84cuda3std6ranges3__45__cpo4prevE)
_ZN34_INTERNAL_ac7a0af2_4_k_cu_cc2bffc84cuda3std6ranges3__45__cpo4prevE:
	.zero		1
	.type		_ZN34_INTERNAL_ac7a0af2_4_k_cu_cc2bffc84cuda3std6ranges3__45__cpo9iter_moveE,@object
	.size		_ZN34_INTERNAL_ac7a0af2_4_k_cu_cc2bffc84cuda3std6ranges3__45__cpo9iter_moveE,(_ZN34_INTERNAL_ac7a0af2_4_k_cu_cc2bffc86thrust24THRUST_300001_SM_1000_NS6system6detail10sequential3seqE - _ZN34_INTERNAL_ac7a0af2_4_k_cu_cc2bffc84cuda3std6ranges3__45__cpo9iter_moveE)
_ZN34_INTERNAL_ac7a0af2_4_k_cu_cc2bffc84cuda3std6ranges3__45__cpo9iter_moveE:
	.zero		1
	.type		_ZN34_INTERNAL_ac7a0af2_4_k_cu_cc2bffc86thrust24THRUST_300001_SM_1000_NS6system6detail10sequential3seqE,@object
	.size		_ZN34_INTERNAL_ac7a0af2_4_k_cu_cc2bffc86thrust24THRUST_300001_SM_1000_NS6system6detail10sequential3seqE,(_ZN34_INTERNAL_ac7a0af2_4_k_cu_cc2bffc86thrust24THRUST_300001_SM_1000_NS12placeholders2_9E - _ZN34_INTERNAL_ac7a0af2_4_k_cu_cc2bffc86thrust24THRUST_300001_SM_1000_NS6system6detail10sequential3seqE)
_ZN34_INTERNAL_ac7a0af2_4_k_cu_cc2bffc86thrust24THRUST_300001_SM_1000_NS6system6detail10sequential3seqE:
	.zero		1
	.type		_ZN34_INTERNAL_ac7a0af2_4_k_cu_cc2bffc86thrust24THRUST_300001_SM_1000_NS12placeholders2_9E,@object
	.size		_ZN34_INTERNAL_ac7a0af2_4_k_cu_cc2bffc86thrust24THRUST_300001_SM_1000_NS12placeholders2_9E,(_ZN34_INTERNAL_ac7a0af2_4_k_cu_cc2bffc84cuda3std3__419piecewise_constructE - _ZN34_INTERNAL_ac7a0af2_4_k_cu_cc2bffc86thrust24THRUST_300001_SM_1000_NS12placeholders2_9E)
_ZN34_INTERNAL_ac7a0af2_4_k_cu_cc2bffc86thrust24THRUST_300001_SM_1000_NS12placeholders2_9E:
	.zero		1
	.type		_ZN34_INTERNAL_ac7a0af2_4_k_cu_cc2bffc84cuda3std3__419piecewise_constructE,@object
	.size		_ZN34_INTERNAL_ac7a0af2_4_k_cu_cc2bffc84cuda3std3__419piecewise_constructE,(_ZN34_INTERNAL_ac7a0af2_4_k_cu_cc2bffc84cuda3std6ranges3__45__cpo5cdataE - _ZN34_INTERNAL_ac7a0af2_4_k_cu_cc2bffc84cuda3std3__419piecewise_constructE)
_ZN34_INTERNAL_ac7a0af2_4_k_cu_cc2bffc84cuda3std3__419piecewise_constructE:
	.zero		1
	.type		_ZN34_INTERNAL_ac7a0af2_4_k_cu_cc2bffc84cuda3std6ranges3__45__cpo5cdataE,@object
	.size		_ZN34_INTERNAL_ac7a0af2_4_k_cu_cc2bffc84cuda3std6ranges3__45__cpo5cdataE,(_ZN34_INTERNAL_ac7a0af2_4_k_cu_cc2bffc86thrust24THRUST_300001_SM_1000_NS12placeholders2_1E - _ZN34_INTERNAL_ac7a0af2_4_k_cu_cc2bffc84cuda3std6ranges3__45__cpo5cdataE)
_ZN34_INTERNAL_ac7a0af2_4_k_cu_cc2bffc84cuda3std6ranges3__45__cpo5cdataE:
	.zero		1
	.type		_ZN34_INTERNAL_ac7a0af2_4_k_cu_cc2bffc86thrust24THRUST_300001_SM_1000_NS12placeholders2_1E,@object
	.size		_ZN34_INTERNAL_ac7a0af2_4_k_cu_cc2bffc86thrust24THRUST_300001_SM_1000_NS12placeholders2_1E,(_ZN34_INTERNAL_ac7a0af2_4_k_cu_cc2bffc84cuda3std3__45__cpo3endE - _ZN34_INTERNAL_ac7a0af2_4_k_cu_cc2bffc86thrust24THRUST_300001_SM_1000_NS12placeholders2_1E)
_ZN34_INTERNAL_ac7a0af2_4_k_cu_cc2bffc86thrust24THRUST_300001_SM_1000_NS12placeholders2_1E:
	.zero		1
	.type		_ZN34_INTERNAL_ac7a0af2_4_k_cu_cc2bffc84cuda3std3__45__cpo3endE,@object
	.size		_ZN34_INTERNAL_ac7a0af2_4_k_cu_cc2bffc84cuda3std3__45__cpo3endE,(_ZN34_INTERNAL_ac7a0af2_4_k_cu_cc2bffc84cuda3std6ranges3__45__cpo3endE - _ZN34_INTERNAL_ac7a0af2_4_k_cu_cc2bffc84cuda3std3__45__cpo3endE)
_ZN34_INTERNAL_ac7a0af2_4_k_cu_cc2bffc84cuda3std3__45__cpo3endE:
	.zero		1
	.type		_ZN34_INTERNAL_ac7a0af2_4_k_cu_cc2bffc84cuda3std6ranges3__45__cpo3endE,@object
	.size		_ZN34_INTERNAL_ac7a0af2_4_k_cu_cc2bffc84cuda3std6ranges3__45__cpo3endE,(_ZN34_INTERNAL_ac7a0af2_4_k_cu_cc2bffc86thrust24THRUST_300001_SM_1000_NS12placeholders2_5E - _ZN34_INTERNAL_ac7a0af2_4_k_cu_cc2bffc84cuda3std6ranges3__45__cpo3endE)
_ZN34_INTERNAL_ac7a0af2_4_k_cu_cc2bffc84cuda3std6ranges3__45__cpo3endE:
	.zero		1
	.type		_ZN34_INTERNAL_ac7a0af2_4_k_cu_cc2bffc86thrust24THRUST_300001_SM_1000_NS12placeholders2_5E,@object
	.size		_ZN34_INTERNAL_ac7a0af2_4_k_cu_cc2bffc86thrust24THRUST_300001_SM_1000_NS12placeholders2_5E,(_ZN34_INTERNAL_ac7a0af2_4_k_cu_cc2bffc84cuda3std3__45__cpo4rendE - _ZN34_INTERNAL_ac7a0af2_4_k_cu_cc2bffc86thrust24THRUST_300001_SM_1000_NS12placeholders2_5E)
_ZN34_INTERNAL_ac7a0af2_4_k_cu_cc2bffc86thrust24THRUST_300001_SM_1000_NS12placeholders2_5E:
	.zero		1
	.type		_ZN34_INTERNAL_ac7a0af2_4_k_cu_cc2bffc84cuda3std3__45__cpo4rendE,@object
	.size		_ZN34_INTERNAL_ac7a0af2_4_k_cu_cc2bffc84cuda3std3__45__cpo4rendE,(_ZN34_INTERNAL_ac7a0af2_4_k_cu_cc2bffc84cuda3std6ranges3__45__cpo9iter_swapE - _ZN34_INTERNAL_ac7a0af2_4_k_cu_cc2bffc84cuda3std3__45__cpo4rendE)
_ZN34_INTERNAL_ac7a0af2_4_k_cu_cc2bffc84cuda3std3__45__cpo4rendE:
	.zero		1
	.type		_ZN34_INTERNAL_ac7a0af2_4_k_cu_cc2bffc84cuda3std6ranges3__45__cpo9iter_swapE,@object
	.size		_ZN34_INTERNAL_ac7a0af2_4_k_cu_cc2bffc84cuda3std6ranges3__45__cpo9iter_swapE,(_ZN34_INTERNAL_ac7a0af2_4_k_cu_cc2bffc84cuda3std3__48unexpectE - _ZN34_INTERNAL_ac7a0af2_4_k_cu_cc2bffc84cuda3std6ranges3__45__cpo9iter_swapE)
_ZN34_INTERNAL_ac7a0af2_4_k_cu_cc2bffc84cuda3std6ranges3__45__cpo9iter_swapE:
	.zero		1
	.type		_ZN34_INTERNAL_ac7a0af2_4_k_cu_cc2bffc84cuda3std3__48unexpectE,@object
	.size		_ZN34_INTERNAL_ac7a0af2_4_k_cu_cc2bffc84cuda3std3__48unexpectE,(_ZN34_INTERNAL_ac7a0af2_4_k_cu_cc2bffc86thrust24THRUST_300001_SM_1000_NS8cuda_cub3parE - _ZN34_INTERNAL_ac7a0af2_4_k_cu_cc2bffc84cuda3std3__48unexpectE)
_ZN34_INTERNAL_ac7a0af2_4_k_cu_cc2bffc84cuda3std3__48unexpectE:
	.zero		1
	.type		_ZN34_INTERNAL_ac7a0af2_4_k_cu_cc2bffc86thrust24THRUST_300001_SM_1000_NS8cuda_cub3parE,@object
	.size		_ZN34_INTERNAL_ac7a0af2_4_k_cu_cc2bffc86thrust24THRUST_300001_SM_1000_NS8cuda_cub3parE,(.L_29 - _ZN34_INTERNAL_ac7a0af2_4_k_cu_cc2bffc86thrust24THRUST_300001_SM_1000_NS8cuda_cub3parE)
_ZN34_INTERNAL_ac7a0af2_4_k_cu_cc2bffc86thrust24THRUST_300001_SM_1000_NS8cuda_cub3parE:
	.zero		1
.L_29:


//--------------------- .nv.shared._ZN3cub18CUB_300001_SM_10006detail4scan16DeviceScanKernelINS2_10policy_hubIiiijN4cuda3std3__44plusIvEEE10Policy1000EN6thrust24THRUST_300001_SM_1000_NS6detail15normal_iteratorINSD_10device_ptrIiEEEESI_NS0_13ScanTileStateIiLb1EEES9_NS1_10InputValueIiPiEEjiLb0EiEEvT0_T1_T2_iT3_T4_T5_ --------------------------
	.section	.nv.shared._ZN3cub18CUB_300001_SM_10006detail4scan16DeviceScanKernelINS2_10policy_hubIiiijN4cuda3std3__44plusIvEEE10Policy1000EN6thrust24THRUST_300001_SM_1000_NS6detail15normal_iteratorINSD_10device_ptrIiEEEESI_NS0_13ScanTileStateIiLb1EEES9_NS1_10InputValueIiPiEEjiLb0EiEEvT0_T1_T2_iT3_T4_T5_,"aw",@nobits
	.sectionflags	@""
	.align	16
.nv.shared._ZN3cub18CUB_300001_SM_10006detail4scan16DeviceScanKernelINS2_10policy_hubIiiijN4cuda3std3__44plusIvEEE10Policy1000EN6thrust24THRUST_300001_SM_1000_NS6detail15normal_iteratorINSD_10device_ptrIiEEEESI_NS0_13ScanTileStateIiLb1EEES9_NS1_10InputValueIiPiEEjiLb0EiEEvT0_T1_T2_iT3_T4_T5_:
	.zero		34832


//--------------------- .nv.shared._ZN3cub18CUB_300001_SM_10006detail6reduce28DeviceReduceSingleTileKernelINS2_10policy_hubIiyN4cuda3std3__44plusIiEEE10Policy1000EPiSC_iS9_iiNS7_10__identityEEEvT0_T1_T2_T3_T4_T6_ --------------------------
	.section	.nv.shared._ZN3cub18CUB_300001_SM_10006detail6reduce28DeviceReduceSingleTileKernelINS2_10policy_hubIiyN4cuda3std3__44plusIiEEE10Policy1000EPiSC_iS9_iiNS7_10__identityEEEvT0_T1_T2_T3_T4_T6_,"aw",@nobits
	.sectionflags	@""
	.align	4
.nv.shared._ZN3cub18CUB_300001_SM_10006detail6reduce28DeviceReduceSingleTileKernelINS2_10policy_hubIiyN4cuda3std3__44plusIiEEE10Policy1000EPiSC_iS9_iiNS7_10__identityEEEvT0_T1_T2_T3_T4_T6_:
	.zero		1068


//--------------------- .nv.shared._ZN3cub18CUB_300001_SM_10006detail6reduce18DeviceReduceKernelINS2_10policy_hubIiyN4cuda3std3__44plusIiEEE10Policy1000EN6thrust24THRUST_300001_SM_1000_NS6detail15normal_iteratorINSD_10device_ptrIiEEEEyS9_iNS7_10__identityEEEvT0_PT3_T1_NS0_13GridEvenShareISN_EET2_T4_ --------------------------
	.section	.nv.shared._ZN3cub18CUB_300001_SM_10006detail6reduce18DeviceReduceKernelINS2_10policy_hubIiyN4cuda3std3__44plusIiEEE10Policy1000EN6thrust24THRUST_300001_SM_1000_NS6detail15normal_iteratorINSD_10device_ptrIiEEEEyS9_iNS7_10__identityEEEvT0_PT3_T1_NS0_13GridEvenShareISN_EET2_T4_,"aw",@nobits
	.sectionflags	@""
	.align	4
.nv.shared._ZN3cub18CUB_300001_SM_10006detail6reduce18DeviceReduceKernelINS2_10policy_hubIiyN4cuda3std3__44plusIiEEE10Policy1000EN6thrust24THRUST_300001_SM_1000_NS6detail15normal_iteratorINSD_10device_ptrIiEEEEyS9_iNS7_10__identityEEEvT0_PT3_T1_NS0_13GridEvenShareISN_EET2_T4_:
	.zero		1068


//--------------------- .nv.shared._ZN3cub18CUB_300001_SM_10006detail6reduce28DeviceReduceSingleTileKernelINS2_10policy_hubIiyN4cuda3std3__44plusIiEEE10Policy1000EN6thrust24THRUST_300001_SM_1000_NS6detail15normal_iteratorINSD_10device_ptrIiEEEEPiyS9_iiNS7_10__identityEEEvT0_T1_T2_T3_T4_T6_ --------------------------
	.section	.nv.shared._ZN3cub18CUB_300001_SM_10006detail6reduce28DeviceReduceSingleTileKernelINS2_10policy_hubIiyN4cuda3std3__44plusIiEEE10Policy1000EN6thrust24THRUST_300001_SM_1000_NS6detail15normal_iteratorINSD_10device_ptrIiEEEEPiyS9_iiNS7_10__identityEEEvT0_T1_T2_T3_T4_T6_,"aw",@nobits
	.sectionflags	@""
	.align	4
.nv.shared._ZN3cub18CUB_300001_SM_10006detail6reduce28DeviceReduceSingleTileKernelINS2_10policy_hubIiyN4cuda3std3__44plusIiEEE10Policy1000EN6thrust24THRUST_300001_SM_1000_NS6detail15normal_iteratorINSD_10device_ptrIiEEEEPiyS9_iiNS7_10__identityEEEvT0_T1_T2_T3_T4_T6_:
	.zero		1068


//--------------------- .nv.shared._ZN3cub18CUB_300001_SM_10006detail6reduce28DeviceReduceSingleTileKernelINS2_10policy_hubIijN4cuda3std3__44plusIiEEE10Policy1000EPiSC_iS9_iiNS7_10__identityEEEvT0_T1_T2_T3_T4_T6_ --------------------------
	.section	.nv.shared._ZN3cub18CUB_300001_SM_10006detail6reduce28DeviceReduceSingleTileKernelINS2_10policy_hubIijN4cuda3std3__44plusIiEEE10Policy1000EPiSC_iS9_iiNS7_10__identityEEEvT0_T1_T2_T3_T4_T6_,"aw",@nobits
	.sectionflags	@""
	.align	4
.nv.shared._ZN3cub18CUB_300001_SM_10006detail6reduce28DeviceReduceSingleTileKernelINS2_10policy_hubIijN4cuda3std3__44plusIiEEE10Policy1000EPiSC_iS9_iiNS7_10__identityEEEvT0_T1_T2_T3_T4_T6_:
	.zero		1068


//--------------------- .nv.shared._ZN3cub18CUB_300001_SM_10006detail6reduce18DeviceReduceKernelINS2_10policy_hubIijN4cuda3std3__44plusIiEEE10Policy1000EN6thrust24THRUST_300001_SM_1000_NS6detail15normal_iteratorINSD_10device_ptrIiEEEEjS9_iNS7_10__identityEEEvT0_PT3_T1_NS0_13GridEvenShareISN_EET2_T4_ --------------------------
	.section	.nv.shared._ZN3cub18CUB_300001_SM_10006detail6reduce18DeviceReduceKernelINS2_10policy_hubIijN4cuda3std3__44plusIiEEE10Policy1000EN6thrust24THRUST_300001_SM_1000_NS6detail15normal_iteratorINSD_10device_ptrIiEEEEjS9_iNS7_10__identityEEEvT0_PT3_T1_NS0_13GridEvenShareISN_EET2_T4_,"aw",@nobits
	.sectionflags	@""
	.align	4
.nv.shared._ZN3cub18CUB_300001_SM_10006detail6reduce18DeviceReduceKernelINS2_10policy_hubIijN4cuda3std3__44plusIiEEE10Policy1000EN6thrust24THRUST_300001_SM_1000_NS6detail15normal_iteratorINSD_10device_ptrIiEEEEjS9_iNS7_10__identityEEEvT0_PT3_T1_NS0_13GridEvenShareISN_EET2_T4_:
	.zero		1068


//--------------------- .nv.shared._ZN3cub18CUB_300001_SM_10006detail6reduce28DeviceReduceSingleTileKernelINS2_10policy_hubIijN4cuda3std3__44plusIiEEE10Policy1000EN6thrust24THRUST_300001_SM_1000_NS6detail15normal_iteratorINSD_10device_ptrIiEEEEPijS9_iiNS7_10__identityEEEvT0_T1_T2_T3_T4_T6_ --------------------------
	.section	.nv.shared._ZN3cub18CUB_300001_SM_10006detail6reduce28DeviceReduceSingleTileKernelINS2_10policy_hubIijN4cuda3std3__44plusIiEEE10Policy1000EN6thrust24THRUST_300001_SM_1000_NS6detail15normal_iteratorINSD_10device_ptrIiEEEEPijS9_iiNS7_10__identityEEEvT0_T1_T2_T3_T4_T6_,"aw",@nobits
	.sectionflags	@""
	.align	4
.nv.shared._ZN3cub18CUB_300001_SM_10006detail6reduce28DeviceReduceSingleTileKernelINS2_10policy_hubIijN4cuda3std3__44plusIiEEE10Policy1000EN6thrust24THRUST_300001_SM_1000_NS6detail15normal_iteratorINSD_10device_ptrIiEEEEPijS9_iiNS7_10__identityEEEvT0_T1_T2_T3_T4_T6_:
	.zero		1068


//--------------------- .nv.constant0._ZN3cub18CUB_300001_SM_10006detail4scan16DeviceScanKernelINS2_10policy_hubIiiimN4cuda3std3__44plusIvEEE10Policy1000EN6thrust24THRUST_300001_SM_1000_NS6detail15normal_iteratorINSD_10device_ptrIiEEEESI_NS0_13ScanTileStateIiLb1EEES9_NS1_10InputValueIiPiEEmiLb0EiEEvT0_T1_T2_iT3_T4_T5_ --------------------------
	.section	.nv.constant0._ZN3cub18CUB_300001_SM_10006detail4scan16DeviceScanKernelINS2_10policy_hubIiiimN4cuda3std3__44plusIvEEE10Policy1000EN6thrust24THRUST_300001_SM_1000_NS6detail15normal_iteratorINSD_10device_ptrIiEEEESI_NS0_13ScanTileStateIiLb1EEES9_NS1_10InputValueIiPiEEmiLb0EiEEvT0_T1_T2_iT3_T4_T5_,"a",@progbits
	.sectionflags	@""
	.align	4
.nv.constant0._ZN3cub18CUB_300001_SM_10006detail4scan16DeviceScanKernelINS2_10policy_hubIiiimN4cuda3std3__44plusIvEEE10Policy1000EN6thrust24THRUST_300001_SM_1000_NS6detail15normal_iteratorINSD_10device_ptrIiEEEESI_NS0_13ScanTileStateIiLb1EEES9_NS1_10InputValueIiPiEEmiLb0EiEEvT0_T1_T2_iT3_T4_T5_:
	.zero		952


//--------------------- .nv.constant0._ZN3cub18CUB_300001_SM_10006detail4scan16DeviceScanKernelINS2_10policy_hubIiiijN4cuda3std3__44plusIvEEE10Policy1000EN6thrust24THRUST_300001_SM_1000_NS6detail15normal_iteratorINSD_10device_ptrIiEEEESI_NS0_13ScanTileStateIiLb1EEES9_NS1_10InputValueIiPiEEjiLb0EiEEvT0_T1_T2_iT3_T4_T5_ --------------------------
	.section	.nv.constant0._ZN3cub18CUB_300001_SM_10006detail4scan16DeviceScanKernelINS2_10policy_hubIiiijN4cuda3std3__44plusIvEEE10Policy1000EN6thrust24THRUST_300001_SM_1000_NS6detail15normal_iteratorINSD_10device_ptrIiEEEESI_NS0_13ScanTileStateIiLb1EEES9_NS1_10InputValueIiPiEEjiLb0EiEEvT0_T1_T2_iT3_T4_T5_,"a",@progbits
	.sectionflags	@""
	.align	4
.nv.constant0._ZN3cub18CUB_300001_SM_10006detail4scan16DeviceScanKernelINS2_10policy_hubIiiijN4cuda3std3__44plusIvEEE10Policy1000EN6thrust24THRUST_300001_SM_1000_NS6detail15normal_iteratorINSD_10device_ptrIiEEEESI_NS0_13ScanTileStateIiLb1EEES9_NS1_10InputValueIiPiEEjiLb0EiEEvT0_T1_T2_iT3_T4_T5_:
	.zero		948


//--------------------- .nv.constant0._ZN3cub18CUB_300001_SM_10006detail4scan20DeviceScanInitKernelINS0_13ScanTileStateIiLb1EEEEEvT_i --------------------------
	.section	.nv.constant0._ZN3cub18CUB_300001_SM_10006detail4scan20DeviceScanInitKernelINS0_13ScanTileStateIiLb1EEEEEvT_i,"a",@progbits
	.sectionflags	@""
	.align	4
.nv.constant0._ZN3cub18CUB_300001_SM_10006detail4scan20DeviceScanInitKernelINS0_13ScanTileStateIiLb1EEEEEvT_i:
	.zero		908


//--------------------- .nv.constant0._ZN3cub18CUB_300001_SM_10006detail6reduce28DeviceReduceSingleTileKernelINS2_10policy_hubIiyN4cuda3std3__44plusIiEEE10Policy1000EPiSC_iS9_iiNS7_10__identityEEEvT0_T1_T2_T3_T4_T6_ --------------------------
	.section	.nv.constant0._ZN3cub18CUB_300001_SM_10006detail6reduce28DeviceReduceSingleTileKernelINS2_10policy_hubIiyN4cuda3std3__44plusIiEEE10Policy1000EPiSC_iS9_iiNS7_10__identityEEEvT0_T1_T2_T3_T4_T6_,"a",@progbits
	.sectionflags	@""
	.align	4
.nv.constant0._ZN3cub18CUB_300001_SM_10006detail6reduce28DeviceReduceSingleTileKernelINS2_10policy_hubIiyN4cuda3std3__44plusIiEEE10Policy1000EPiSC_iS9_iiNS7_10__identityEEEvT0_T1_T2_T3_T4_T6_:
	.zero		925


//--------------------- .nv.constant0._ZN3cub18CUB_300001_SM_10006detail6reduce18DeviceReduceKernelINS2_10policy_hubIiyN4cuda3std3__44plusIiEEE10Policy1000EN6thrust24THRUST_300001_SM_1000_NS6detail15normal_iteratorINSD_10device_ptrIiEEEEyS9_iNS7_10__identityEEEvT0_PT3_T1_NS0_13GridEvenShareISN_EET2_T4_ --------------------------
	.section	.nv.constant0._ZN3cub18CUB_300001_SM_10006detail6reduce18DeviceReduceKernelINS2_10policy_hubIiyN4cuda3std3__44plusIiEEE10Policy1000EN6thrust24THRUST_300001_SM_1000_NS6detail15normal_iteratorINSD_10device_ptrIiEEEEyS9_iNS7_10__identityEEEvT0_PT3_T1_NS0_13GridEvenShareISN_EET2_T4_,"a",@progbits
	.sectionflags	@""
	.align	4
.nv.constant0._ZN3cub18CUB_300001_SM_10006detail6reduce18DeviceReduceKernelINS2_10policy_hubIiyN4cuda3std3__44plusIiEEE10Policy1000EN6thrust24THRUST_300001_SM_1000_NS6detail15normal_iteratorINSD_10device_ptrIiEEEEyS9_iNS7_10__identityEEEvT0_PT3_T1_NS0_13GridEvenShareISN_EET2_T4_:
	.zero		994


//--------------------- .nv.constant0._ZN3cub18CUB_300001_SM_10006detail6reduce28DeviceReduceSingleTileKernelINS2_10policy_hubIiyN4cuda3std3__44plusIiEEE10Policy1000EN6thrust24THRUST_300001_SM_1000_NS6detail15normal_iteratorINSD_10device_ptrIiEEEEPiyS9_iiNS7_10__identityEEEvT0_T1_T2_T3_T4_T6_ --------------------------
	.section	.nv.constant0._ZN3cub18CUB_300001_SM_10006detail6reduce28DeviceReduceSingleTileKernelINS2_10policy_hubIiyN4cuda3std3__44plusIiEEE10Policy1000EN6thrust24THRUST_300001_SM_1000_NS6detail15normal_iteratorINSD_10device_ptrIiEEEEPiyS9_iiNS7_10__identityEEEvT0_T1_T2_T3_T4_T6_,"a",@progbits
	.sectionflags	@""
	.align	4
.nv.constant0._ZN3cub18CUB_300001_SM_10006detail6reduce28DeviceReduceSingleTileKernelINS2_10policy_hubIiyN4cuda3std3__44plusIiEEE10Policy1000EN6thrust24THRUST_300001_SM_1000_NS6detail15normal_iteratorINSD_10device_ptrIiEEEEPiyS9_iiNS7_10__identityEEEvT0_T1_T2_T3_T4_T6_:
	.zero		929


//--------------------- .nv.constant0._ZN3cub18CUB_300001_SM_10006detail6reduce28DeviceReduceSingleTileKernelINS2_10policy_hubIijN4cuda3std3__44plusIiEEE10Policy1000EPiSC_iS9_iiNS7_10__identityEEEvT0_T1_T2_T3_T4_T6_ --------------------------
	.section	.nv.constant0._ZN3cub18CUB_300001_SM_10006detail6reduce28DeviceReduceSingleTileKernelINS2_10policy_hubIijN4cuda3std3__44plusIiEEE10Policy1000EPiSC_iS9_iiNS7_10__identityEEEvT0_T1_T2_T3_T4_T6_,"a",@progbits
	.sectionflags	@""
	.align	4
.nv.constant0._ZN3cub18CUB_300001_SM_10006detail6reduce28DeviceReduceSingleTileKernelINS2_10policy_hubIijN4cuda3std3__44plusIiEEE10Policy1000EPiSC_iS9_iiNS7_10__identityEEEvT0_T1_T2_T3_T4_T6_:
	.zero		925


//--------------------- .nv.constant0._ZN3cub18CUB_300001_SM_10006detail6reduce18DeviceReduceKernelINS2_10policy_hubIijN4cuda3std3__44plusIiEEE10Policy1000EN6thrust24THRUST_300001_SM_1000_NS6detail15normal_iteratorINSD_10device_ptrIiEEEEjS9_iNS7_10__identityEEEvT0_PT3_T1_NS0_13GridEvenShareISN_EET2_T4_ --------------------------
	.section	.nv.constant0._ZN3cub18CUB_300001_SM_10006detail6reduce18DeviceReduceKernelINS2_10policy_hubIijN4cuda3std3__44plusIiEEE10Policy1000EN6thrust24THRUST_300001_SM_1000_NS6detail15normal_iteratorINSD_10device_ptrIiEEEEjS9_iNS7_10__identityEEEvT0_PT3_T1_NS0_13GridEvenShareISN_EET2_T4_,"a",@progbits
	.sectionflags	@""
	.align	4
.nv.constant0._ZN3cub18CUB_300001_SM_10006detail6reduce18DeviceReduceKernelINS2_10policy_hubIijN4cuda3std3__44plusIiEEE10Policy1000EN6thrust24THRUST_300001_SM_1000_NS6detail15normal_iteratorINSD_10device_ptrIiEEEEjS9_iNS7_10__identityEEEvT0_PT3_T1_NS0_13GridEvenShareISN_EET2_T4_:
	.zero		958


//--------------------- .nv.constant0._ZN3cub18CUB_300001_SM_10006detail6reduce28DeviceReduceSingleTileKernelINS2_10policy_hubIijN4cuda3std3__44plusIiEEE10Policy1000EN6thrust24THRUST_300001_SM_1000_NS6detail15normal_iteratorINSD_10device_ptrIiEEEEPijS9_iiNS7_10__identityEEEvT0_T1_T2_T3_T4_T6_ --------------------------
	.section	.nv.constant0._ZN3cub18CUB_300001_SM_10006detail6reduce28DeviceReduceSingleTileKernelINS2_10policy_hubIijN4cuda3std3__44plusIiEEE10Policy1000EN6thrust24THRUST_300001_SM_1000_NS6detail15normal_iteratorINSD_10device_ptrIiEEEEPijS9_iiNS7_10__identityEEEvT0_T1_T2_T3_T4_T6_,"a",@progbits
	.sectionflags	@""
	.align	4
.nv.constant0._ZN3cub18CUB_300001_SM_10006detail6reduce28DeviceReduceSingleTileKernelINS2_10policy_hubIijN4cuda3std3__44plusIiEEE10Policy1000EN6thrust24THRUST_300001_SM_1000_NS6detail15normal_iteratorINSD_10device_ptrIiEEEEPijS9_iiNS7_10__identityEEEvT0_T1_T2_T3_T4_T6_:
	.zero		925


//--------------------- .nv.constant0._ZN3cub18CUB_300001_SM_10006detail9transform16transform_kernelINS2_10policy_hubILb1EN4cuda3std3__45tupleIJN6thrust24THRUST_300001_SM_1000_NS6detail15normal_iteratorINSA_10device_ptrIiEEEESF_EEEE10policy1000El8mayorQueSF_JPiSK_EEEvT0_iT1_T2_DpNS2_10kernel_argIT3_EE --------------------------
	.section	.nv.constant0._ZN3cub18CUB_300001_SM_10006detail9transform16transform_kernelINS2_10policy_hubILb1EN4cuda3std3__45tupleIJN6thrust24THRUST_300001_SM_1000_NS6detail15normal_iteratorINSA_10device_ptrIiEEEESF_EEEE10policy1000El8mayorQueSF_JPiSK_EEEvT0_iT1_T2_DpNS2_10kernel_argIT3_EE,"a",@progbits
	.sectionflags	@""
	.align	4
.nv.constant0._ZN3cub18CUB_300001_SM_10006detail9transform16transform_kernelINS2_10policy_hubILb1EN4cuda3std3__45tupleIJN6thrust24THRUST_300001_SM_1000_NS6detail15normal_iteratorINSA_10device_ptrIiEEEESF_EEEE10policy1000El8mayorQueSF_JPiSK_EEEvT0_iT1_T2_DpNS2_10kernel_argIT3_EE:
	.zero		952


//--------------------- .nv.constant0._ZN3cub18CUB_300001_SM_10006detail9transform16transform_kernelINS2_10policy_hubILb1EN4cuda3std3__45tupleIJN6thrust24THRUST_300001_SM_1000_NS6detail15normal_iteratorINSA_10device_ptrIiEEEESF_EEEE10policy1000Ei8mayorQueSF_JPiSK_EEEvT0_iT1_T2_DpNS2_10kernel_argIT3_EE --------------------------
	.section	.nv.constant0._ZN3cub18CUB_300001_SM_10006detail9transform16transform_kernelINS2_10policy_hubILb1EN4cuda3std3__45tupleIJN6thrust24THRUST_300001_SM_1000_NS6detail15normal_iteratorINSA_10device_ptrIiEEEESF_EEEE10policy1000Ei8mayorQueSF_JPiSK_EEEvT0_iT1_T2_DpNS2_10kernel_argIT3_EE,"a",@progbits
	.sectionflags	@""
	.align	4
.nv.constant0._ZN3cub18CUB_300001_SM_10006detail9transform16transform_kernelINS2_10policy_hubILb1EN4cuda3std3__45tupleIJN6thrust24THRUST_300001_SM_1000_NS6detail15normal_iteratorINSA_10device_ptrIiEEEESF_EEEE10policy1000Ei8mayorQueSF_JPiSK_EEEvT0_iT1_T2_DpNS2_10kernel_argIT3_EE:
	.zero		952


//--------------------- .nv.constant0._ZN3cub18CUB_300001_SM_10006detail9transform16transform_kernelINS2_10policy_hubILb1EN4cuda3std3__45tupleIJN6thrust24THRUST_300001_SM_1000_NS6detail15normal_iteratorINSA_10device_ptrIiEEEEEEEE10policy1000El6igualASF_JPiEEEvT0_iT1_T2_DpNS2_10kernel_argIT3_EE --------------------------
	.section	.nv.constant0._ZN3cub18CUB_300001_SM_10006detail9transform16transform_kernelINS2_10policy_hubILb1EN4cuda3std3__45tupleIJN6thrust24THRUST_300001_SM_1000_NS6detail15normal_iteratorINSA_10device_ptrIiEEEEEEEE10policy1000El6igualASF_JPiEEEvT0_iT1_T2_DpNS2_10kernel_argIT3_EE,"a",@progbits
	.sectionflags	@""
	.align	4
.nv.constant0._ZN3cub18CUB_300001_SM_10006detail9transform16transform_kernelINS2_10policy_hubILb1EN4cuda3std3__45tupleIJN6thrust24THRUST_300001_SM_1000_NS6detail15normal_iteratorINSA_10device_ptrIiEEEEEEEE10policy1000El6igualASF_JPiEEEvT0_iT1_T2_DpNS2_10kernel_argIT3_EE:
	.zero		936


//--------------------- .nv.constant0._ZN3cub18CUB_300001_SM_10006detail9transform16transform_kernelINS2_10policy_hubILb1EN4cuda3std3__45tupleIJN6thrust24THRUST_300001_SM_1000_NS6detail15normal_iteratorINSA_10device_ptrIiEEEEEEEE10policy1000Ei6igualASF_JPiEEEvT0_iT1_T2_DpNS2_10kernel_argIT3_EE --------------------------
	.section	.nv.constant0._ZN3cub18CUB_300001_SM_10006detail9transform16transform_kernelINS2_10policy_hubILb1EN4cuda3std3__45tupleIJN6thrust24THRUST_300001_SM_1000_NS6detail15normal_iteratorINSA_10device_ptrIiEEEEEEEE10policy1000Ei6igualASF_JPiEEEvT0_iT1_T2_DpNS2_10kernel_argIT3_EE,"a",@progbits
	.sectionflags	@""
	.align	4
.nv.constant0._ZN3cub18CUB_300001_SM_10006detail9transform16transform_kernelINS2_10policy_hubILb1EN4cuda3std3__45tupleIJN6thrust24THRUST_300001_SM_1000_NS6detail15normal_iteratorINSA_10device_ptrIiEEEEEEEE10policy1000Ei6igualASF_JPiEEEvT0_iT1_T2_DpNS2_10kernel_argIT3_EE:
	.zero		936


//--------------------- .nv.constant0._ZN3cub18CUB_300001_SM_10006detail9transform16transform_kernelINS2_10policy_hubILb1EN4cuda3std3__45tupleIJN6thrust24THRUST_300001_SM_1000_NS6detail15normal_iteratorINSA_10device_ptrIiEEEEEEEE10policy1000El8menorQueSF_JPiEEEvT0_iT1_T2_DpNS2_10kernel_argIT3_EE --------------------------
	.section	.nv.constant0._ZN3cub18CUB_300001_SM_10006detail9transform16transform_kernelINS2_10policy_hubILb1EN4cuda3std3__45tupleIJN6thrust24THRUST_300001_SM_1000_NS6detail15normal_iteratorINSA_10device_ptrIiEEEEEEEE10policy1000El8menorQueSF_JPiEEEvT0_iT1_T2_DpNS2_10kernel_argIT3_EE,"a",@progbits
	.sectionflags	@""
	.align	4
.nv.constant0._ZN3cub18CUB_300001_SM_10006detail9transform16transform_kernelINS2_10policy_hubILb1EN4cuda3std3__45tupleIJN6thrust24THRUST_300001_SM_1000_NS6detail15normal_iteratorINSA_10device_ptrIiEEEEEEEE10policy1000El8menorQueSF_JPiEEEvT0_iT1_T2_DpNS2_10kernel_argIT3_EE:
	.zero		936


//--------------------- .nv.constant0._ZN3cub18CUB_300001_SM_10006detail9transform16transform_kernelINS2_10policy_hubILb1EN4cuda3std3__45tupleIJN6thrust24THRUST_300001_SM_1000_NS6detail15normal_iteratorINSA_10device_ptrIiEEEEEEEE10policy1000Ei8menorQueSF_JPiEEEvT0_iT1_T2_DpNS2_10kernel_argIT3_EE --------------------------
	.section	.nv.constant0._ZN3cub18CUB_300001_SM_10006detail9transform16transform_kernelINS2_10policy_hubILb1EN4cuda3std3__45tupleIJN6thrust24THRUST_300001_SM_1000_NS6detail15normal_iteratorINSA_10device_ptrIiEEEEEEEE10policy1000Ei8menorQueSF_JPiEEEvT0_iT1_T2_DpNS2_10kernel_argIT3_EE,"a",@progbits
	.sectionflags	@""
	.align	4
.nv.constant0._ZN3cub18CUB_300001_SM_10006detail9transform16transform_kernelINS2_10policy_hubILb1EN4cuda3std3__45tupleIJN6thrust24THRUST_300001_SM_1000_NS6detail15normal_iteratorINSA_10device_ptrIiEEEEEEEE10policy1000Ei8menorQueSF_JPiEEEvT0_iT1_T2_DpNS2_10kernel_argIT3_EE:
	.zero		936


//--------------------- .nv.constant0._ZN3cub18CUB_300001_SM_10006detail8for_each13static_kernelINS2_12policy_hub_t12policy_500_tEmN6thrust24THRUST_300001_SM_1000_NS8cuda_cub20__uninitialized_fill7functorINS7_10device_ptrIiEEiEEEEvT0_T1_ --------------------------
	.section	.nv.constant0._ZN3cub18CUB_300001_SM_10006detail8for_each13static_kernelINS2_12policy_hub_t12policy_500_tEmN6thrust24THRUST_300001_SM_1000_NS8cuda_cub20__uninitialized_fill7functorINS7_10device_ptrIiEEiEEEEvT0_T1_,"a",@progbits
	.sectionflags	@""
	.align	4
.nv.constant0._ZN3cub18CUB_300001_SM_10006detail8for_each13static_kernelINS2_12policy_hub_t12policy_500_tEmN6thrust24THRUST_300001_SM_1000_NS8cuda_cub20__uninitialized_fill7functorINS7_10device_ptrIiEEiEEEEvT0_T1_:
	.zero		920


//--------------------- .nv.constant0._ZN3cub18CUB_300001_SM_10006detail11EmptyKernelIvEEvv --------------------------
	.section	.nv.constant0._ZN3cub18CUB_300001_SM_10006detail11EmptyKernelIvEEvv,"a",@progbits
	.sectionflags	@""
	.align	4
.nv.constant0._ZN3cub18CUB_300001_SM_10006detail11EmptyKernelIvEEvv:
	.zero		896


//--------------------- SYMBOLS --------------------------

	.type		.nv.reservedSmem.offset0,@object
	.size		.nv.reservedSmem.offset0,0x4
	.type		.nv.reservedSmem.cap,@object
	.size		.nv.reservedSmem.cap,0x4
